// auto-generated by cutlass_sweep.gemm — config: {"arch": "sm_100", "cluster_m": 2, "cluster_n": 2, "dtype": "fp16", "dtype_b": "fp16", "layout": "nt", "stages": 0, "tile_k": 32, "tile_m": 256, "tile_n": 256}
#include "cutlass/cutlass.h"
#include "cutlass/gemm/collective/collective_builder.hpp"
#include "cutlass/gemm/device/gemm_universal_adapter.h"
#include "cutlass/gemm/kernel/gemm_universal.hpp"
#include "cutlass/epilogue/collective/collective_builder.hpp"

using ElemA = cutlass::half_t;
using ElemB = cutlass::half_t;
using ElemCD = cutlass::half_t;
using Acc  = float;
using TileShape    = cute::Shape<cute::_256, cute::_256, cute::_32>;
using ClusterShape = cute::Shape<cute::_2, cute::_2, cute::_1>;

using CollectiveEpilogue = typename cutlass::epilogue::collective::CollectiveBuilder<
    cutlass::arch::Sm100, cutlass::arch::OpClassTensorOp,
    TileShape, ClusterShape,
    cutlass::epilogue::collective::EpilogueTileAuto,
    Acc, Acc,
    ElemCD, cutlass::layout::RowMajor, 128 / cutlass::sizeof_bits<ElemCD>::value,
    ElemCD, cutlass::layout::RowMajor, 128 / cutlass::sizeof_bits<ElemCD>::value,
    cutlass::epilogue::collective::EpilogueScheduleAuto
  >::CollectiveOp;

using CollectiveMainloop = typename cutlass::gemm::collective::CollectiveBuilder<
    cutlass::arch::Sm100, cutlass::arch::OpClassTensorOp,
    ElemA, cutlass::layout::RowMajor, 128 / cutlass::sizeof_bits<ElemA>::value,
    ElemB, cutlass::layout::ColumnMajor, 128 / cutlass::sizeof_bits<ElemB>::value,
    Acc,
    TileShape, ClusterShape,
    cutlass::gemm::collective::StageCountAutoCarveout<static_cast<int>(sizeof(typename CollectiveEpilogue::SharedStorage))>,
    cutlass::gemm::collective::KernelScheduleAuto
  >::CollectiveOp;

using GemmKernel = cutlass::gemm::kernel::GemmUniversal<
    cute::Shape<int,int,int,int>,
    CollectiveMainloop,
    CollectiveEpilogue
>;
using Gemm = cutlass::gemm::device::GemmUniversalAdapter<GemmKernel>;

// Force the device kernel symbol into the cubin without needing a host main.
auto* _anchor = &cutlass::device_kernel<GemmKernel>;


// ===== COMPILED SASS (sm_100a) =====

	.target	sm_100a

	.elftype	@"ET_EXEC"


//--------------------- .note.nv.tkinfo           --------------------------
	.section	.note.nv.tkinfo,"",@"SHT_NOTE"
	.sectionflags	@"SHF_NOTE_NV_TKINFO"
	.tkinfo
        /*0018*/ 	.word	0x00000002
        /*0030*/ 	.string	""
        /*0030*/ 	.string	"ptxas"
        /*0030*/ 	.string	"Cuda compilation tools, release 13.0, V13.0.88"
        /*0030*/ 	.string	"Build cuda_13.0.r13.0/compiler.36424714_0"
        /*0030*/ 	.string	"-arch sm_100a -m 64 "



//--------------------- .note.nv.cuinfo           --------------------------
	.section	.note.nv.cuinfo,"",@"SHT_NOTE"
	.sectionflags	@"SHF_NOTE_NV_CUINFO"
        /*0018*/ 	.short	0x0002
        /*001a*/ 	.short	0x0064
        /*001c*/ 	.short	0x0082
	.zero		2


//--------------------- .nv.info                  --------------------------
	.section	.nv.info,"",@"SHT_CUDA_INFO"
	.align	4


	//----- nvinfo : EIATTR_REGCOUNT
	.align		4
        /*0000*/ 	.byte	0x04, 0x2f
        /*0002*/ 	.short	(.L_19 - .L_18)
	.align		4
.L_18:
        /*0004*/ 	.word	index@(_ZN7cutlass13device_kernelINS_4gemm6kernel13GemmUniversalIN4cute5tupleIJiiiiEEENS1_10collective13CollectiveMmaINS1_35MainloopSm100TmaUmmaWarpSpecializedILi10ELi2ELi2ENS5_IJNS4_1CILi2EEESB_NSA_ILi1EEEEEEEENS5_IJNSA_ILi256EEESF_NSA_ILi32EEEEEENS_6half_tENS5_IJlSC_lEEESI_SJ_NS4_8TiledMMAINS4_8MMA_AtomIJNS4_26SM100_MMA_F16BF16_2x1SM_SSISI_SI_fLi256ELi256ELNS4_4UMMA5MajorE0ELSO_0ELNSN_7ScaleInE0ELSP_0EEEEEENS4_6LayoutINS5_IJSC_SC_SC_EEENS5_IJNSA_ILi0EEESU_SU_EEEEENS5_IJNS4_10UnderscoreESX_SX_EEEEENS4_28SM100_TMA_2SM_LOAD_MULTICASTENS4_14ComposedLayoutINS4_7SwizzleILi2ELi4ELi3EEENS4_18smem_ptr_flag_bitsILi16EEENSS_INS5_IJNSA_ILi8EEESG_EEENS5_IJSG_SC_EEEEEEEvNS4_8identityENS4_18SM100_TMA_2SM_LOADES1A_vS1B_EENS_8epilogue10collective18CollectiveEpilogueINS1E_23Sm100TmaWarpSpecializedILi4ELi2ELi64ELb1ELb0EEEJNS5_IJNSA_ILi128EEESF_SG_EEENS5_IJNSS_IS1J_SC_EENSS_INSA_ILi64EEESC_EEEEESI_SJ_SI_SJ_NS1E_6fusion15FusionCallbacksIS1I_NS1P_17LinearCombinationISI_fSI_fLNS_15FloatRoundStyleE2EEES1K_S1O_JEEENS4_5SM1004TMEM4LOAD26SM100_TMEM_LOAD_32dp32b64xENS4_13SM90_TMA_LOADENS11_INS12_ILi3ELi4ELi3EEES15_NSS_INS5_IJS16_S1M_EEENS5_IJS1M_SC_EEEEEEENS4_39AutoVectorizingCopyWithAssumedAlignmentILi128EEENS4_14SM90_TMA_STOREES24_S26_S26_EEEvvEEEEvNT_6ParamsE)
        /*0008*/ 	.word	0x000000ad


	//----- nvinfo : EIATTR_FRAME_SIZE
	.align		4
.L_19:
        /*000c*/ 	.byte	0x04, 0x11
        /*000e*/ 	.short	(.L_21 - .L_20)
	.align		4
.L_20:
        /*0010*/ 	.word	index@($__internal_2_$__cuda_sm10x_tcgen05_guardrail_trap_unallocated_columns_being_dealloced)
        /*0014*/ 	.word	0x00000000


	//----- nvinfo : EIATTR_FRAME_SIZE
	.align		4
.L_21:
        /*0018*/ 	.byte	0x04, 0x11
        /*001a*/ 	.short	(.L_23 - .L_22)
	.align		4
.L_22:
        /*001c*/ 	.word	index@($__internal_1_$__cuda_sm10x_tcgen05_guardrail_trap_phase_invalid_during_alloc)
        /*0020*/ 	.word	0x00000000


	//----- nvinfo : EIATTR_FRAME_SIZE
	.align		4
.L_23:
        /*0024*/ 	.byte	0x04, 0x11
        /*0026*/ 	.short	(.L_25 - .L_24)
	.align		4
.L_24:
        /*0028*/ 	.word	index@($__internal_0_$__cuda_sm10x_tcgen05_guardrail_trap_col_being_dealloced_not_returned_by_alloc)
        /*002c*/ 	.word	0x00000000


	//----- nvinfo : EIATTR_FRAME_SIZE
	.align		4
.L_25:
        /*0030*/ 	.byte	0x04, 0x11
        /*0032*/ 	.short	(.L_27 - .L_26)
	.align		4
.L_26:
        /*0034*/ 	.word	index@(_ZN7cutlass13device_kernelINS_4gemm6kernel13GemmUniversalIN4cute5tupleIJiiiiEEENS1_10collective13CollectiveMmaINS1_35MainloopSm100TmaUmmaWarpSpecializedILi10ELi2ELi2ENS5_IJNS4_1CILi2EEESB_NSA_ILi1EEEEEEEENS5_IJNSA_ILi256EEESF_NSA_ILi32EEEEEENS_6half_tENS5_IJlSC_lEEESI_SJ_NS4_8TiledMMAINS4_8MMA_AtomIJNS4_26SM100_MMA_F16BF16_2x1SM_SSISI_SI_fLi256ELi256ELNS4_4UMMA5MajorE0ELSO_0ELNSN_7ScaleInE0ELSP_0EEEEEENS4_6LayoutINS5_IJSC_SC_SC_EEENS5_IJNSA_ILi0EEESU_SU_EEEEENS5_IJNS4_10UnderscoreESX_SX_EEEEENS4_28SM100_TMA_2SM_LOAD_MULTICASTENS4_14ComposedLayoutINS4_7SwizzleILi2ELi4ELi3EEENS4_18smem_ptr_flag_bitsILi16EEENSS_INS5_IJNSA_ILi8EEESG_EEENS5_IJSG_SC_EEEEEEEvNS4_8identityENS4_18SM100_TMA_2SM_LOADES1A_vS1B_EENS_8epilogue10collective18CollectiveEpilogueINS1E_23Sm100TmaWarpSpecializedILi4ELi2ELi64ELb1ELb0EEEJNS5_IJNSA_ILi128EEESF_SG_EEENS5_IJNSS_IS1J_SC_EENSS_INSA_ILi64EEESC_EEEEESI_SJ_SI_SJ_NS1E_6fusion15FusionCallbacksIS1I_NS1P_17LinearCombinationISI_fSI_fLNS_15FloatRoundStyleE2EEES1K_S1O_JEEENS4_5SM1004TMEM4LOAD26SM100_TMEM_LOAD_32dp32b64xENS4_13SM90_TMA_LOADENS11_INS12_ILi3ELi4ELi3EEES15_NSS_INS5_IJS16_S1M_EEENS5_IJS1M_SC_EEEEEEENS4_39AutoVectorizingCopyWithAssumedAlignmentILi128EEENS4_14SM90_TMA_STOREES24_S26_S26_EEEvvEEEEvNT_6ParamsE)
        /*0038*/ 	.word	0x00000000


	//----- nvinfo : EIATTR_MIN_STACK_SIZE
	.align		4
.L_27:
        /*003c*/ 	.byte	0x04, 0x12
        /*003e*/ 	.short	(.L_29 - .L_28)
	.align		4
.L_28:
        /*0040*/ 	.word	index@(_ZN7cutlass13device_kernelINS_4gemm6kernel13GemmUniversalIN4cute5tupleIJiiiiEEENS1_10collective13CollectiveMmaINS1_35MainloopSm100TmaUmmaWarpSpecializedILi10ELi2ELi2ENS5_IJNS4_1CILi2EEESB_NSA_ILi1EEEEEEEENS5_IJNSA_ILi256EEESF_NSA_ILi32EEEEEENS_6half_tENS5_IJlSC_lEEESI_SJ_NS4_8TiledMMAINS4_8MMA_AtomIJNS4_26SM100_MMA_F16BF16_2x1SM_SSISI_SI_fLi256ELi256ELNS4_4UMMA5MajorE0ELSO_0ELNSN_7ScaleInE0ELSP_0EEEEEENS4_6LayoutINS5_IJSC_SC_SC_EEENS5_IJNSA_ILi0EEESU_SU_EEEEENS5_IJNS4_10UnderscoreESX_SX_EEEEENS4_28SM100_TMA_2SM_LOAD_MULTICASTENS4_14ComposedLayoutINS4_7SwizzleILi2ELi4ELi3EEENS4_18smem_ptr_flag_bitsILi16EEENSS_INS5_IJNSA_ILi8EEESG_EEENS5_IJSG_SC_EEEEEEEvNS4_8identityENS4_18SM100_TMA_2SM_LOADES1A_vS1B_EENS_8epilogue10collective18CollectiveEpilogueINS1E_23Sm100TmaWarpSpecializedILi4ELi2ELi64ELb1ELb0EEEJNS5_IJNSA_ILi128EEESF_SG_EEENS5_IJNSS_IS1J_SC_EENSS_INSA_ILi64EEESC_EEEEESI_SJ_SI_SJ_NS1E_6fusion15FusionCallbacksIS1I_NS1P_17LinearCombinationISI_fSI_fLNS_15FloatRoundStyleE2EEES1K_S1O_JEEENS4_5SM1004TMEM4LOAD26SM100_TMEM_LOAD_32dp32b64xENS4_13SM90_TMA_LOADENS11_INS12_ILi3ELi4ELi3EEES15_NSS_INS5_IJS16_S1M_EEENS5_IJS1M_SC_EEEEEEENS4_39AutoVectorizingCopyWithAssumedAlignmentILi128EEENS4_14SM90_TMA_STOREES24_S26_S26_EEEvvEEEEvNT_6ParamsE)
        /*0044*/ 	.word	0x00000000
.L_29:


//--------------------- .nv.compat                --------------------------
	.section	.nv.compat,"",@"SHT_CUDA_COMPAT_INFO"
	.align	4
        /*0000*/ 	.byte	0x02, 0x09, 0x01, 0x00, 0x02, 0x02, 0x02, 0x00, 0x02, 0x05, 0x05, 0x00, 0x03, 0x07, 0x01, 0x01
        /*0010*/ 	.byte	0x02, 0x03, 0x01, 0x00, 0x02, 0x06, 0x01, 0x00, 0x04, 0x0b, 0x08, 0x00, 0x09, 0x00, 0x00, 0x00
        /*0020*/ 	.byte	0x00, 0x00, 0x00, 0x00


//--------------------- .nv.info._ZN7cutlass13device_kernelINS_4gemm6kernel13GemmUniversalIN4cute5tupleIJiiiiEEENS1_10collective13CollectiveMmaINS1_35MainloopSm100TmaUmmaWarpSpecializedILi10ELi2ELi2ENS5_IJNS4_1CILi2EEESB_NSA_ILi1EEEEEEEENS5_IJNSA_ILi256EEESF_NSA_ILi32EEEEEENS_6half_tENS5_IJlSC_lEEESI_SJ_NS4_8TiledMMAINS4_8MMA_AtomIJNS4_26SM100_MMA_F16BF16_2x1SM_SSISI_SI_fLi256ELi256ELNS4_4UMMA5MajorE0ELSO_0ELNSN_7ScaleInE0ELSP_0EEEEEENS4_6LayoutINS5_IJSC_SC_SC_EEENS5_IJNSA_ILi0EEESU_SU_EEEEENS5_IJNS4_10UnderscoreESX_SX_EEEEENS4_28SM100_TMA_2SM_LOAD_MULTICASTENS4_14ComposedLayoutINS4_7SwizzleILi2ELi4ELi3EEENS4_18smem_ptr_flag_bitsILi16EEENSS_INS5_IJNSA_ILi8EEESG_EEENS5_IJSG_SC_EEEEEEEvNS4_8identityENS4_18SM100_TMA_2SM_LOADES1A_vS1B_EENS_8epilogue10collective18CollectiveEpilogueINS1E_23Sm100TmaWarpSpecializedILi4ELi2ELi64ELb1ELb0EEEJNS5_IJNSA_ILi128EEESF_SG_EEENS5_IJNSS_IS1J_SC_EENSS_INSA_ILi64EEESC_EEEEESI_SJ_SI_SJ_NS1E_6fusion15FusionCallbacksIS1I_NS1P_17LinearCombinationISI_fSI_fLNS_15FloatRoundStyleE2EEES1K_S1O_JEEENS4_5SM1004TMEM4LOAD26SM100_TMEM_LOAD_32dp32b64xENS4_13SM90_TMA_LOADENS11_INS12_ILi3ELi4ELi3EEES15_NSS_INS5_IJS16_S1M_EEENS5_IJS1M_SC_EEEEEEENS4_39AutoVectorizingCopyWithAssumedAlignmentILi128EEENS4_14SM90_TMA_STOREES24_S26_S26_EEEvvEEEEvNT_6ParamsE --------------------------
	.section	.nv.info._ZN7cutlass13device_kernelINS_4gemm6kernel13GemmUniversalIN4cute5tupleIJiiiiEEENS1_10collective13CollectiveMmaINS1_35MainloopSm100TmaUmmaWarpSpecializedILi10ELi2ELi2ENS5_IJNS4_1CILi2EEESB_NSA_ILi1EEEEEEEENS5_IJNSA_ILi256EEESF_NSA_ILi32EEEEEENS_6half_tENS5_IJlSC_lEEESI_SJ_NS4_8TiledMMAINS4_8MMA_AtomIJNS4_26SM100_MMA_F16BF16_2x1SM_SSISI_SI_fLi256ELi256ELNS4_4UMMA5MajorE0ELSO_0ELNSN_7ScaleInE0ELSP_0EEEEEENS4_6LayoutINS5_IJSC_SC_SC_EEENS5_IJNSA_ILi0EEESU_SU_EEEEENS5_IJNS4_10UnderscoreESX_SX_EEEEENS4_28SM100_TMA_2SM_LOAD_MULTICASTENS4_14ComposedLayoutINS4_7SwizzleILi2ELi4ELi3EEENS4_18smem_ptr_flag_bitsILi16EEENSS_INS5_IJNSA_ILi8EEESG_EEENS5_IJSG_SC_EEEEEEEvNS4_8identityENS4_18SM100_TMA_2SM_LOADES1A_vS1B_EENS_8epilogue10collective18CollectiveEpilogueINS1E_23Sm100TmaWarpSpecializedILi4ELi2ELi64ELb1ELb0EEEJNS5_IJNSA_ILi128EEESF_SG_EEENS5_IJNSS_IS1J_SC_EENSS_INSA_ILi64EEESC_EEEEESI_SJ_SI_SJ_NS1E_6fusion15FusionCallbacksIS1I_NS1P_17LinearCombinationISI_fSI_fLNS_15FloatRoundStyleE2EEES1K_S1O_JEEENS4_5SM1004TMEM4LOAD26SM100_TMEM_LOAD_32dp32b64xENS4_13SM90_TMA_LOADENS11_INS12_ILi3ELi4ELi3EEES15_NSS_INS5_IJS16_S1M_EEENS5_IJS1M_SC_EEEEEEENS4_39AutoVectorizingCopyWithAssumedAlignmentILi128EEENS4_14SM90_TMA_STOREES24_S26_S26_EEEvvEEEEvNT_6ParamsE,"",@"SHT_CUDA_INFO"
	.sectionflags	@""
	.align	4


	//----- nvinfo : EIATTR_CUDA_API_VERSION
	.align		4
        /*0000*/ 	.byte	0x04, 0x37
        /*0002*/ 	.short	(.L_31 - .L_30)
.L_30:
        /*0004*/ 	.word	0x00000082


	//----- nvinfo : EIATTR_KPARAM_INFO
	.align		4
.L_31:
        /*0008*/ 	.byte	0x04, 0x17
        /*000a*/ 	.short	(.L_33 - .L_32)
.L_32:
        /*000c*/ 	.word	0x00000000
        /*0010*/ 	.short	0x0000
        /*0012*/ 	.short	0x0000
        /*0014*/ 	.byte	0x00, 0xf0, 0x01, 0x20


	//----- nvinfo : EIATTR_AT_ENTRY_FRAGMENTS
	.align		4
.L_33:
        /*0018*/ 	.byte	0x04, 0x4f
        /*001a*/ 	.short	(.L_35 - .L_34)


	//   ....[0]....
.L_34:
        /*001c*/ 	.word	0x00000007


	//----- nvinfo : EIATTR_RESERVED_SMEM_USED
	.align		4
.L_35:
        /*0020*/ 	.byte	0x01, 0x41
	.zero		2


	//----- nvinfo : EIATTR_SPARSE_MMA_MASK
	.align		4
        /*0024*/ 	.byte	0x03, 0x50
        /*0026*/ 	.short	0x0000


	//----- nvinfo : EIATTR_TCGEN05_2CTA_USED
	.align		4
        /*0028*/ 	.byte	0x01, 0x52
	.zero		2


	//----- nvinfo : EIATTR_MAXREG_COUNT
	.align		4
        /*002c*/ 	.byte	0x03, 0x1b
        /*002e*/ 	.short	0x00ff


	//----- nvinfo : EIATTR_NUM_BARRIERS
	.align		4
        /*0030*/ 	.byte	0x02, 0x4c
        /*0032*/ 	.byte	0x07
	.zero		1


	//----- nvinfo : EIATTR_EXTERNS
	.align		4
        /*0034*/ 	.byte	0x04, 0x0f
        /*0036*/ 	.short	(.L_37 - .L_36)


	//   ....[0]....
	.align		4
.L_36:
        /*0038*/ 	.word	index@(__assertfail)


	//----- nvinfo : EIATTR_MERCURY_ISA_VERSION
	.align		4
.L_37:
        /*003c*/ 	.byte	0x03, 0x5f
        /*003e*/ 	.short	0x0101


	//----- nvinfo : EIATTR_INT_WARP_WIDE_INSTR_OFFSETS
	.align		4
        /*0040*/ 	.byte	0x04, 0x31
        /*0042*/ 	.short	(.L_39 - .L_38)


	//   ....[0]....
.L_38:
        /*0044*/ 	.word	0x00000e20


	//   ....[1]....
        /*0048*/ 	.word	0x00000ec0


	//   ....[2]....
        /*004c*/ 	.word	0x000044c0


	//   ....[3]....
        /*0050*/ 	.word	0x000044e0


	//   ....[4]....
        /*0054*/ 	.word	0x00004510


	//   ....[5]....
        /*0058*/ 	.word	0x00005050


	//   ....[6]....
        /*005c*/ 	.word	0x000050c0


	//   ....[7]....
        /*0060*/ 	.word	0x000051a0


	//   ....[8]....
        /*0064*/ 	.word	0x00005220


	//   ....[9]....
        /*0068*/ 	.word	0x00005320


	//   ....[10]....
        /*006c*/ 	.word	0x000053a0


	//   ....[11]....
        /*0070*/ 	.word	0x00005490


	//   ....[12]....
        /*0074*/ 	.word	0x00005540


	//----- nvinfo : EIATTR_COOP_GROUP_MASK_REGIDS
	.align		4
.L_39:
        /*0078*/ 	.byte	0x04, 0x29
        /*007a*/ 	.short	(.L_41 - .L_40)


	//   ....[0]....
.L_40:
        /*007c*/ 	.word	0xffffffff


	//   ....[1]....
        /*0080*/ 	.word	0xffffffff


	//   ....[2]....
        /*0084*/ 	.word	0xffffffff


	//   ....[3]....
        /*0088*/ 	.word	0xffffffff


	//   ....[4]....
        /*008c*/ 	.word	0xffffffff


	//   ....[5]....
        /*0090*/ 	.word	0xffffffff


	//   ....[6]....
        /*0094*/ 	.word	0xffffffff


	//   ....[7]....
        /*0098*/ 	.word	0xffffffff


	//   ....[8]....
        /*009c*/ 	.word	0xffffffff


	//   ....[9]....
        /*00a0*/ 	.word	0xffffffff


	//   ....[10]....
        /*00a4*/ 	.word	0xffffffff


	//   ....[11]....
        /*00a8*/ 	.word	0xffffffff


	//   ....[12]....
        /*00ac*/ 	.word	0xffffffff


	//   ....[13]....
        /*00b0*/ 	.word	0xffffffff


	//----- nvinfo : EIATTR_COOP_GROUP_INSTR_OFFSETS
	.align		4
.L_41:
        /*00b4*/ 	.byte	0x04, 0x28
        /*00b6*/ 	.short	(.L_43 - .L_42)


	//   ....[0]....
.L_42:
        /*00b8*/ 	.word	0x000000b0


	//   ....[1]....
        /*00bc*/ 	.word	0x00000520


	//   ....[2]....
        /*00c0*/ 	.word	0x000007d0


	//   ....[3]....
        /*00c4*/ 	.word	0x00000960


	//   ....[4]....
        /*00c8*/ 	.word	0x00000a50


	//   ....[5]....
        /*00cc*/ 	.word	0x00000bb0


	//   ....[6]....
        /*00d0*/ 	.word	0x00000d00


	//   ....[7]....
        /*00d4*/ 	.word	0x00000f40


	//   ....[8]....
        /*00d8*/ 	.word	0x00002290


	//   ....[9]....
        /*00dc*/ 	.word	0x000034a0


	//   ....[10]....
        /*00e0*/ 	.word	0x00003970


	//   ....[11]....
        /*00e4*/ 	.word	0x000039a0


	//   ....[12]....
        /*00e8*/ 	.word	0x000043c0


	//   ....[13]....
        /*00ec*/ 	.word	0x000045d0


	//----- nvinfo : EIATTR_VRC_CTA_INIT_COUNT
	.align		4
.L_43:
        /*00f0*/ 	.byte	0x02, 0x4a
        /*00f2*/ 	.byte	0x80
	.zero		1


	//----- nvinfo : EIATTR_SYSCALL_OFFSETS
	.align		4
        /*00f4*/ 	.byte	0x04, 0x46
        /*00f6*/ 	.short	(.L_45 - .L_44)


	//   ....[0]....
.L_44:
        /*00f8*/ 	.word	0x000061d0


	//   ....[1]....
        /*00fc*/ 	.word	0x000062c0


	//   ....[2]....
        /*0100*/ 	.word	0x00006c90


	//   ....[3]....
        /*0104*/ 	.word	0x00008150


	//   ....[4]....
        /*0108*/ 	.word	0x00009580


	//   ....[5]....
        /*010c*/ 	.word	0x0000a9a0


	//----- nvinfo : EIATTR_MBARRIER_INSTR_OFFSETS
	.align		4
.L_45:
        /*0110*/ 	.byte	0x04, 0x39
        /*0112*/ 	.short	(.L_47 - .L_46)


	//   ....[0]....
.L_46:
        /*0114*/ 	.word	0x00000670
        /*0118*/ 	.word	0x000000ff
        /*011c*/ 	.word	0x00000000
        /*0120*/ 	.short	0x0100
        /*0122*/ 	.byte	0x04
	.zero		1


	//   ....[1]....
        /*0124*/ 	.word	0x00000680
        /*0128*/ 	.word	0x000000ff
        /*012c*/ 	.word	0x00000050
        /*0130*/ 	.short	0x0100
        /*0132*/ 	.byte	0x04
	.zero		1


	//   ....[2]....
        /*0134*/ 	.word	0x00000690
        /*0138*/ 	.word	0x000000ff
        /*013c*/ 	.word	0x00000008
        /*0140*/ 	.short	0x0100
        /*0142*/ 	.byte	0x04
	.zero		1


	//   ....[3]....
        /*0144*/ 	.word	0x000006a0
        /*0148*/ 	.word	0x000000ff
        /*014c*/ 	.word	0x00000058
        /*0150*/ 	.short	0x0100
        /*0152*/ 	.byte	0x04
	.zero		1


	//   ....[4]....
        /*0154*/ 	.word	0x000006b0
        /*0158*/ 	.word	0x000000ff
        /*015c*/ 	.word	0x00000010
        /*0160*/ 	.short	0x0100
        /*0162*/ 	.byte	0x04
	.zero		1


	//   ....[5]....
        /*0164*/ 	.word	0x000006c0
        /*0168*/ 	.word	0x000000ff
        /*016c*/ 	.word	0x00000060
        /*0170*/ 	.short	0x0100
        /*0172*/ 	.byte	0x04
	.zero		1


	//   ....[6]....
        /*0174*/ 	.word	0x000006d0
        /*0178*/ 	.word	0x000000ff
        /*017c*/ 	.word	0x00000018
        /*0180*/ 	.short	0x0100
        /*0182*/ 	.byte	0x04
	.zero		1


	//   ....[7]....
        /*0184*/ 	.word	0x000006e0
        /*0188*/ 	.word	0x000000ff
        /*018c*/ 	.word	0x00000068
        /*0190*/ 	.short	0x0100
        /*0192*/ 	.byte	0x04
	.zero		1


	//   ....[8]....
        /*0194*/ 	.word	0x000006f0
        /*0198*/ 	.word	0x000000ff
        /*019c*/ 	.word	0x00000020
        /*01a0*/ 	.short	0x0100
        /*01a2*/ 	.byte	0x04
	.zero		1


	//   ....[9]....
        /*01a4*/ 	.word	0x00000700
        /*01a8*/ 	.word	0x000000ff
        /*01ac*/ 	.word	0x00000070
        /*01b0*/ 	.short	0x0100
        /*01b2*/ 	.byte	0x04
	.zero		1


	//   ....[10]....
        /*01b4*/ 	.word	0x00000710
        /*01b8*/ 	.word	0x000000ff
        /*01bc*/ 	.word	0x00000028
        /*01c0*/ 	.short	0x0100
        /*01c2*/ 	.byte	0x04
	.zero		1


	//   ....[11]....
        /*01c4*/ 	.word	0x00000720
        /*01c8*/ 	.word	0x000000ff
        /*01cc*/ 	.word	0x00000078
        /*01d0*/ 	.short	0x0100
        /*01d2*/ 	.byte	0x04
	.zero		1


	//   ....[12]....
        /*01d4*/ 	.word	0x00000730
        /*01d8*/ 	.word	0x000000ff
        /*01dc*/ 	.word	0x00000030
        /*01e0*/ 	.short	0x0100
        /*01e2*/ 	.byte	0x04
	.zero		1


	//   ....[13]....
        /*01e4*/ 	.word	0x00000740
        /*01e8*/ 	.word	0x000000ff
        /*01ec*/ 	.word	0x00000080
        /*01f0*/ 	.short	0x0100
        /*01f2*/ 	.byte	0x04
	.zero		1


	//   ....[14]....
        /*01f4*/ 	.word	0x00000750
        /*01f8*/ 	.word	0x000000ff
        /*01fc*/ 	.word	0x00000038
        /*0200*/ 	.short	0x0100
        /*0202*/ 	.byte	0x04
	.zero		1


	//   ....[15]....
        /*0204*/ 	.word	0x00000760
        /*0208*/ 	.word	0x000000ff
        /*020c*/ 	.word	0x00000088
        /*0210*/ 	.short	0x0100
        /*0212*/ 	.byte	0x04
	.zero		1


	//   ....[16]....
        /*0214*/ 	.word	0x00000770
        /*0218*/ 	.word	0x000000ff
        /*021c*/ 	.word	0x00000040
        /*0220*/ 	.short	0x0100
        /*0222*/ 	.byte	0x04
	.zero		1


	//   ....[17]....
        /*0224*/ 	.word	0x00000780
        /*0228*/ 	.word	0x000000ff
        /*022c*/ 	.word	0x00000090
        /*0230*/ 	.short	0x0100
        /*0232*/ 	.byte	0x04
	.zero		1


	//   ....[18]....
        /*0234*/ 	.word	0x00000790
        /*0238*/ 	.word	0x000000ff
        /*023c*/ 	.word	0x00000048
        /*0240*/ 	.short	0x0100
        /*0242*/ 	.byte	0x04
	.zero		1


	//   ....[19]....
        /*0244*/ 	.word	0x000007a0
        /*0248*/ 	.word	0x000000ff
        /*024c*/ 	.word	0x00000098
        /*0250*/ 	.short	0x0100
        /*0252*/ 	.byte	0x04
	.zero		1


	//   ....[20]....
        /*0254*/ 	.word	0x000008d0
        /*0258*/ 	.word	0x000000ff
        /*025c*/ 	.word	0x000000a0
        /*0260*/ 	.short	0x0100
        /*0262*/ 	.byte	0x04
	.zero		1


	//   ....[21]....
        /*0264*/ 	.word	0x000008e0
        /*0268*/ 	.word	0x000000ff
        /*026c*/ 	.word	0x000000c0
        /*0270*/ 	.short	0x0100
        /*0272*/ 	.byte	0x04
	.zero		1


	//   ....[22]....
        /*0274*/ 	.word	0x000008f0
        /*0278*/ 	.word	0x000000ff
        /*027c*/ 	.word	0x000000a8
        /*0280*/ 	.short	0x0100
        /*0282*/ 	.byte	0x04
	.zero		1


	//   ....[23]....
        /*0284*/ 	.word	0x00000900
        /*0288*/ 	.word	0x000000ff
        /*028c*/ 	.word	0x000000c8
        /*0290*/ 	.short	0x0100
        /*0292*/ 	.byte	0x04
	.zero		1


	//   ....[24]....
        /*0294*/ 	.word	0x00000910
        /*0298*/ 	.word	0x000000ff
        /*029c*/ 	.word	0x000000b0
        /*02a0*/ 	.short	0x0100
        /*02a2*/ 	.byte	0x04
	.zero		1


	//   ....[25]....
        /*02a4*/ 	.word	0x00000920
        /*02a8*/ 	.word	0x000000ff
        /*02ac*/ 	.word	0x000000d0
        /*02b0*/ 	.short	0x0100
        /*02b2*/ 	.byte	0x04
	.zero		1


	//   ....[26]....
        /*02b4*/ 	.word	0x00000930
        /*02b8*/ 	.word	0x000000ff
        /*02bc*/ 	.word	0x000000b8
        /*02c0*/ 	.short	0x0100
        /*02c2*/ 	.byte	0x04
	.zero		1


	//   ....[27]....
        /*02c4*/ 	.word	0x00000940
        /*02c8*/ 	.word	0x000000ff
        /*02cc*/ 	.word	0x000000d8
        /*02d0*/ 	.short	0x0100
        /*02d2*/ 	.byte	0x04
	.zero		1


	//   ....[28]....
        /*02d4*/ 	.word	0x00000a20
        /*02d8*/ 	.word	0x000000ff
        /*02dc*/ 	.word	0x000000e0
        /*02e0*/ 	.short	0x0100
        /*02e2*/ 	.byte	0x06
	.zero		1


	//   ....[29]....
        /*02e4*/ 	.word	0x00000a30
        /*02e8*/ 	.word	0x000000ff
        /*02ec*/ 	.word	0x000000e8
        /*02f0*/ 	.short	0x0100
        /*02f2*/ 	.byte	0x06
	.zero		1


	//   ....[30]....
        /*02f4*/ 	.word	0x00000b60
        /*02f8*/ 	.word	0x000000ff
        /*02fc*/ 	.word	0x000000f0
        /*0300*/ 	.short	0x0100
        /*0302*/ 	.byte	0x06
	.zero		1


	//   ....[31]....
        /*0304*/ 	.word	0x00000b70
        /*0308*/ 	.word	0x000000ff
        /*030c*/ 	.word	0x00000100
        /*0310*/ 	.short	0x0100
        /*0312*/ 	.byte	0x06
	.zero		1


	//   ....[32]....
        /*0314*/ 	.word	0x00000b80
        /*0318*/ 	.word	0x000000ff
        /*031c*/ 	.word	0x000000f8
        /*0320*/ 	.short	0x0100
        /*0322*/ 	.byte	0x06
	.zero		1


	//   ....[33]....
        /*0324*/ 	.word	0x00000b90
        /*0328*/ 	.word	0x000000ff
        /*032c*/ 	.word	0x00000108
        /*0330*/ 	.short	0x0100
        /*0332*/ 	.byte	0x06
	.zero		1


	//   ....[34]....
        /*0334*/ 	.word	0x00000cb0
        /*0338*/ 	.word	0x000000ff
        /*033c*/ 	.word	0x00000110
        /*0340*/ 	.short	0x0100
        /*0342*/ 	.byte	0x04
	.zero		1


	//   ....[35]....
        /*0344*/ 	.word	0x00000cc0
        /*0348*/ 	.word	0x000000ff
        /*034c*/ 	.word	0x00000120
        /*0350*/ 	.short	0x0100
        /*0352*/ 	.byte	0x04
	.zero		1


	//   ....[36]....
        /*0354*/ 	.word	0x00000cd0
        /*0358*/ 	.word	0x000000ff
        /*035c*/ 	.word	0x00000118
        /*0360*/ 	.short	0x0100
        /*0362*/ 	.byte	0x04
	.zero		1


	//   ....[37]....
        /*0364*/ 	.word	0x00000ce0
        /*0368*/ 	.word	0x000000ff
        /*036c*/ 	.word	0x00000128
        /*0370*/ 	.short	0x0100
        /*0372*/ 	.byte	0x04
	.zero		1


	//   ....[38]....
        /*0374*/ 	.word	0x00000dd0
        /*0378*/ 	.word	0x000000ff
        /*037c*/ 	.word	0x00000130
        /*0380*/ 	.short	0x0100
        /*0382*/ 	.byte	0x04
	.zero		1


	//   ....[39]....
        /*0384*/ 	.word	0x00000de0
        /*0388*/ 	.word	0x000000ff
        /*038c*/ 	.word	0x00000140
        /*0390*/ 	.short	0x0100
        /*0392*/ 	.byte	0x04
	.zero		1


	//   ....[40]....
        /*0394*/ 	.word	0x00000df0
        /*0398*/ 	.word	0x000000ff
        /*039c*/ 	.word	0x00000138
        /*03a0*/ 	.short	0x0100
        /*03a2*/ 	.byte	0x04
	.zero		1


	//   ....[41]....
        /*03a4*/ 	.word	0x00000e00
        /*03a8*/ 	.word	0x000000ff
        /*03ac*/ 	.word	0x00000148
        /*03b0*/ 	.short	0x0100
        /*03b2*/ 	.byte	0x04
	.zero		1


	//   ....[42]....
        /*03b4*/ 	.word	0x00000f00
        /*03b8*/ 	.word	0x000000ff
        /*03bc*/ 	.word	0x00000150
        /*03c0*/ 	.short	0x0100
        /*03c2*/ 	.byte	0x06
	.zero		1


	//   ....[43]....
        /*03c4*/ 	.word	0x00001ab0
        /*03c8*/ 	.word	0x00000003
        /*03cc*/ 	.word	0x00000140
        /*03d0*/ 	.short	0x010a
        /*03d2*/ 	.byte	0xff
	.zero		1


	//   ....[44]....
        /*03d4*/ 	.word	0x00001ae0
        /*03d8*/ 	.word	0x00000003
        /*03dc*/ 	.word	0x00000130
        /*03e0*/ 	.short	0x0101
        /*03e2*/ 	.byte	0xff
	.zero		1


	//   ....[45]....
        /*03e4*/ 	.word	0x00001ba0
        /*03e8*/ 	.word	0x000000ff
        /*03ec*/ 	.word	0x00000050
        /*03f0*/ 	.short	0x010a
        /*03f2*/ 	.byte	0x04
	.zero		1


	//   ....[46]....
        /*03f4*/ 	.word	0x00001c70
        /*03f8*/ 	.word	0x000000ff
        /*03fc*/ 	.word	0x00000050
        /*0400*/ 	.short	0x010a
        /*0402*/ 	.byte	0x21
	.zero		1


	//   ....[47]....
        /*0404*/ 	.word	0x00001e20
        /*0408*/ 	.word	0x000000ff
        /*040c*/ 	.word	0x00000050
        /*0410*/ 	.short	0x010a
        /*0412*/ 	.byte	0x05
	.zero		1


	//   ....[48]....
        /*0414*/ 	.word	0x00001f30
        /*0418*/ 	.word	0x000000ff
        /*041c*/ 	.word	0x000000e8
        /*0420*/ 	.short	0x0101
        /*0422*/ 	.byte	0x06
	.zero		1


	//   ....[49]....
        /*0424*/ 	.word	0x00001f50
        /*0428*/ 	.word	0x000000ff
        /*042c*/ 	.word	0x00000050
        /*0430*/ 	.short	0x010a
        /*0432*/ 	.byte	0x04
	.zero		1


	//   ....[50]....
        /*0434*/ 	.word	0x00001fd0
        /*0438*/ 	.word	0x000000ff
        /*043c*/ 	.word	0x00000050
        /*0440*/ 	.short	0x010a
        /*0442*/ 	.byte	0x11
	.zero		1


	//   ....[51]....
        /*0444*/ 	.word	0x00002160
        /*0448*/ 	.word	0x000000ff
        /*044c*/ 	.word	0x00000050
        /*0450*/ 	.short	0x010a
        /*0452*/ 	.byte	0x05
	.zero		1


	//   ....[52]....
        /*0454*/ 	.word	0x000022c0
        /*0458*/ 	.word	0x00000003
        /*045c*/ 	.word	0x000000f0
        /*0460*/ 	.short	0x010a
        /*0462*/ 	.byte	0xff
	.zero		1


	//   ....[53]....
        /*0464*/ 	.word	0x00002410
        /*0468*/ 	.word	0x00000000
        /*046c*/ 	.word	0x00000000
        /*0470*/ 	.short	0x0101
        /*0472*/ 	.byte	0xff
	.zero		1


	//   ....[54]....
        /*0474*/ 	.word	0x000029c0
        /*0478*/ 	.word	0x000000ff
        /*047c*/ 	.word	0x00000000
        /*0480*/ 	.short	0x010a
        /*0482*/ 	.byte	0x04
	.zero		1


	//   ....[55]....
        /*0484*/ 	.word	0x00002a50
        /*0488*/ 	.word	0x000000ff
        /*048c*/ 	.word	0x00000000
        /*0490*/ 	.short	0x010a
        /*0492*/ 	.byte	0x05
	.zero		1


	//   ....[56]....
        /*0494*/ 	.word	0x00002ae0
        /*0498*/ 	.word	0x000000ff
        /*049c*/ 	.word	0x00000000
        /*04a0*/ 	.short	0x010a
        /*04a2*/ 	.byte	0x05
	.zero		1


	//   ....[57]....
        /*04a4*/ 	.word	0x00002b70
        /*04a8*/ 	.word	0x000000ff
        /*04ac*/ 	.word	0x00000000
        /*04b0*/ 	.short	0x010a
        /*04b2*/ 	.byte	0x05
	.zero		1


	//   ....[58]....
        /*04b4*/ 	.word	0x00002c00
        /*04b8*/ 	.word	0x000000ff
        /*04bc*/ 	.word	0x00000000
        /*04c0*/ 	.short	0x010a
        /*04c2*/ 	.byte	0x05
	.zero		1


	//   ....[59]....
        /*04c4*/ 	.word	0x00002c90
        /*04c8*/ 	.word	0x000000ff
        /*04cc*/ 	.word	0x00000000
        /*04d0*/ 	.short	0x010a
        /*04d2*/ 	.byte	0x05
	.zero		1


	//   ....[60]....
        /*04d4*/ 	.word	0x00002d20
        /*04d8*/ 	.word	0x000000ff
        /*04dc*/ 	.word	0x00000000
        /*04e0*/ 	.short	0x010a
        /*04e2*/ 	.byte	0x05
	.zero		1


	//   ....[61]....
        /*04e4*/ 	.word	0x00002db0
        /*04e8*/ 	.word	0x000000ff
        /*04ec*/ 	.word	0x00000000
        /*04f0*/ 	.short	0x010a
        /*04f2*/ 	.byte	0x05
	.zero		1


	//   ....[62]....
        /*04f4*/ 	.word	0x00002e40
        /*04f8*/ 	.word	0x000000ff
        /*04fc*/ 	.word	0x00000000
        /*0500*/ 	.short	0x010a
        /*0502*/ 	.byte	0x05
	.zero		1


	//   ....[63]....
        /*0504*/ 	.word	0x00002ee0
        /*0508*/ 	.word	0x00000000
        /*050c*/ 	.word	0x00000000
        /*0510*/ 	.short	0x010a
        /*0512*/ 	.byte	0xff
	.zero		1


	//   ....[64]....
        /*0514*/ 	.word	0x00003000
        /*0518*/ 	.word	0x00000002
        /*051c*/ 	.word	0x00000130
        /*0520*/ 	.short	0x010a
        /*0522*/ 	.byte	0xff
	.zero		1


	//   ....[65]....
        /*0524*/ 	.word	0x00003060
        /*0528*/ 	.word	0x00000004
        /*052c*/ 	.word	0x00000000
        /*0530*/ 	.short	0x0101
        /*0532*/ 	.byte	0xff
	.zero		1


	//   ....[66]....
        /*0534*/ 	.word	0x00003080
        /*0538*/ 	.word	0x000000ff
        /*053c*/ 	.word	0x00000100
        /*0540*/ 	.short	0x010a
        /*0542*/ 	.byte	0x04
	.zero		1


	//   ....[67]....
        /*0544*/ 	.word	0x000031a0
        /*0548*/ 	.word	0x00000002
        /*054c*/ 	.word	0x000000f0
        /*0550*/ 	.short	0x010a
        /*0552*/ 	.byte	0xff
	.zero		1


	//   ....[68]....
        /*0554*/ 	.word	0x000032b0
        /*0558*/ 	.word	0x00000002
        /*055c*/ 	.word	0x00000000
        /*0560*/ 	.short	0x0101
        /*0562*/ 	.byte	0xff
	.zero		1


	//   ....[69]....
        /*0564*/ 	.word	0x00003340
        /*0568*/ 	.word	0x000000ff
        /*056c*/ 	.word	0x00000100
        /*0570*/ 	.short	0x0106
        /*0572*/ 	.byte	0x04
	.zero		1


	//   ....[70]....
        /*0574*/ 	.word	0x00003360
        /*0578*/ 	.word	0x000000ff
        /*057c*/ 	.word	0x00000100
        /*0580*/ 	.short	0x010a
        /*0582*/ 	.byte	0x04
	.zero		1


	//   ....[71]....
        /*0584*/ 	.word	0x000033f0
        /*0588*/ 	.word	0x000000ff
        /*058c*/ 	.word	0x00000100
        /*0590*/ 	.short	0x0106
        /*0592*/ 	.byte	0x07
	.zero		1


	//   ....[72]....
        /*0594*/ 	.word	0x00003430
        /*0598*/ 	.word	0x00000000
        /*059c*/ 	.word	0x00000100
        /*05a0*/ 	.short	0x010a
        /*05a2*/ 	.byte	0xff
	.zero		1


	//   ....[73]....
        /*05a4*/ 	.word	0x00003670
        /*05a8*/ 	.word	0x000000ff
        /*05ac*/ 	.word	0x00000008
        /*05b0*/ 	.short	0x010a
        /*05b2*/ 	.byte	0x05
	.zero		1


	//   ....[74]....
        /*05b4*/ 	.word	0x00003690
        /*05b8*/ 	.word	0x000000ff
        /*05bc*/ 	.word	0x00000008
        /*05c0*/ 	.short	0x010a
        /*05c2*/ 	.byte	0x05
	.zero		1


	//   ....[75]....
        /*05c4*/ 	.word	0x00003820
        /*05c8*/ 	.word	0x000000ff
        /*05cc*/ 	.word	0x00000008
        /*05d0*/ 	.short	0x010a
        /*05d2*/ 	.byte	0x05
	.zero		1


	//   ....[76]....
        /*05d4*/ 	.word	0x00003840
        /*05d8*/ 	.word	0x000000ff
        /*05dc*/ 	.word	0x00000008
        /*05e0*/ 	.short	0x010a
        /*05e2*/ 	.byte	0x05
	.zero		1


	//   ....[77]....
        /*05e4*/ 	.word	0x00003900
        /*05e8*/ 	.word	0x000000ff
        /*05ec*/ 	.word	0x00000000
        /*05f0*/ 	.short	0x0101
        /*05f2*/ 	.byte	0x04
	.zero		1


	//   ....[78]....
        /*05f4*/ 	.word	0x00003c00
        /*05f8*/ 	.word	0x00000000
        /*05fc*/ 	.word	0x000000f0
        /*0600*/ 	.short	0x010a
        /*0602*/ 	.byte	0xff
	.zero		1


	//   ....[79]....
        /*0604*/ 	.word	0x00003cc0
        /*0608*/ 	.word	0x00000000
        /*060c*/ 	.word	0x00000000
        /*0610*/ 	.short	0x0101
        /*0612*/ 	.byte	0xff
	.zero		1


	//   ....[80]....
        /*0614*/ 	.word	0x00003d80
        /*0618*/ 	.word	0x000000ff
        /*061c*/ 	.word	0x00000000
        /*0620*/ 	.short	0x010a
        /*0622*/ 	.byte	0x04
	.zero		1


	//   ....[81]....
        /*0624*/ 	.word	0x00003d90
        /*0628*/ 	.word	0x000000ff
        /*062c*/ 	.word	0x00000120
        /*0630*/ 	.short	0x010a
        /*0632*/ 	.byte	0x17
	.zero		1


	//   ....[82]....
        /*0634*/ 	.word	0x00003e40
        /*0638*/ 	.word	0x000000ff
        /*063c*/ 	.word	0x00000000
        /*0640*/ 	.short	0x010a
        /*0642*/ 	.byte	0x05
	.zero		1


	//   ....[83]....
        /*0644*/ 	.word	0x00003f80
        /*0648*/ 	.word	0x000000ff
        /*064c*/ 	.word	0x00000000
        /*0650*/ 	.short	0x010a
        /*0652*/ 	.byte	0x04
	.zero		1


	//   ....[84]....
        /*0654*/ 	.word	0x000041d0
        /*0658*/ 	.word	0x000000ff
        /*065c*/ 	.word	0x00000000
        /*0660*/ 	.short	0x010a
        /*0662*/ 	.byte	0x04
	.zero		1


	//   ....[85]....
        /*0664*/ 	.word	0x00004270
        /*0668*/ 	.word	0x00000000
        /*066c*/ 	.word	0x00000000
        /*0670*/ 	.short	0x010a
        /*0672*/ 	.byte	0xff
	.zero		1


	//   ....[86]....
        /*0674*/ 	.word	0x000042b0
        /*0678*/ 	.word	0x00000000
        /*067c*/ 	.word	0x00000000
        /*0680*/ 	.short	0x010a
        /*0682*/ 	.byte	0xff
	.zero		1


	//   ....[87]....
        /*0684*/ 	.word	0x00004320
        /*0688*/ 	.word	0x000000ff
        /*068c*/ 	.word	0x00000000
        /*0690*/ 	.short	0x0101
        /*0692*/ 	.byte	0x04
	.zero		1


	//   ....[88]....
        /*0694*/ 	.word	0x00004360
        /*0698*/ 	.word	0x000000ff
        /*069c*/ 	.word	0x00000150
        /*06a0*/ 	.short	0x010a
        /*06a2*/ 	.byte	0x11
	.zero		1


	//   ....[89]....
        /*06a4*/ 	.word	0x000043b0
        /*06a8*/ 	.word	0x000000ff
        /*06ac*/ 	.word	0x00000000
        /*06b0*/ 	.short	0x0101
        /*06b2*/ 	.byte	0x04
	.zero		1


	//   ....[90]....
        /*06b4*/ 	.word	0x00004850
        /*06b8*/ 	.word	0x0000000c
        /*06bc*/ 	.word	0x000000f0
        /*06c0*/ 	.short	0x010a
        /*06c2*/ 	.byte	0xff
	.zero		1


	//   ....[91]....
        /*06c4*/ 	.word	0x000049c0
        /*06c8*/ 	.word	0x00000000
        /*06cc*/ 	.word	0x00000000
        /*06d0*/ 	.short	0x0101
        /*06d2*/ 	.byte	0xff
	.zero		1


	//   ....[92]....
        /*06d4*/ 	.word	0x00004e50
        /*06d8*/ 	.word	0x000000ff
        /*06dc*/ 	.word	0x000000e8
        /*06e0*/ 	.short	0x010a
        /*06e2*/ 	.byte	0x15
	.zero		1


	//   ....[93]....
        /*06e4*/ 	.word	0x00004fd0
        /*06e8*/ 	.word	0x000000ff
        /*06ec*/ 	.word	0x000000c0
        /*06f0*/ 	.short	0x010a
        /*06f2*/ 	.byte	0x15
	.zero		1


	//   ....[94]....
        /*06f4*/ 	.word	0x00005150
        /*06f8*/ 	.word	0x000000ff
        /*06fc*/ 	.word	0x000000a0
        /*0700*/ 	.short	0x010b
        /*0702*/ 	.byte	0x15
	.zero		1


	//   ....[95]....
        /*0704*/ 	.word	0x00005160
        /*0708*/ 	.word	0x000000ff
        /*070c*/ 	.word	0x00000000
        /*0710*/ 	.short	0x0101
        /*0712*/ 	.byte	0x06
	.zero		1


	//   ....[96]....
        /*0714*/ 	.word	0x00005170
        /*0718*/ 	.word	0x000000ff
        /*071c*/ 	.word	0x000000c8
        /*0720*/ 	.short	0x010a
        /*0722*/ 	.byte	0x15
	.zero		1


	//   ....[97]....
        /*0724*/ 	.word	0x000052d0
        /*0728*/ 	.word	0x000000ff
        /*072c*/ 	.word	0x000000a8
        /*0730*/ 	.short	0x010b
        /*0732*/ 	.byte	0x15
	.zero		1


	//   ....[98]....
        /*0734*/ 	.word	0x000052e0
        /*0738*/ 	.word	0x000000ff
        /*073c*/ 	.word	0x00000000
        /*0740*/ 	.short	0x0101
        /*0742*/ 	.byte	0x06
	.zero		1


	//   ....[99]....
        /*0744*/ 	.word	0x000052f0
        /*0748*/ 	.word	0x000000ff
        /*074c*/ 	.word	0x000000d0
        /*0750*/ 	.short	0x010a
        /*0752*/ 	.byte	0x15
	.zero		1


	//   ....[100]....
        /*0754*/ 	.word	0x00005440
        /*0758*/ 	.word	0x000000ff
        /*075c*/ 	.word	0x000000b0
        /*0760*/ 	.short	0x010b
        /*0762*/ 	.byte	0x15
	.zero		1


	//   ....[101]....
        /*0764*/ 	.word	0x00005450
        /*0768*/ 	.word	0x000000ff
        /*076c*/ 	.word	0x00000000
        /*0770*/ 	.short	0x0101
        /*0772*/ 	.byte	0x06
	.zero		1


	//   ....[102]....
        /*0774*/ 	.word	0x00005460
        /*0778*/ 	.word	0x000000ff
        /*077c*/ 	.word	0x000000d8
        /*0780*/ 	.short	0x010a
        /*0782*/ 	.byte	0x15
	.zero		1


	//   ....[103]....
        /*0784*/ 	.word	0x00005650
        /*0788*/ 	.word	0x000000ff
        /*078c*/ 	.word	0x000000b8
        /*0790*/ 	.short	0x010b
        /*0792*/ 	.byte	0x15
	.zero		1


	//   ....[104]....
        /*0794*/ 	.word	0x00005660
        /*0798*/ 	.word	0x000000ff
        /*079c*/ 	.word	0x00000000
        /*07a0*/ 	.short	0x0101
        /*07a2*/ 	.byte	0x25
	.zero		1


	//   ....[105]....
        /*07a4*/ 	.word	0x00005690
        /*07a8*/ 	.word	0x000000ff
        /*07ac*/ 	.word	0x000000c0
        /*07b0*/ 	.short	0x010a
        /*07b2*/ 	.byte	0x15
	.zero		1


	//   ....[106]....
        /*07b4*/ 	.word	0x000056b0
        /*07b8*/ 	.word	0x000000ff
        /*07bc*/ 	.word	0x000000c8
        /*07c0*/ 	.short	0x010a
        /*07c2*/ 	.byte	0x15
	.zero		1


	//   ....[107]....
        /*07c4*/ 	.word	0x000056d0
        /*07c8*/ 	.word	0x000000ff
        /*07cc*/ 	.word	0x000000d0
        /*07d0*/ 	.short	0x010a
        /*07d2*/ 	.byte	0x15
	.zero		1


	//   ....[108]....
        /*07d4*/ 	.word	0x00005710
        /*07d8*/ 	.word	0x00000000
        /*07dc*/ 	.word	0x000000d8
        /*07e0*/ 	.short	0x010a
        /*07e2*/ 	.byte	0xff
	.zero		1


	//   ....[109]....
        /*07e4*/ 	.word	0x00005a60
        /*07e8*/ 	.word	0x00000003
        /*07ec*/ 	.word	0x000000f0
        /*07f0*/ 	.short	0x010a
        /*07f2*/ 	.byte	0xff
	.zero		1


	//   ....[110]....
        /*07f4*/ 	.word	0x00005be0
        /*07f8*/ 	.word	0x00000000
        /*07fc*/ 	.word	0x00000000
        /*0800*/ 	.short	0x0101
        /*0802*/ 	.byte	0xff
	.zero		1


	//   ....[111]....
        /*0804*/ 	.word	0x000067b0
        /*0808*/ 	.word	0x000000ff
        /*080c*/ 	.word	0x000000a0
        /*0810*/ 	.short	0x010a
        /*0812*/ 	.byte	0x2c
	.zero		1


	//   ....[112]....
        /*0814*/ 	.word	0x00006870
        /*0818*/ 	.word	0x000000a6
        /*081c*/ 	.word	0x00000110
        /*0820*/ 	.short	0x010a
        /*0822*/ 	.byte	0xff
	.zero		1


	//   ....[113]....
        /*0824*/ 	.word	0x000069a0
        /*0828*/ 	.word	0x000000ff
        /*082c*/ 	.word	0x000000a0
        /*0830*/ 	.short	0x010a
        /*0832*/ 	.byte	0x2c
	.zero		1


	//   ....[114]....
        /*0834*/ 	.word	0x00006b70
        /*0838*/ 	.word	0x000000a6
        /*083c*/ 	.word	0x00000110
        /*0840*/ 	.short	0x010a
        /*0842*/ 	.byte	0xff
	.zero		1


	//   ....[115]....
        /*0844*/ 	.word	0x00007df0
        /*0848*/ 	.word	0x00000000
        /*084c*/ 	.word	0x00000000
        /*0850*/ 	.short	0x0101
        /*0852*/ 	.byte	0xff
	.zero		1


	//   ....[116]....
        /*0854*/ 	.word	0x00007e00
        /*0858*/ 	.word	0x00000003
        /*085c*/ 	.word	0x000000a0
        /*0860*/ 	.short	0x010a
        /*0862*/ 	.byte	0xff
	.zero		1


	//   ....[117]....
        /*0864*/ 	.word	0x00007ee0
        /*0868*/ 	.word	0x00000003
        /*086c*/ 	.word	0x000000a0
        /*0870*/ 	.short	0x010a
        /*0872*/ 	.byte	0xff
	.zero		1


	//   ....[118]....
        /*0874*/ 	.word	0x00009220
        /*0878*/ 	.word	0x0000004d
        /*087c*/ 	.word	0x00000000
        /*0880*/ 	.short	0x0101
        /*0882*/ 	.byte	0xff
	.zero		1


	//   ....[119]....
        /*0884*/ 	.word	0x00009240
        /*0888*/ 	.word	0x00000000
        /*088c*/ 	.word	0x000000a0
        /*0890*/ 	.short	0x010a
        /*0892*/ 	.byte	0xff
	.zero		1


	//   ....[120]....
        /*0894*/ 	.word	0x00009310
        /*0898*/ 	.word	0x00000000
        /*089c*/ 	.word	0x000000a0
        /*08a0*/ 	.short	0x010a
        /*08a2*/ 	.byte	0xff
	.zero		1


	//   ....[121]....
        /*08a4*/ 	.word	0x0000a650
        /*08a8*/ 	.word	0x0000004a
        /*08ac*/ 	.word	0x00000000
        /*08b0*/ 	.short	0x0101
        /*08b2*/ 	.byte	0xff
	.zero		1


	//   ....[122]....
        /*08b4*/ 	.word	0x0000a670
        /*08b8*/ 	.word	0x00000003
        /*08bc*/ 	.word	0x000000a0
        /*08c0*/ 	.short	0x010a
        /*08c2*/ 	.byte	0xff
	.zero		1


	//   ....[123]....
        /*08c4*/ 	.word	0x0000a740
        /*08c8*/ 	.word	0x00000003
        /*08cc*/ 	.word	0x000000a0
        /*08d0*/ 	.short	0x010a
        /*08d2*/ 	.byte	0xff
	.zero		1


	//   ....[124]....
        /*08d4*/ 	.word	0x0000aa90
        /*08d8*/ 	.word	0x000000a6
        /*08dc*/ 	.word	0x00000000
        /*08e0*/ 	.short	0x0101
        /*08e2*/ 	.byte	0xff
	.zero		1


	//   ....[125]....
        /*08e4*/ 	.word	0x0000bac0
        /*08e8*/ 	.word	0x00000000
        /*08ec*/ 	.word	0x00000000
        /*08f0*/ 	.short	0x0101
        /*08f2*/ 	.byte	0xff
	.zero		1


	//   ....[126]....
        /*08f4*/ 	.word	0x0000bd50
        /*08f8*/ 	.word	0x000000ff
        /*08fc*/ 	.word	0x00000000
        /*0900*/ 	.short	0x0101
        /*0902*/ 	.byte	0x04
	.zero		1


	//   ....[127]....
        /*0904*/ 	.word	0x0000bd70
        /*0908*/ 	.word	0x00000003
        /*090c*/ 	.word	0x00000140
        /*0910*/ 	.short	0x010a
        /*0912*/ 	.byte	0xff
	.zero		1


	//   ....[128]....
        /*0914*/ 	.word	0x0000bdd0
        /*0918*/ 	.word	0x00000000
        /*091c*/ 	.word	0x00000050
        /*0920*/ 	.short	0x010a
        /*0922*/ 	.byte	0xff
	.zero		1


	//   ....[129]....
        /*0924*/ 	.word	0x0000be30
        /*0928*/ 	.word	0x00000000
        /*092c*/ 	.word	0x00000050
        /*0930*/ 	.short	0x010a
        /*0932*/ 	.byte	0xff
	.zero		1


	//   ....[130]....
        /*0934*/ 	.word	0x0000be80
        /*0938*/ 	.word	0x00000003
        /*093c*/ 	.word	0x000000f0
        /*0940*/ 	.short	0x010a
        /*0942*/ 	.byte	0xff
	.zero		1


	//   ....[131]....
        /*0944*/ 	.word	0x0000bee0
        /*0948*/ 	.word	0x00000000
        /*094c*/ 	.word	0x00000000
        /*0950*/ 	.short	0x010a
        /*0952*/ 	.byte	0xff
	.zero		1


	//   ....[132]....
        /*0954*/ 	.word	0x0000bf40
        /*0958*/ 	.word	0x00000000
        /*095c*/ 	.word	0x00000000
        /*0960*/ 	.short	0x010a
        /*0962*/ 	.byte	0xff
	.zero		1


	//   ....[133]....
        /*0964*/ 	.word	0x0000bfa0
        /*0968*/ 	.word	0x00000000
        /*096c*/ 	.word	0x00000000
        /*0970*/ 	.short	0x010a
        /*0972*/ 	.byte	0xff
	.zero		1


	//   ....[134]....
        /*0974*/ 	.word	0x0000c000
        /*0978*/ 	.word	0x00000000
        /*097c*/ 	.word	0x00000000
        /*0980*/ 	.short	0x010a
        /*0982*/ 	.byte	0xff
	.zero		1


	//   ....[135]....
        /*0984*/ 	.word	0x0000c060
        /*0988*/ 	.word	0x00000000
        /*098c*/ 	.word	0x00000000
        /*0990*/ 	.short	0x010a
        /*0992*/ 	.byte	0xff
	.zero		1


	//   ....[136]....
        /*0994*/ 	.word	0x0000c0c0
        /*0998*/ 	.word	0x00000000
        /*099c*/ 	.word	0x00000000
        /*09a0*/ 	.short	0x010a
        /*09a2*/ 	.byte	0xff
	.zero		1


	//   ....[137]....
        /*09a4*/ 	.word	0x0000c120
        /*09a8*/ 	.word	0x00000000
        /*09ac*/ 	.word	0x00000000
        /*09b0*/ 	.short	0x010a
        /*09b2*/ 	.byte	0xff
	.zero		1


	//   ....[138]....
        /*09b4*/ 	.word	0x0000c180
        /*09b8*/ 	.word	0x00000000
        /*09bc*/ 	.word	0x00000000
        /*09c0*/ 	.short	0x010a
        /*09c2*/ 	.byte	0xff
	.zero		1


	//   ....[139]....
        /*09c4*/ 	.word	0x0000c1e0
        /*09c8*/ 	.word	0x00000000
        /*09cc*/ 	.word	0x00000000
        /*09d0*/ 	.short	0x010a
        /*09d2*/ 	.byte	0xff
	.zero		1


	//   ....[140]....
        /*09d4*/ 	.word	0x0000c230
        /*09d8*/ 	.word	0x00000002
        /*09dc*/ 	.word	0x00000130
        /*09e0*/ 	.short	0x010a
        /*09e2*/ 	.byte	0xff
	.zero		1


	//   ....[141]....
        /*09e4*/ 	.word	0x0000c290
        /*09e8*/ 	.word	0x00000002
        /*09ec*/ 	.word	0x00000100
        /*09f0*/ 	.short	0x010a
        /*09f2*/ 	.byte	0xff
	.zero		1


	//   ....[142]....
        /*09f4*/ 	.word	0x0000c2e0
        /*09f8*/ 	.word	0x00000002
        /*09fc*/ 	.word	0x000000f0
        /*0a00*/ 	.short	0x010a
        /*0a02*/ 	.byte	0xff
	.zero		1


	//   ....[143]....
        /*0a04*/ 	.word	0x0000c340
        /*0a08*/ 	.word	0x00000000
        /*0a0c*/ 	.word	0x00000100
        /*0a10*/ 	.short	0x010a
        /*0a12*/ 	.byte	0xff
	.zero		1


	//   ....[144]....
        /*0a14*/ 	.word	0x0000c3a0
        /*0a18*/ 	.word	0x00000000
        /*0a1c*/ 	.word	0x00000008
        /*0a20*/ 	.short	0x010a
        /*0a22*/ 	.byte	0xff
	.zero		1


	//   ....[145]....
        /*0a24*/ 	.word	0x0000c480
        /*0a28*/ 	.word	0x00000000
        /*0a2c*/ 	.word	0x00000008
        /*0a30*/ 	.short	0x010a
        /*0a32*/ 	.byte	0xff
	.zero		1


	//   ....[146]....
        /*0a34*/ 	.word	0x0000c4d0
        /*0a38*/ 	.word	0x00000000
        /*0a3c*/ 	.word	0x000000f0
        /*0a40*/ 	.short	0x010a
        /*0a42*/ 	.byte	0xff
	.zero		1


	//   ....[147]....
        /*0a44*/ 	.word	0x0000c530
        /*0a48*/ 	.word	0x00000000
        /*0a4c*/ 	.word	0x00000120
        /*0a50*/ 	.short	0x010a
        /*0a52*/ 	.byte	0xff
	.zero		1


	//   ....[148]....
        /*0a54*/ 	.word	0x0000c590
        /*0a58*/ 	.word	0x00000000
        /*0a5c*/ 	.word	0x00000000
        /*0a60*/ 	.short	0x010a
        /*0a62*/ 	.byte	0xff
	.zero		1


	//   ....[149]....
        /*0a64*/ 	.word	0x0000c5f0
        /*0a68*/ 	.word	0x00000000
        /*0a6c*/ 	.word	0x00000000
        /*0a70*/ 	.short	0x010a
        /*0a72*/ 	.byte	0xff
	.zero		1


	//   ....[150]....
        /*0a74*/ 	.word	0x0000c650
        /*0a78*/ 	.word	0x00000000
        /*0a7c*/ 	.word	0x00000150
        /*0a80*/ 	.short	0x010a
        /*0a82*/ 	.byte	0xff
	.zero		1


	//   ....[151]....
        /*0a84*/ 	.word	0x0000c6a0
        /*0a88*/ 	.word	0x0000000c
        /*0a8c*/ 	.word	0x000000f0
        /*0a90*/ 	.short	0x010a
        /*0a92*/ 	.byte	0xff
	.zero		1


	//   ....[152]....
        /*0a94*/ 	.word	0x0000c700
        /*0a98*/ 	.word	0x00000000
        /*0a9c*/ 	.word	0x000000e8
        /*0aa0*/ 	.short	0x010a
        /*0aa2*/ 	.byte	0xff
	.zero		1


	//   ....[153]....
        /*0aa4*/ 	.word	0x0000c760
        /*0aa8*/ 	.word	0x00000000
        /*0aac*/ 	.word	0x000000c0
        /*0ab0*/ 	.short	0x010a
        /*0ab2*/ 	.byte	0xff
	.zero		1


	//   ....[154]....
        /*0ab4*/ 	.word	0x0000c7c0
        /*0ab8*/ 	.word	0x00000000
        /*0abc*/ 	.word	0x000000c8
        /*0ac0*/ 	.short	0x010a
        /*0ac2*/ 	.byte	0xff
	.zero		1


	//   ....[155]....
        /*0ac4*/ 	.word	0x0000c820
        /*0ac8*/ 	.word	0x00000000
        /*0acc*/ 	.word	0x000000d0
        /*0ad0*/ 	.short	0x010a
        /*0ad2*/ 	.byte	0xff
	.zero		1


	//   ....[156]....
        /*0ad4*/ 	.word	0x0000c880
        /*0ad8*/ 	.word	0x00000000
        /*0adc*/ 	.word	0x000000d8
        /*0ae0*/ 	.short	0x010a
        /*0ae2*/ 	.byte	0xff
	.zero		1


	//   ....[157]....
        /*0ae4*/ 	.word	0x0000c8e0
        /*0ae8*/ 	.word	0x00000000
        /*0aec*/ 	.word	0x000000c0
        /*0af0*/ 	.short	0x010a
        /*0af2*/ 	.byte	0xff
	.zero		1


	//   ....[158]....
        /*0af4*/ 	.word	0x0000c940
        /*0af8*/ 	.word	0x00000000
        /*0afc*/ 	.word	0x000000c8
        /*0b00*/ 	.short	0x010a
        /*0b02*/ 	.byte	0xff
	.zero		1


	//   ....[159]....
        /*0b04*/ 	.word	0x0000c9a0
        /*0b08*/ 	.word	0x00000000
        /*0b0c*/ 	.word	0x000000d0
        /*0b10*/ 	.short	0x010a
        /*0b12*/ 	.byte	0xff
	.zero		1


	//   ....[160]....
        /*0b14*/ 	.word	0x0000c9f0
        /*0b18*/ 	.word	0x00000003
        /*0b1c*/ 	.word	0x000000f0
        /*0b20*/ 	.short	0x010a
        /*0b22*/ 	.byte	0xff
	.zero		1


	//   ....[161]....
        /*0b24*/ 	.word	0x0000ca50
        /*0b28*/ 	.word	0x00000000
        /*0b2c*/ 	.word	0x000000a0
        /*0b30*/ 	.short	0x010a
        /*0b32*/ 	.byte	0xff
	.zero		1


	//   ....[162]....
        /*0b34*/ 	.word	0x0000caa0
        /*0b38*/ 	.word	0x000000a6
        /*0b3c*/ 	.word	0x00000110
        /*0b40*/ 	.short	0x010a
        /*0b42*/ 	.byte	0xff
	.zero		1


	//   ....[163]....
        /*0b44*/ 	.word	0x0000caf0
        /*0b48*/ 	.word	0x00000003
        /*0b4c*/ 	.word	0x000000a0
        /*0b50*/ 	.short	0x010a
        /*0b52*/ 	.byte	0xff
	.zero		1


	//   ....[164]....
        /*0b54*/ 	.word	0x0000cb40
        /*0b58*/ 	.word	0x00000000
        /*0b5c*/ 	.word	0x000000a0
        /*0b60*/ 	.short	0x010a
        /*0b62*/ 	.byte	0xff
	.zero		1


	//   ....[165]....
        /*0b64*/ 	.word	0x0000cb90
        /*0b68*/ 	.word	0x00000003
        /*0b6c*/ 	.word	0x000000a0
        /*0b70*/ 	.short	0x010a
        /*0b72*/ 	.byte	0xff
	.zero		1


	//----- nvinfo : EIATTR_NUM_MBARRIERS
	.align		4
.L_47:
        /*0b74*/ 	.byte	0x03, 0x38
        /*0b76*/ 	.short	0x002b


	//----- nvinfo : EIATTR_EXIT_INSTR_OFFSETS
	.align		4
        /*0b78*/ 	.byte	0x04, 0x1c
        /*0b7a*/ 	.short	(.L_49 - .L_48)


	//   ....[0]....
.L_48:
        /*0b7c*/ 	.word	0x00002f10


	//   ....[1]....
        /*0b80*/ 	.word	0x00003400


	//   ....[2]....
        /*0b84*/ 	.word	0x00003460


	//   ....[3]....
        /*0b88*/ 	.word	0x000045e0


	//   ....[4]....
        /*0b8c*/ 	.word	0x00005740


	//   ....[5]....
        /*0b90*/ 	.word	0x00005780


	//   ....[6]....
        /*0b94*/ 	.word	0x0000bc40


	//   ....[7]....
        /*0b98*/ 	.word	0x0000bcc0


	//   ....[8]....
        /*0b9c*/ 	.word	0x0000bcf0


	//   ....[9]....
        /*0ba0*/ 	.word	0x0000bd60


	//----- nvinfo : EIATTR_MAX_THREADS
	.align		4
.L_49:
        /*0ba4*/ 	.byte	0x04, 0x05
        /*0ba6*/ 	.short	(.L_51 - .L_50)
.L_50:
        /*0ba8*/ 	.word	0x00000100
        /*0bac*/ 	.word	0x00000001
        /*0bb0*/ 	.word	0x00000001


	//----- nvinfo : EIATTR_CRS_STACK_SIZE
	.align		4
.L_51:
        /*0bb4*/ 	.byte	0x04, 0x1e
        /*0bb6*/ 	.short	(.L_53 - .L_52)
.L_52:
        /*0bb8*/ 	.word	0x00000000


	//----- nvinfo : EIATTR_CBANK_PARAM_SIZE
	.align		4
.L_53:
        /*0bbc*/ 	.byte	0x03, 0x19
        /*0bbe*/ 	.short	0x0800


	//----- nvinfo : EIATTR_PARAM_CBANK
	.align		4
        /*0bc0*/ 	.byte	0x04, 0x0a
        /*0bc2*/ 	.short	(.L_55 - .L_54)
	.align		4
.L_54:
        /*0bc4*/ 	.word	index@(.nv.constant0._ZN7cutlass13device_kernelINS_4gemm6kernel13GemmUniversalIN4cute5tupleIJiiiiEEENS1_10collective13CollectiveMmaINS1_35MainloopSm100TmaUmmaWarpSpecializedILi10ELi2ELi2ENS5_IJNS4_1CILi2EEESB_NSA_ILi1EEEEEEEENS5_IJNSA_ILi256EEESF_NSA_ILi32EEEEEENS_6half_tENS5_IJlSC_lEEESI_SJ_NS4_8TiledMMAINS4_8MMA_AtomIJNS4_26SM100_MMA_F16BF16_2x1SM_SSISI_SI_fLi256ELi256ELNS4_4UMMA5MajorE0ELSO_0ELNSN_7ScaleInE0ELSP_0EEEEEENS4_6LayoutINS5_IJSC_SC_SC_EEENS5_IJNSA_ILi0EEESU_SU_EEEEENS5_IJNS4_10UnderscoreESX_SX_EEEEENS4_28SM100_TMA_2SM_LOAD_MULTICASTENS4_14ComposedLayoutINS4_7SwizzleILi2ELi4ELi3EEENS4_18smem_ptr_flag_bitsILi16EEENSS_INS5_IJNSA_ILi8EEESG_EEENS5_IJSG_SC_EEEEEEEvNS4_8identityENS4_18SM100_TMA_2SM_LOADES1A_vS1B_EENS_8epilogue10collective18CollectiveEpilogueINS1E_23Sm100TmaWarpSpecializedILi4ELi2ELi64ELb1ELb0EEEJNS5_IJNSA_ILi128EEESF_SG_EEENS5_IJNSS_IS1J_SC_EENSS_INSA_ILi64EEESC_EEEEESI_SJ_SI_SJ_NS1E_6fusion15FusionCallbacksIS1I_NS1P_17LinearCombinationISI_fSI_fLNS_15FloatRoundStyleE2EEES1K_S1O_JEEENS4_5SM1004TMEM4LOAD26SM100_TMEM_LOAD_32dp32b64xENS4_13SM90_TMA_LOADENS11_INS12_ILi3ELi4ELi3EEES15_NSS_INS5_IJS16_S1M_EEENS5_IJS1M_SC_EEEEEEENS4_39AutoVectorizingCopyWithAssumedAlignmentILi128EEENS4_14SM90_TMA_STOREES24_S26_S26_EEEvvEEEEvNT_6ParamsE)
        /*0bc8*/ 	.short	0x0380
        /*0bca*/ 	.short	0x0800


	//----- nvinfo : EIATTR_SW_WAR
	.align		4
.L_55:
        /*0bcc*/ 	.byte	0x04, 0x36
        /*0bce*/ 	.short	(.L_57 - .L_56)
.L_56:
        /*0bd0*/ 	.word	0x00000008
.L_57:


//--------------------- .nv.callgraph             --------------------------
	.section	.nv.callgraph,"",@"SHT_CUDA_CALLGRAPH"
	.align	4
	.sectionentsize	8
	.align		4
        /*0000*/ 	.word	0x00000000
	.align		4
        /*0004*/ 	.word	0xffffffff
	.align		4
        /*0008*/ 	.word	index@(_ZN7cutlass13device_kernelINS_4gemm6kernel13GemmUniversalIN4cute5tupleIJiiiiEEENS1_10collective13CollectiveMmaINS1_35MainloopSm100TmaUmmaWarpSpecializedILi10ELi2ELi2ENS5_IJNS4_1CILi2EEESB_NSA_ILi1EEEEEEEENS5_IJNSA_ILi256EEESF_NSA_ILi32EEEEEENS_6half_tENS5_IJlSC_lEEESI_SJ_NS4_8TiledMMAINS4_8MMA_AtomIJNS4_26SM100_MMA_F16BF16_2x1SM_SSISI_SI_fLi256ELi256ELNS4_4UMMA5MajorE0ELSO_0ELNSN_7ScaleInE0ELSP_0EEEEEENS4_6LayoutINS5_IJSC_SC_SC_EEENS5_IJNSA_ILi0EEESU_SU_EEEEENS5_IJNS4_10UnderscoreESX_SX_EEEEENS4_28SM100_TMA_2SM_LOAD_MULTICASTENS4_14ComposedLayoutINS4_7SwizzleILi2ELi4ELi3EEENS4_18smem_ptr_flag_bitsILi16EEENSS_INS5_IJNSA_ILi8EEESG_EEENS5_IJSG_SC_EEEEEEEvNS4_8identityENS4_18SM100_TMA_2SM_LOADES1A_vS1B_EENS_8epilogue10collective18CollectiveEpilogueINS1E_23Sm100TmaWarpSpecializedILi4ELi2ELi64ELb1ELb0EEEJNS5_IJNSA_ILi128EEESF_SG_EEENS5_IJNSS_IS1J_SC_EENSS_INSA_ILi64EEESC_EEEEESI_SJ_SI_SJ_NS1E_6fusion15FusionCallbacksIS1I_NS1P_17LinearCombinationISI_fSI_fLNS_15FloatRoundStyleE2EEES1K_S1O_JEEENS4_5SM1004TMEM4LOAD26SM100_TMEM_LOAD_32dp32b64xENS4_13SM90_TMA_LOADENS11_INS12_ILi3ELi4ELi3EEES15_NSS_INS5_IJS16_S1M_EEENS5_IJS1M_SC_EEEEEEENS4_39AutoVectorizingCopyWithAssumedAlignmentILi128EEENS4_14SM90_TMA_STOREES24_S26_S26_EEEvvEEEEvNT_6ParamsE)
	.align		4
        /*000c*/ 	.word	index@(__assertfail)
	.align		4
        /*0010*/ 	.word	0x00000000
	.align		4
        /*0014*/ 	.word	0xfffffffe
	.align		4
        /*0018*/ 	.word	0x00000000
	.align		4
        /*001c*/ 	.word	0xfffffffd
	.align		4
        /*0020*/ 	.word	0x00000000
	.align		4
        /*0024*/ 	.word	0xfffffffc


//--------------------- .nv.constant4             --------------------------
	.section	.nv.constant4,"a",@progbits
	.align	8
	.align		8
.nv.constant4:
        /*0000*/ 	.dword	__assertfail
	.align		8
        /*0008*/ 	.dword	__unnamed_1
	.align		8
        /*0010*/ 	.dword	__unnamed_2
	.align		8
        /*0018*/ 	.dword	_ZN40_INTERNAL_c87d71b7_4_k_cu_55a8a89b_318694cuda3std3__45__cpo5beginE
	.align		8
        /*0020*/ 	.dword	_ZN40_INTERNAL_c87d71b7_4_k_cu_55a8a89b_318694cuda3std3__45__cpo3endE
	.align		8
        /*0028*/ 	.dword	_ZN40_INTERNAL_c87d71b7_4_k_cu_55a8a89b_318694cuda3std3__45__cpo6cbeginE
	.align		8
        /*0030*/ 	.dword	_ZN40_INTERNAL_c87d71b7_4_k_cu_55a8a89b_318694cuda3std3__45__cpo4cendE
	.align		8
        /*0038*/ 	.dword	_ZN40_INTERNAL_c87d71b7_4_k_cu_55a8a89b_318694cuda3std3__442_GLOBAL__N__c87d71b7_4_k_cu_55a8a89b_318696ignoreE
	.align		8
        /*0040*/ 	.dword	_ZN40_INTERNAL_c87d71b7_4_k_cu_55a8a89b_318694cuda3std3__419piecewise_constructE
	.align		8
        /*0048*/ 	.dword	_ZN40_INTERNAL_c87d71b7_4_k_cu_55a8a89b_318694cuda3std3__48in_placeE
	.align		8
        /*0050*/ 	.dword	_ZN40_INTERNAL_c87d71b7_4_k_cu_55a8a89b_318694cuda3std6ranges3__45__cpo4swapE
	.align		8
        /*0058*/ 	.dword	_ZN40_INTERNAL_c87d71b7_4_k_cu_55a8a89b_318694cuda3std6ranges3__45__cpo9iter_moveE
	.align		8
        /*0060*/ 	.dword	_ZN40_INTERNAL_c87d71b7_4_k_cu_55a8a89b_318694cute7productE
	.align		8
        /*0068*/ 	.dword	_ZN40_INTERNAL_c87d71b7_4_k_cu_55a8a89b_318694cute1_E
	.align		8
        /*0070*/ 	.dword	$str$25
	.align		8
        /*0078*/ 	.dword	$str$26
	.align		8
        /*0080*/ 	.dword	$str$27
	.align		8
        /*0088*/ 	.dword	$str$28


//--------------------- .text._ZN7cutlass13device_kernelINS_4gemm6kernel13GemmUniversalIN4cute5tupleIJiiiiEEENS1_10collective13CollectiveMmaINS1_35MainloopSm100TmaUmmaWarpSpecializedILi10ELi2ELi2ENS5_IJNS4_1CILi2EEESB_NSA_ILi1EEEEEEEENS5_IJNSA_ILi256EEESF_NSA_ILi32EEEEEENS_6half_tENS5_IJlSC_lEEESI_SJ_NS4_8TiledMMAINS4_8MMA_AtomIJNS4_26SM100_MMA_F16BF16_2x1SM_SSISI_SI_fLi256ELi256ELNS4_4UMMA5MajorE0ELSO_0ELNSN_7ScaleInE0ELSP_0EEEEEENS4_6LayoutINS5_IJSC_SC_SC_EEENS5_IJNSA_ILi0EEESU_SU_EEEEENS5_IJNS4_10UnderscoreESX_SX_EEEEENS4_28SM100_TMA_2SM_LOAD_MULTICASTENS4_14ComposedLayoutINS4_7SwizzleILi2ELi4ELi3EEENS4_18smem_ptr_flag_bitsILi16EEENSS_INS5_IJNSA_ILi8EEESG_EEENS5_IJSG_SC_EEEEEEEvNS4_8identityENS4_18SM100_TMA_2SM_LOADES1A_vS1B_EENS_8epilogue10collective18CollectiveEpilogueINS1E_23Sm100TmaWarpSpecializedILi4ELi2ELi64ELb1ELb0EEEJNS5_IJNSA_ILi128EEESF_SG_EEENS5_IJNSS_IS1J_SC_EENSS_INSA_ILi64EEESC_EEEEESI_SJ_SI_SJ_NS1E_6fusion15FusionCallbacksIS1I_NS1P_17LinearCombinationISI_fSI_fLNS_15FloatRoundStyleE2EEES1K_S1O_JEEENS4_5SM1004TMEM4LOAD26SM100_TMEM_LOAD_32dp32b64xENS4_13SM90_TMA_LOADENS11_INS12_ILi3ELi4ELi3EEES15_NSS_INS5_IJS16_S1M_EEENS5_IJS1M_SC_EEEEEEENS4_39AutoVectorizingCopyWithAssumedAlignmentILi128EEENS4_14SM90_TMA_STOREES24_S26_S26_EEEvvEEEEvNT_6ParamsE --------------------------
	.section	.text._ZN7cutlass13device_kernelINS_4gemm6kernel13GemmUniversalIN4cute5tupleIJiiiiEEENS1_10collective13CollectiveMmaINS1_35MainloopSm100TmaUmmaWarpSpecializedILi10ELi2ELi2ENS5_IJNS4_1CILi2EEESB_NSA_ILi1EEEEEEEENS5_IJNSA_ILi256EEESF_NSA_ILi32EEEEEENS_6half_tENS5_IJlSC_lEEESI_SJ_NS4_8TiledMMAINS4_8MMA_AtomIJNS4_26SM100_MMA_F16BF16_2x1SM_SSISI_SI_fLi256ELi256ELNS4_4UMMA5MajorE0ELSO_0ELNSN_7ScaleInE0ELSP_0EEEEEENS4_6LayoutINS5_IJSC_SC_SC_EEENS5_IJNSA_ILi0EEESU_SU_EEEEENS5_IJNS4_10UnderscoreESX_SX_EEEEENS4_28SM100_TMA_2SM_LOAD_MULTICASTENS4_14ComposedLayoutINS4_7SwizzleILi2ELi4ELi3EEENS4_18smem_ptr_flag_bitsILi16EEENSS_INS5_IJNSA_ILi8EEESG_EEENS5_IJSG_SC_EEEEEEEvNS4_8identityENS4_18SM100_TMA_2SM_LOADES1A_vS1B_EENS_8epilogue10collective18CollectiveEpilogueINS1E_23Sm100TmaWarpSpecializedILi4ELi2ELi64ELb1ELb0EEEJNS5_IJNSA_ILi128EEESF_SG_EEENS5_IJNSS_IS1J_SC_EENSS_INSA_ILi64EEESC_EEEEESI_SJ_SI_SJ_NS1E_6fusion15FusionCallbacksIS1I_NS1P_17LinearCombinationISI_fSI_fLNS_15FloatRoundStyleE2EEES1K_S1O_JEEENS4_5SM1004TMEM4LOAD26SM100_TMEM_LOAD_32dp32b64xENS4_13SM90_TMA_LOADENS11_INS12_ILi3ELi4ELi3EEES15_NSS_INS5_IJS16_S1M_EEENS5_IJS1M_SC_EEEEEEENS4_39AutoVectorizingCopyWithAssumedAlignmentILi128EEENS4_14SM90_TMA_STOREES24_S26_S26_EEEvvEEEEvNT_6ParamsE,"ax",@progbits
	.align	128
.text._ZN7cutlass13device_kernelINS_4gemm6kernel13GemmUniversalIN4cute5tupleIJiiiiEEENS1_10collective13CollectiveMmaINS1_35MainloopSm100TmaUmmaWarpSpecializedILi10ELi2ELi2ENS5_IJNS4_1CILi2EEESB_NSA_ILi1EEEEEEEENS5_IJNSA_ILi256EEESF_NSA_ILi32EEEEEENS_6half_tENS5_IJlSC_lEEESI_SJ_NS4_8TiledMMAINS4_8MMA_AtomIJNS4_26SM100_MMA_F16BF16_2x1SM_SSISI_SI_fLi256ELi256ELNS4_4UMMA5MajorE0ELSO_0ELNSN_7ScaleInE0ELSP_0EEEEEENS4_6LayoutINS5_IJSC_SC_SC_EEENS5_IJNSA_ILi0EEESU_SU_EEEEENS5_IJNS4_10UnderscoreESX_SX_EEEEENS4_28SM100_TMA_2SM_LOAD_MULTICASTENS4_14ComposedLayoutINS4_7SwizzleILi2ELi4ELi3EEENS4_18smem_ptr_flag_bitsILi16EEENSS_INS5_IJNSA_ILi8EEESG_EEENS5_IJSG_SC_EEEEEEEvNS4_8identityENS4_18SM100_TMA_2SM_LOADES1A_vS1B_EENS_8epilogue10collective18CollectiveEpilogueINS1E_23Sm100TmaWarpSpecializedILi4ELi2ELi64ELb1ELb0EEEJNS5_IJNSA_ILi128EEESF_SG_EEENS5_IJNSS_IS1J_SC_EENSS_INSA_ILi64EEESC_EEEEESI_SJ_SI_SJ_NS1E_6fusion15FusionCallbacksIS1I_NS1P_17LinearCombinationISI_fSI_fLNS_15FloatRoundStyleE2EEES1K_S1O_JEEENS4_5SM1004TMEM4LOAD26SM100_TMEM_LOAD_32dp32b64xENS4_13SM90_TMA_LOADENS11_INS12_ILi3ELi4ELi3EEES15_NSS_INS5_IJS16_S1M_EEENS5_IJS1M_SC_EEEEEEENS4_39AutoVectorizingCopyWithAssumedAlignmentILi128EEENS4_14SM90_TMA_STOREES24_S26_S26_EEEvvEEEEvNT_6ParamsE:
        .type           _ZN7cutlass13device_kernelINS_4gemm6kernel13GemmUniversalIN4cute5tupleIJiiiiEEENS1_10collective13CollectiveMmaINS1_35MainloopSm100TmaUmmaWarpSpecializedILi10ELi2ELi2ENS5_IJNS4_1CILi2EEESB_NSA_ILi1EEEEEEEENS5_IJNSA_ILi256EEESF_NSA_ILi32EEEEEENS_6half_tENS5_IJlSC_lEEESI_SJ_NS4_8TiledMMAINS4_8MMA_AtomIJNS4_26SM100_MMA_F16BF16_2x1SM_SSISI_SI_fLi256ELi256ELNS4_4UMMA5MajorE0ELSO_0ELNSN_7ScaleInE0ELSP_0EEEEEENS4_6LayoutINS5_IJSC_SC_SC_EEENS5_IJNSA_ILi0EEESU_SU_EEEEENS5_IJNS4_10UnderscoreESX_SX_EEEEENS4_28SM100_TMA_2SM_LOAD_MULTICASTENS4_14ComposedLayoutINS4_7SwizzleILi2ELi4ELi3EEENS4_18smem_ptr_flag_bitsILi16EEENSS_INS5_IJNSA_ILi8EEESG_EEENS5_IJSG_SC_EEEEEEEvNS4_8identityENS4_18SM100_TMA_2SM_LOADES1A_vS1B_EENS_8epilogue10collective18CollectiveEpilogueINS1E_23Sm100TmaWarpSpecializedILi4ELi2ELi64ELb1ELb0EEEJNS5_IJNSA_ILi128EEESF_SG_EEENS5_IJNSS_IS1J_SC_EENSS_INSA_ILi64EEESC_EEEEESI_SJ_SI_SJ_NS1E_6fusion15FusionCallbacksIS1I_NS1P_17LinearCombinationISI_fSI_fLNS_15FloatRoundStyleE2EEES1K_S1O_JEEENS4_5SM1004TMEM4LOAD26SM100_TMEM_LOAD_32dp32b64xENS4_13SM90_TMA_LOADENS11_INS12_ILi3ELi4ELi3EEES15_NSS_INS5_IJS16_S1M_EEENS5_IJS1M_SC_EEEEEEENS4_39AutoVectorizingCopyWithAssumedAlignmentILi128EEENS4_14SM90_TMA_STOREES24_S26_S26_EEEvvEEEEvNT_6ParamsE,@function
        .size           _ZN7cutlass13device_kernelINS_4gemm6kernel13GemmUniversalIN4cute5tupleIJiiiiEEENS1_10collective13CollectiveMmaINS1_35MainloopSm100TmaUmmaWarpSpecializedILi10ELi2ELi2ENS5_IJNS4_1CILi2EEESB_NSA_ILi1EEEEEEEENS5_IJNSA_ILi256EEESF_NSA_ILi32EEEEEENS_6half_tENS5_IJlSC_lEEESI_SJ_NS4_8TiledMMAINS4_8MMA_AtomIJNS4_26SM100_MMA_F16BF16_2x1SM_SSISI_SI_fLi256ELi256ELNS4_4UMMA5MajorE0ELSO_0ELNSN_7ScaleInE0ELSP_0EEEEEENS4_6LayoutINS5_IJSC_SC_SC_EEENS5_IJNSA_ILi0EEESU_SU_EEEEENS5_IJNS4_10UnderscoreESX_SX_EEEEENS4_28SM100_TMA_2SM_LOAD_MULTICASTENS4_14ComposedLayoutINS4_7SwizzleILi2ELi4ELi3EEENS4_18smem_ptr_flag_bitsILi16EEENSS_INS5_IJNSA_ILi8EEESG_EEENS5_IJSG_SC_EEEEEEEvNS4_8identityENS4_18SM100_TMA_2SM_LOADES1A_vS1B_EENS_8epilogue10collective18CollectiveEpilogueINS1E_23Sm100TmaWarpSpecializedILi4ELi2ELi64ELb1ELb0EEEJNS5_IJNSA_ILi128EEESF_SG_EEENS5_IJNSS_IS1J_SC_EENSS_INSA_ILi64EEESC_EEEEESI_SJ_SI_SJ_NS1E_6fusion15FusionCallbacksIS1I_NS1P_17LinearCombinationISI_fSI_fLNS_15FloatRoundStyleE2EEES1K_S1O_JEEENS4_5SM1004TMEM4LOAD26SM100_TMEM_LOAD_32dp32b64xENS4_13SM90_TMA_LOADENS11_INS12_ILi3ELi4ELi3EEES15_NSS_INS5_IJS16_S1M_EEENS5_IJS1M_SC_EEEEEEENS4_39AutoVectorizingCopyWithAssumedAlignmentILi128EEENS4_14SM90_TMA_STOREES24_S26_S26_EEEvvEEEEvNT_6ParamsE,(.L_x_210 - _ZN7cutlass13device_kernelINS_4gemm6kernel13GemmUniversalIN4cute5tupleIJiiiiEEENS1_10collective13CollectiveMmaINS1_35MainloopSm100TmaUmmaWarpSpecializedILi10ELi2ELi2ENS5_IJNS4_1CILi2EEESB_NSA_ILi1EEEEEEEENS5_IJNSA_ILi256EEESF_NSA_ILi32EEEEEENS_6half_tENS5_IJlSC_lEEESI_SJ_NS4_8TiledMMAINS4_8MMA_AtomIJNS4_26SM100_MMA_F16BF16_2x1SM_SSISI_SI_fLi256ELi256ELNS4_4UMMA5MajorE0ELSO_0ELNSN_7ScaleInE0ELSP_0EEEEEENS4_6LayoutINS5_IJSC_SC_SC_EEENS5_IJNSA_ILi0EEESU_SU_EEEEENS5_IJNS4_10UnderscoreESX_SX_EEEEENS4_28SM100_TMA_2SM_LOAD_MULTICASTENS4_14ComposedLayoutINS4_7SwizzleILi2ELi4ELi3EEENS4_18smem_ptr_flag_bitsILi16EEENSS_INS5_IJNSA_ILi8EEESG_EEENS5_IJSG_SC_EEEEEEEvNS4_8identityENS4_18SM100_TMA_2SM_LOADES1A_vS1B_EENS_8epilogue10collective18CollectiveEpilogueINS1E_23Sm100TmaWarpSpecializedILi4ELi2ELi64ELb1ELb0EEEJNS5_IJNSA_ILi128EEESF_SG_EEENS5_IJNSS_IS1J_SC_EENSS_INSA_ILi64EEESC_EEEEESI_SJ_SI_SJ_NS1E_6fusion15FusionCallbacksIS1I_NS1P_17LinearCombinationISI_fSI_fLNS_15FloatRoundStyleE2EEES1K_S1O_JEEENS4_5SM1004TMEM4LOAD26SM100_TMEM_LOAD_32dp32b64xENS4_13SM90_TMA_LOADENS11_INS12_ILi3ELi4ELi3EEES15_NSS_INS5_IJS16_S1M_EEENS5_IJS1M_SC_EEEEEEENS4_39AutoVectorizingCopyWithAssumedAlignmentILi128EEENS4_14SM90_TMA_STOREES24_S26_S26_EEEvvEEEEvNT_6ParamsE)
        .other          _ZN7cutlass13device_kernelINS_4gemm6kernel13GemmUniversalIN4cute5tupleIJiiiiEEENS1_10collective13CollectiveMmaINS1_35MainloopSm100TmaUmmaWarpSpecializedILi10ELi2ELi2ENS5_IJNS4_1CILi2EEESB_NSA_ILi1EEEEEEEENS5_IJNSA_ILi256EEESF_NSA_ILi32EEEEEENS_6half_tENS5_IJlSC_lEEESI_SJ_NS4_8TiledMMAINS4_8MMA_AtomIJNS4_26SM100_MMA_F16BF16_2x1SM_SSISI_SI_fLi256ELi256ELNS4_4UMMA5MajorE0ELSO_0ELNSN_7ScaleInE0ELSP_0EEEEEENS4_6LayoutINS5_IJSC_SC_SC_EEENS5_IJNSA_ILi0EEESU_SU_EEEEENS5_IJNS4_10UnderscoreESX_SX_EEEEENS4_28SM100_TMA_2SM_LOAD_MULTICASTENS4_14ComposedLayoutINS4_7SwizzleILi2ELi4ELi3EEENS4_18smem_ptr_flag_bitsILi16EEENSS_INS5_IJNSA_ILi8EEESG_EEENS5_IJSG_SC_EEEEEEEvNS4_8identityENS4_18SM100_TMA_2SM_LOADES1A_vS1B_EENS_8epilogue10collective18CollectiveEpilogueINS1E_23Sm100TmaWarpSpecializedILi4ELi2ELi64ELb1ELb0EEEJNS5_IJNSA_ILi128EEESF_SG_EEENS5_IJNSS_IS1J_SC_EENSS_INSA_ILi64EEESC_EEEEESI_SJ_SI_SJ_NS1E_6fusion15FusionCallbacksIS1I_NS1P_17LinearCombinationISI_fSI_fLNS_15FloatRoundStyleE2EEES1K_S1O_JEEENS4_5SM1004TMEM4LOAD26SM100_TMEM_LOAD_32dp32b64xENS4_13SM90_TMA_LOADENS11_INS12_ILi3ELi4ELi3EEES15_NSS_INS5_IJS16_S1M_EEENS5_IJS1M_SC_EEEEEEENS4_39AutoVectorizingCopyWithAssumedAlignmentILi128EEENS4_14SM90_TMA_STOREES24_S26_S26_EEEvvEEEEvNT_6ParamsE,@"STO_CUDA_ENTRY STV_DEFAULT"
_ZN7cutlass13device_kernelINS_4gemm6kernel13GemmUniversalIN4cute5tupleIJiiiiEEENS1_10collective13CollectiveMmaINS1_35MainloopSm100TmaUmmaWarpSpecializedILi10ELi2ELi2ENS5_IJNS4_1CILi2EEESB_NSA_ILi1EEEEEEEENS5_IJNSA_ILi256EEESF_NSA_ILi32EEEEEENS_6half_tENS5_IJlSC_lEEESI_SJ_NS4_8TiledMMAINS4_8MMA_AtomIJNS4_26SM100_MMA_F16BF16_2x1SM_SSISI_SI_fLi256ELi256ELNS4_4UMMA5MajorE0ELSO_0ELNSN_7ScaleInE0ELSP_0EEEEEENS4_6LayoutINS5_IJSC_SC_SC_EEENS5_IJNSA_ILi0EEESU_SU_EEEEENS5_IJNS4_10UnderscoreESX_SX_EEEEENS4_28SM100_TMA_2SM_LOAD_MULTICASTENS4_14ComposedLayoutINS4_7SwizzleILi2ELi4ELi3EEENS4_18smem_ptr_flag_bitsILi16EEENSS_INS5_IJNSA_ILi8EEESG_EEENS5_IJSG_SC_EEEEEEEvNS4_8identityENS4_18SM100_TMA_2SM_LOADES1A_vS1B_EENS_8epilogue10collective18CollectiveEpilogueINS1E_23Sm100TmaWarpSpecializedILi4ELi2ELi64ELb1ELb0EEEJNS5_IJNSA_ILi128EEESF_SG_EEENS5_IJNSS_IS1J_SC_EENSS_INSA_ILi64EEESC_EEEEESI_SJ_SI_SJ_NS1E_6fusion15FusionCallbacksIS1I_NS1P_17LinearCombinationISI_fSI_fLNS_15FloatRoundStyleE2EEES1K_S1O_JEEENS4_5SM1004TMEM4LOAD26SM100_TMEM_LOAD_32dp32b64xENS4_13SM90_TMA_LOADENS11_INS12_ILi3ELi4ELi3EEES15_NSS_INS5_IJS16_S1M_EEENS5_IJS1M_SC_EEEEEEENS4_39AutoVectorizingCopyWithAssumedAlignmentILi128EEENS4_14SM90_TMA_STOREES24_S26_S26_EEEvvEEEEvNT_6ParamsE:
[----:B------:R-:W1:Y:S01]  /*0000*/  LDC R1, c[0x0][0x37c] ;  /* 0x0000df00ff017b82 */ /* 0x000e620000000800 */
[----:B------:R-:W2:Y:S01]  /*0010*/  S2R R160, SR_TID.X ;  /* 0x0000000000a07919 */ /* 0x000ea20000002100 */
[----:B------:R-:W3:Y:S06]  /*0020*/  LDCU.64 UR8, c[0x0][0x890] ;  /* 0x00011200ff0877ac */ /* 0x000eec0008000a00 */
[----:B------:R-:W4:Y:S01]  /*0030*/  S2UR UR47, SR_CgaCtaId ;  /* 0x00000000002f79c3 */ /* 0x000f220000008800 */
[----:B------:R-:W-:Y:S02]  /*0040*/  PRMT R146, RZ, 0x7610, R146 ;  /* 0x00007610ff927816 */ /* 0x000fe40000000092 */
[----:B------:R-:W-:Y:S01]  /*0050*/  ELECT P1, URZ, PT ;  /* 0x0000000000ff782f */ /* 0x000fe20003820000 */
[----:B---3--:R-:W-:-:S04]  /*0060*/  UISETP.NE.U32.AND UP0, UPT, UR8, URZ, UPT ;  /* 0x000000ff0800728c */ /* 0x008fc8000bf05070 */
[----:B------:R-:W-:Y:S02]  /*0070*/  UISETP.NE.AND.EX UP0, UPT, UR9, URZ, UPT, UP0 ;  /* 0x000000ff0900728c */ /* 0x000fe4000bf05300 */
[----:B----4-:R-:W-:Y:S02]  /*0080*/  ULOP3.LUT UR33, UR47, 0x1, URZ, 0xc0, !UPT ;  /* 0x000000012f217892 */ /* 0x010fe4000f8ec0ff */
[----:B------:R-:W-:Y:S01]  /*0090*/  ULOP3.LUT UR34, UR47, 0x1, URZ, 0x3c, !UPT ;  /* 0x000000012f227892 */ /* 0x000fe2000f8e3cff */
[----:B--2---:R-:W-:-:S05]  /*00a0*/  SHF.R.U32.HI R147, RZ, 0x5, R160 ;  /* 0x00000005ff937819 */ /* 0x004fca00000116a0 */
[----:B------:R-:W2:Y:S02]  /*00b0*/  SHFL.IDX PT, R0, R147, RZ, 0x1f ;  /* 0x00001fff93007589 */ /* 0x000ea400000e0000 */
[----:B--2---:R-:W-:Y:S01]  /*00c0*/  R2UR UR17, R0 ;  /* 0x00000000001172ca */ /* 0x004fe200000e0000 */
[----:B-1----:R-:W-:-:S14]  /*00d0*/  BRA.U UP0, `(.L_x_0) ;  /* 0x0000000100307547 */ /* 0x002fdc000b800000 */
[----:B------:R-:W1:Y:S02]  /*00e0*/  LDCU.64 UR4, c[0x0][0x888] ;  /* 0x00011100ff0477ac */ /* 0x000e640008000a00 */
[----:B-1----:R-:W-:-:S04]  /*00f0*/  UISETP.NE.U32.AND UP0, UPT, UR4, URZ, UPT ;  /* 0x000000ff0400728c */ /* 0x002fc8000bf05070 */
[----:B------:R-:W-:-:S09]  /*0100*/  UISETP.NE.AND.EX UP0, UPT, UR5, URZ, UPT, UP0 ;  /* 0x000000ff0500728c */ /* 0x000fd2000bf05300 */
[----:B------:R-:W-:Y:S05]  /*0110*/  BRA.U !UP0, `(.L_x_1) ;  /* 0x0000000108147547 */ /* 0x000fea000b800000 */
[----:B------:R-:W1:Y:S01]  /*0120*/  LDC.64 R2, c[0x0][0x888] ;  /* 0x00022200ff027b82 */ /* 0x000e620000000a00 */
[----:B------:R-:W1:Y:S02]  /*0130*/  LDCU.64 UR4, c[0x0][0x358] ;  /* 0x00006b00ff0477ac */ /* 0x000e640008000a00 */
[----:B-1----:R1:W5:Y:S01]  /*0140*/  LDG.E R73, desc[UR4][R2.64] ;  /* 0x0000000402497981 */ /* 0x002362000c1e1900 */
[----:B------:R-:W-:Y:S01]  /*0150*/  HFMA2 R146, -RZ, RZ, 0, 5.9604644775390625e-08 ;  /* 0x00000001ff927431 */ /* 0x000fe200000001ff */
[----:B------:R-:W-:Y:S05]  /*0160*/  BRA `(.L_x_0) ;  /* 0x00000000000c7947 */ /* 0x000fea0003800000 */
.L_x_1:
[----:B------:R-:W1:Y:S01]  /*0170*/  LDCU UR4, c[0x0][0x880] ;  /* 0x00011000ff0477ac */ /* 0x000e620008000800 */
[----:B------:R-:W-:Y:S01]  /*0180*/  HFMA2 R146, -RZ, RZ, 0, 5.9604644775390625e-08 ;  /* 0x00000001ff927431 */ /* 0x000fe200000001ff */
[----:B-1----:R-:W-:-:S07]  /*0190*/  MOV R73, UR4 ;  /* 0x0000000400497c02 */ /* 0x002fce0008000f00 */
.L_x_0:
[----:B------:R-:W2:Y:S02]  /*01a0*/  LDCU.64 UR4, c[0x0][0x8b0] ;  /* 0x00011600ff0477ac */ /* 0x000ea40008000a00 */
[----:B--2---:R-:W-:-:S04]  /*01b0*/  UISETP.NE.U32.AND UP0, UPT, UR4, URZ, UPT ;  /* 0x000000ff0400728c */ /* 0x004fc8000bf05070 */
[----:B------:R-:W-:-:S09]  /*01c0*/  UISETP.NE.AND.EX UP0, UPT, UR5, URZ, UPT, UP0 ;  /* 0x000000ff0500728c */ /* 0x000fd2000bf05300 */
[----:B------:R-:W-:Y:S05]  /*01d0*/  BRA.U UP0, `(.L_x_2) ;  /* 0x0000000100287547 */ /* 0x000fea000b800000 */
[----:B------:R-:W2:Y:S02]  /*01e0*/  LDCU.64 UR4, c[0x0][0x8a8] ;  /* 0x00011500ff0477ac */ /* 0x000ea40008000a00 */
[----:B--2---:R-:W-:-:S04]  /*01f0*/  UISETP.NE.U32.AND UP0, UPT, UR4, URZ, UPT ;  /* 0x000000ff0400728c */ /* 0x004fc8000bf05070 */
[----:B------:R-:W-:-:S09]  /*0200*/  UISETP.NE.AND.EX UP0, UPT, UR5, URZ, UPT, UP0 ;  /* 0x000000ff0500728c */ /* 0x000fd2000bf05300 */
[----:B------:R-:W-:Y:S05]  /*0210*/  BRA.U !UP0, `(.L_x_3) ;  /* 0x0000000108107547 */ /* 0x000fea000b800000 */
[----:B------:R-:W2:Y:S01]  /*0220*/  LDC.64 R70, c[0x0][0x8a8] ;  /* 0x00022a00ff467b82 */ /* 0x000ea20000000a00 */
[----:B------:R-:W2:Y:S02]  /*0230*/  LDCU.64 UR4, c[0x0][0x358] ;  /* 0x00006b00ff0477ac */ /* 0x000ea40008000a00 */
[----:B--2---:R2:W5:Y:S01]  /*0240*/  LDG.E R70, desc[UR4][R70.64] ;  /* 0x0000000446467981 */ /* 0x004562000c1e1900 */
[----:B------:R-:W-:Y:S05]  /*0250*/  BRA `(.L_x_2) ;  /* 0x0000000000087947 */ /* 0x000fea0003800000 */
.L_x_3:
[----:B------:R-:W2:Y:S02]  /*0260*/  LDCU UR4, c[0x0][0x8a0] ;  /* 0x00011400ff0477ac */ /* 0x000ea40008000800 */
[----:B--2---:R-:W-:Y:S02]  /*0270*/  MOV R70, UR4 ;  /* 0x0000000400467c02 */ /* 0x004fe40008000f00 */
.L_x_2:
[----:B------:R-:W-:Y:S01]  /*0280*/  IMAD.U32 R0, RZ, RZ, UR17 ;  /* 0x00000011ff007e24 */ /* 0x000fe2000f8e00ff */
[----:B------:R-:W-:Y:S04]  /*0290*/  BSSY.RECONVERGENT B0, `(.L_x_4) ;  /* 0x000000c000007945 */ /* 0x000fe80003800200 */
[C---:B------:R-:W-:Y:S02]  /*02a0*/  ISETP.NE.OR P2, PT, R0.reuse, 0x1, !P1 ;  /* 0x000000010000780c */ /* 0x040fe40004f45670 */
[----:B------:R-:W-:-:S11]  /*02b0*/  ISETP.NE.OR P0, PT, R0, 0x3, !P1 ;  /* 0x000000030000780c */ /* 0x000fd60004f05670 */
[----:B------:R-:W-:Y:S05]  /*02c0*/  @P2 BRA `(.L_x_5) ;  /* 0x0000000000202947 */ /* 0x000fea0003800000 */
[----:B------:R-:W3:Y:S02]  /*02d0*/  LDCU.64 UR4, c[0x0][0x348] ;  /* 0x00006900ff0477ac */ /* 0x000ee40008000a00 */
[----:B---3--:R-:W-:Y:S02]  /*02e0*/  UIADD3 UR6, UP1, UPT, UR4, 0x80, URZ ;  /* 0x0000008004067890 */ /* 0x008fe4000ff3e0ff */
[----:B------:R-:W-:Y:S02]  /*02f0*/  UIADD3 UR4, UP0, UPT, UR4, 0x180, URZ ;  /* 0x0000018004047890 */ /* 0x000fe4000ff1e0ff */
[----:B------:R-:W-:Y:S02]  /*0300*/  UIADD3.X UR7, UPT, UPT, URZ, UR5, URZ, UP1, !UPT ;  /* 0x00000005ff077290 */ /* 0x000fe40008ffe4ff */
[----:B------:R-:W-:-:S07]  /*0310*/  UIADD3.X UR5, UPT, UPT, URZ, UR5, URZ, UP0, !UPT ;  /* 0x00000005ff057290 */ /* 0x000fce00087fe4ff */
[----:B------:R3:W-:Y:S02]  /*0320*/  UTMACCTL.PF [UR6] ;  /* 0x00000000060079b9 */ /* 0x0007e40008040000 */
[----:B------:R3:W-:Y:S02]  /*0330*/  UTMACCTL.PF [UR4] ;  /* 0x00000000040079b9 */ /* 0x0007e40008040000 */
[----:B---3--:R-:W-:Y:S01]  /*0340*/  NOP ;  /* 0x0000000000007918 */ /* 0x008fe20000000000 */
.L_x_5:
[----:B------:R-:W-:Y:S05]  /*0350*/  BSYNC.RECONVERGENT B0 ;  /* 0x0000000000007941 */ /* 0x000fea0003800200 */
.L_x_4:
[----:B------:R-:W-:Y:S04]  /*0360*/  BSSY.RECONVERGENT B0, `(.L_x_6) ;  /* 0x000000a000007945 */ /* 0x000fe80003800200 */
        /* <DEDUP_REMOVED lines=9> */
.L_x_7:
[----:B------:R-:W-:Y:S05]  /*0400*/  BSYNC.RECONVERGENT B0 ;  /* 0x0000000000007941 */ /* 0x000fea0003800200 */
.L_x_6:
[----:B------:R-:W3:Y:S01]  /*0410*/  LDCU.64 UR4, c[0x0][0x888] ;  /* 0x00011100ff0477ac */ /* 0x000ee20008000a00 */
[----:B------:R-:W-:Y:S02]  /*0420*/  UISETP.EQ.U32.AND UP1, UPT, UR8, URZ, UPT ;  /* 0x000000ff0800728c */ /* 0x000fe4000bf22070 */
[----:B------:R-:W-:Y:S02]  /*0430*/  UPLOP3.LUT UP3, UPT, UPT, UPT, UPT, 0x80, 0x8 ;  /* 0x000000000008789c */ /* 0x000fe40003f6f070 */
[----:B---3--:R-:W-:-:S04]  /*0440*/  UISETP.NE.U32.AND UP0, UPT, UR4, URZ, UPT ;  /* 0x000000ff0400728c */ /* 0x008fc8000bf05070 */
[----:B------:R-:W-:-:S04]  /*0450*/  UISETP.NE.AND.EX UP0, UPT, UR5, URZ, UPT, UP0 ;  /* 0x000000ff0500728c */ /* 0x000fc8000bf05300 */
[----:B------:R-:W-:-:S04]  /*0460*/  UISETP.EQ.OR.EX UP2, UPT, UR9, URZ, !UP0, UP1 ;  /* 0x000000ff0900728c */ /* 0x000fc8000c742710 */
[----:B------:R-:W-:-:S06]  /*0470*/  UP2UR UR4, UPR, URZ, 0x4 ;  /* 0x00000004ff047883 */ /* 0x000fcc0008000000 */
[----:B------:R-:W-:Y:S01]  /*0480*/  MOV R149, UR4 ;  /* 0x0000000400957c02 */ /* 0x000fe20008000f00 */
[----:B------:R-:W-:Y:S06]  /*0490*/  BRA.U !UP2, `(.L_x_8) ;  /* 0x000000010a207547 */ /* 0x000fec000b800000 */
[----:B------:R-:W-:Y:S01]  /*04a0*/  UISETP.NE.U32.AND UP1, UPT, UR8, URZ, UPT ;  /* 0x000000ff0800728c */ /* 0x000fe2000bf25070 */
[----:B-----5:R-:W-:Y:S01]  /*04b0*/  FSETP.NEU.AND P0, PT, R73, RZ, PT ;  /* 0x000000ff4900720b */ /* 0x020fe20003f0d000 */
[----:B------:R-:W-:Y:S02]  /*04c0*/  USEL UR4, URZ, 0xffffffff, UP0 ;  /* 0xffffffffff047887 */ /* 0x000fe40008000000 */
[----:B------:R-:W-:-:S10]  /*04d0*/  UISETP.NE.AND.EX UP1, UPT, UR9, URZ, UPT, UP1 ;  /* 0x000000ff0900728c */ /* 0x000fd4000bf25310 */
[----:B------:R-:W-:Y:S01]  /*04e0*/  VOTEU.ANY UP0, P0 ;  /* 0x0000000000ff7886 */ /* 0x000fe20000000100 */
[----:B------:R-:W-:-:S04]  /*04f0*/  @!UP1 USEL UR4, URZ, 0xffffffff, UP0 ;  /* 0xffffffffff049887 */ /* 0x000fc80008000000 */
[----:B------:R-:W-:-:S04]  /*0500*/  ULOP3.LUT UR4, UR4, 0x1, URZ, 0xc0, !UPT ;  /* 0x0000000104047892 */ /* 0x000fc8000f8ec0ff */
[----:B------:R-:W-:-:S11]  /*0510*/  UISETP.NE.U32.AND UP3, UPT, UR4, 0x1, UPT ;  /* 0x000000010400788c */ /* 0x000fd6000bf65070 */
.L_x_8:
[----:B------:R-:W3:Y:S01]  /*0520*/  SHFL.IDX PT, R0, R147, RZ, 0x1f ;  /* 0x00001fff93007589 */ /* 0x000ee200000e0000 */
[----:B------:R-:W-:-:S04]  /*0530*/  UISETP.NE.AND UP0, UPT, UR17, 0x2, UPT ;  /* 0x000000021100788c */ /* 0x000fc8000bf05270 */
[----:B------:R-:W-:Y:S02]  /*0540*/  UISETP.EQ.AND UP1, UPT, UR33, URZ, !UP0 ;  /* 0x000000ff2100728c */ /* 0x000fe4000c722270 */
[----:B------:R-:W-:-:S04]  /*0550*/  USEL UR41, URZ, 0x1, UP0 ;  /* 0x00000001ff297887 */ /* 0x000fc80008000000 */
[----:B------:R-:W-:Y:S02]  /*0560*/  PLOP3.LUT P3, PT, P1, PT, UP1, 0x80, 0x8 ;  /* 0x000000000008781c */ /* 0x000fe40000f6f018 */
[----:B---3--:R-:W-:-:S13]  /*0570*/  ISETP.NE.AND P0, PT, R0, RZ, PT ;  /* 0x000000ff0000720c */ /* 0x008fda0003f05270 */
[----:B------:R-:W-:Y:S05]  /*0580*/  @P0 BRA `(.L_x_9) ;  /* 0x0000000000900947 */ /* 0x000fea0003800000 */
[----:B------:R-:W-:Y:S01]  /*0590*/  ELECT P0, URZ, PT ;  /* 0x0000000000ff782f */ /* 0x000fe20003800000 */
[----:B------:R-:W-:-:S12]  /*05a0*/  BSSY.RECONVERGENT B0, `(.L_x_9) ;  /* 0x0000022000007945 */ /* 0x000fd80003800200 */
[----:B------:R-:W-:Y:S05]  /*05b0*/  @!P0 BRA `(.L_x_10) ;  /* 0x0000000000808947 */ /* 0x000fea0003800000 */
[----:B------:R-:W-:Y:S01]  /*05c0*/  UMOV UR4, 0x400 ;  /* 0x0000040000047882 */ /* 0x000fe20000000000 */
[----:B------:R-:W-:Y:S01]  /*05d0*/  UMOV UR8, 0x1 ;  /* 0x0000000100087882 */ /* 0x000fe20000000000 */
[----:B------:R-:W-:Y:S01]  /*05e0*/  UMOV UR6, 0x2 ;  /* 0x0000000200067882 */ /* 0x000fe20000000000 */
[----:B------:R-:W-:Y:S02]  /*05f0*/  ULEA UR4, UR47, UR4, 0x18 ;  /* 0x000000042f047291 */ /* 0x000fe4000f8ec0ff */
[----:B------:R-:W-:-:S04]  /*0600*/  UIADD3 UR8, UPT, UPT, -UR8, 0x100000, URZ ;  /* 0x0010000008087890 */ /* 0x000fc8000fffe1ff */
[----:B------:R-:W-:Y:S02]  /*0610*/  USHF.L.U32 UR9, UR8, 0xb, URZ ;  /* 0x0000000b08097899 */ /* 0x000fe400080006ff */
[----:B------:R-:W-:Y:S02]  /*0620*/  USHF.L.U32 UR8, UR8, 0x1, URZ ;  /* 0x0000000108087899 */ /* 0x000fe400080006ff */
[----:B------:R-:W-:-:S04]  /*0630*/  UIADD3 UR6, UPT, UPT, -UR6, 0x100000, URZ ;  /* 0x0010000006067890 */ /* 0x000fc8000fffe1ff */
[----:B------:R-:W-:Y:S02]  /*0640*/  USHF.L.U32 UR7, UR6, 0xb, URZ ;  /* 0x0000000b06077899 */ /* 0x000fe400080006ff */
[----:B------:R-:W-:Y:S01]  /*0650*/  USHF.L.U32 UR6, UR6, 0x1, URZ ;  /* 0x0000000106067899 */ /* 0x000fe200080006ff */
[----:B------:R-:W3:Y:S03]  /*0660*/  FENCE.VIEW.ASYNC.S ;  /* 0x00000000000073c6 */ /* 0x000ee60000000000 */
[----:B---3--:R3:W4:Y:S08]  /*0670*/  SYNCS.EXCH.64 URZ, [UR4], UR8 ;  /* 0x0000000804ff75b2 */ /* 0x0087300008000100 */
[----:B------:R3:W1:Y:S01]  /*0680*/  SYNCS.EXCH.64 URZ, [UR4+0x50], UR6 ;  /* 0x0000500604ff75b2 */ /* 0x0006620008000100 */
        /* <DEDUP_REMOVED lines=17> */
[----:B------:R3:W1:Y:S02]  /*07a0*/  SYNCS.EXCH.64 URZ, [UR4+0x98], UR6 ;  /* 0x0000980604ff75b2 */ /* 0x0006640008000100 */
[----:B---34-:R-:W-:Y:S01]  /*07b0*/  NOP ;  /* 0x0000000000007918 */ /* 0x018fe20000000000 */
.L_x_10:
[----:B------:R-:W-:Y:S05]  /*07c0*/  BSYNC.RECONVERGENT B0 ;  /* 0x0000000000007941 */ /* 0x000fea0003800200 */
.L_x_9:
[----:B------:R-:W3:Y:S01]  /*07d0*/  SHFL.IDX PT, R0, R147, RZ, 0x1f ;  /* 0x00001fff93007589 */ /* 0x000ee200000e0000 */
[----:B------:R-:W-:Y:S01]  /*07e0*/  NOP ;  /* 0x0000000000007918 */ /* 0x000fe20000000000 */
[----:B---3--:R-:W-:-:S13]  /*07f0*/  ISETP.NE.AND P0, PT, R0, 0x1, PT ;  /* 0x000000010000780c */ /* 0x008fda0003f05270 */
[----:B------:R-:W-:Y:S05]  /*0800*/  @P0 BRA `(.L_x_11) ;  /* 0x0000000000540947 */ /* 0x000fea0003800000 */
        /* <DEDUP_REMOVED lines=10> */
[----:B------:R-:W-:Y:S01]  /*08b0*/  ELECT P0, URZ, PT ;  /* 0x0000000000ff782f */ /* 0x000fe20003800000 */
[----:B------:R-:W3:Y:S02]  /*08c0*/  FENCE.VIEW.ASYNC.S ;  /* 0x00000000000073c6 */ /* 0x000ee40000000000 */
[----:B---3--:R3:W4:Y:S08]  /*08d0*/  SYNCS.EXCH.64 URZ, [UR4+0xa0], UR8 ;  /* 0x0000a00804ff75b2 */ /* 0x0087300008000100 */
[----:B------:R3:W1:Y:S01]  /*08e0*/  SYNCS.EXCH.64 URZ, [UR4+0xc0], UR6 ;  /* 0x0000c00604ff75b2 */ /* 0x0006620008000100 */
[----:B------:R3:W1:Y:S01]  /*08f0*/  SYNCS.EXCH.64 URZ, [UR4+0xa8], UR8 ;  /* 0x0000a80804ff75b2 */ /* 0x0006620008000100 */
[----:B------:R3:W1:Y:S01]  /*0900*/  SYNCS.EXCH.64 URZ, [UR4+0xc8], UR6 ;  /* 0x0000c80604ff75b2 */ /* 0x0006620008000100 */
[----:B------:R3:W1:Y:S01]  /*0910*/  SYNCS.EXCH.64 URZ, [UR4+0xb0], UR8 ;  /* 0x0000b00804ff75b2 */ /* 0x0006620008000100 */
[----:B------:R3:W1:Y:S01]  /*0920*/  SYNCS.EXCH.64 URZ, [UR4+0xd0], UR6 ;  /* 0x0000d00604ff75b2 */ /* 0x0006620008000100 */
[----:B------:R3:W1:Y:S01]  /*0930*/  SYNCS.EXCH.64 URZ, [UR4+0xb8], UR8 ;  /* 0x0000b80804ff75b2 */ /* 0x0006620008000100 */
[----:B------:R3:W1:Y:S01]  /*0940*/  SYNCS.EXCH.64 URZ, [UR4+0xd8], UR6 ;  /* 0x0000d80604ff75b2 */ /* 0x0006620008000100 */
[----:B------:R-:W-:Y:S01]  /*0950*/  NOP ;  /* 0x0000000000007918 */ /* 0x000fe20000000000 */
.L_x_11:
[----:B------:R-:W2:Y:S01]  /*0960*/  SHFL.IDX PT, R0, R147, RZ, 0x1f ;  /* 0x00001fff93007589 */ /* 0x000ea200000e0000 */
[----:B------:R-:W-:Y:S01]  /*0970*/  NOP ;  /* 0x0000000000007918 */ /* 0x000fe20000000000 */
[----:B--2---:R-:W-:-:S13]  /*0980*/  ISETP.NE.AND P0, PT, R0, 0x3, PT ;  /* 0x000000030000780c */ /* 0x004fda0003f05270 */
[----:B------:R-:W-:Y:S05]  /*0990*/  @P0 BRA `(.L_x_12) ;  /* 0x00000000002c0947 */ /* 0x000fea0003800000 */
[----:B---3--:R-:W-:Y:S01]  /*09a0*/  UMOV UR6, 0x400 ;  /* 0x0000040000067882 */ /* 0x008fe20000000000 */
[----:B------:R-:W-:Y:S01]  /*09b0*/  UMOV UR4, 0x20 ;  /* 0x0000002000047882 */ /* 0x000fe20000000000 */
[----:B------:R-:W-:Y:S02]  /*09c0*/  ULEA UR6, UR47, UR6, 0x18 ;  /* 0x000000062f067291 */ /* 0x000fe4000f8ec0ff */
[----:B------:R-:W-:-:S04]  /*09d0*/  UIADD3 UR4, UPT, UPT, -UR4, 0x100000, URZ ;  /* 0x0010000004047890 */ /* 0x000fc8000fffe1ff */
[----:B------:R-:W-:Y:S02]  /*09e0*/  USHF.L.U32 UR5, UR4, 0xb, URZ ;  /* 0x0000000b04057899 */ /* 0x000fe400080006ff */
[----:B------:R-:W-:Y:S01]  /*09f0*/  USHF.L.U32 UR4, UR4, 0x1, URZ ;  /* 0x0000000104047899 */ /* 0x000fe200080006ff */
[----:B------:R-:W-:Y:S01]  /*0a00*/  ELECT P0, URZ, PT ;  /* 0x0000000000ff782f */ /* 0x000fe20003800000 */
[----:B------:R-:W2:Y:S10]  /*0a10*/  FENCE.VIEW.ASYNC.S ;  /* 0x00000000000073c6 */ /* 0x000eb40000000000 */
[----:B--2---:R2:W3:Y:S01]  /*0a20*/  SYNCS.EXCH.64 URZ, [UR6+0xe0], UR4 ;  /* 0x0000e00406ff75b2 */ /* 0x0044e20008000100 */
[----:B------:R2:W1:Y:S01]  /*0a30*/  SYNCS.EXCH.64 URZ, [UR6+0xe8], UR4 ;  /* 0x0000e80406ff75b2 */ /* 0x0004620008000100 */
[----:B------:R-:W-:Y:S01]  /*0a40*/  NOP ;  /* 0x0000000000007918 */ /* 0x000fe20000000000 */
.L_x_12:
[----:B------:R-:W4:Y:S01]  /*0a50*/  SHFL.IDX PT, R0, R147, RZ, 0x1f ;  /* 0x00001fff93007589 */ /* 0x000f2200000e0000 */
[----:B------:R-:W-:Y:S01]  /*0a60*/  NOP ;  /* 0x0000000000007918 */ /* 0x000fe20000000000 */
[----:B----4-:R-:W-:-:S13]  /*0a70*/  ISETP.NE.AND P0, PT, R0, 0x4, PT ;  /* 0x000000040000780c */ /* 0x010fda0003f05270 */
[----:B------:R-:W-:Y:S05]  /*0a80*/  @P0 BRA `(.L_x_13) ;  /* 0x0000000000480947 */ /* 0x000fea0003800000 */
[----:B--23--:R-:W-:Y:S01]  /*0a90*/  UMOV UR4, 0x3a0 ;  /* 0x000003a000047882 */ /* 0x00cfe20000000000 */
[----:B------:R-:W-:Y:S01]  /*0aa0*/  UMOV UR6, 0x400 ;  /* 0x0000040000067882 */ /* 0x000fe20000000000 */
[----:B------:R-:W-:Y:S01]  /*0ab0*/  USEL UR4, UR4, 0x320, UP3 ;  /* 0x0000032004047887 */ /* 0x000fe20009800000 */
        /* <DEDUP_REMOVED lines=9> */
[----:B------:R-:W2:Y:S02]  /*0b50*/  FENCE.VIEW.ASYNC.S ;  /* 0x00000000000073c6 */ /* 0x000ea40000000000 */
[----:B--2---:R4:W2:Y:S08]  /*0b60*/  SYNCS.EXCH.64 URZ, [UR6+0xf0], UR8 ;  /* 0x0000f00806ff75b2 */ /* 0x0048b00008000100 */
[----:B------:R4:W3:Y:S01]  /*0b70*/  SYNCS.EXCH.64 URZ, [UR6+0x100], UR4 ;  /* 0x0001000406ff75b2 */ /* 0x0008e20008000100 */
[----:B------:R4:W1:Y:S01]  /*0b80*/  SYNCS.EXCH.64 URZ, [UR6+0xf8], UR8 ;  /* 0x0000f80806ff75b2 */ /* 0x0008620008000100 */
[----:B------:R4:W1:Y:S02]  /*0b90*/  SYNCS.EXCH.64 URZ, [UR6+0x108], UR4 ;  /* 0x0001080406ff75b2 */ /* 0x0008640008000100 */
[----:B----4-:R-:W-:Y:S01]  /*0ba0*/  NOP ;  /* 0x0000000000007918 */ /* 0x010fe20000000000 */
.L_x_13:
[----:B------:R-:W4:Y:S01]  /*0bb0*/  SHFL.IDX PT, R0, R147, RZ, 0x1f ;  /* 0x00001fff93007589 */ /* 0x000f2200000e0000 */
[----:B------:R-:W-:Y:S01]  /*0bc0*/  NOP ;  /* 0x0000000000007918 */ /* 0x000fe20000000000 */
[----:B----4-:R-:W-:-:S13]  /*0bd0*/  ISETP.NE.AND P0, PT, R0, 0x5, PT ;  /* 0x000000050000780c */ /* 0x010fda0003f05270 */
[----:B------:R-:W-:Y:S05]  /*0be0*/  @P0 BRA `(.L_x_14) ;  /* 0x0000000000440947 */ /* 0x000fea0003800000 */
[----:B--23--:R-:W-:Y:S01]  /*0bf0*/  UMOV UR4, 0x400 ;  /* 0x0000040000047882 */ /* 0x00cfe20000000000 */
        /* <DEDUP_REMOVED lines=16> */
.L_x_14:
[----:B------:R-:W4:Y:S01]  /*0d00*/  SHFL.IDX PT, R0, R147, RZ, 0x1f ;  /* 0x00001fff93007589 */ /* 0x000f2200000e0000 */
[----:B------:R-:W-:Y:S01]  /*0d10*/  ISETP.NE.OR P1, PT, RZ, UR17, !P1 ;  /* 0x00000011ff007c0c */ /* 0x000fe2000cf25670 */
[----:B------:R-:W-:Y:S01]  /*0d20*/  NOP ;  /* 0x0000000000007918 */ /* 0x000fe20000000000 */
[----:B----4-:R-:W-:-:S13]  /*0d30*/  ISETP.NE.AND P0, PT, R0, 0x3, PT ;  /* 0x000000030000780c */ /* 0x010fda0003f05270 */
[----:B------:R-:W-:Y:S05]  /*0d40*/  @P0 BRA `(.L_x_15) ;  /* 0x0000000000340947 */ /* 0x000fea0003800000 */
[----:B--23--:R-:W-:Y:S01]  /*0d50*/  UMOV UR4, 0x400 ;  /* 0x0000040000047882 */ /* 0x00cfe20000000000 */
[----:B------:R-:W-:Y:S01]  /*0d60*/  UMOV UR6, 0x20 ;  /* 0x0000002000067882 */ /* 0x000fe20000000000 */
[----:B------:R-:W-:Y:S02]  /*0d70*/  ULEA UR4, UR47, UR4, 0x18 ;  /* 0x000000042f047291 */ /* 0x000fe4000f8ec0ff */
[----:B------:R-:W-:-:S04]  /*0d80*/  UIADD3 UR6, UPT, UPT, -UR6, 0x100000, URZ ;  /* 0x0010000006067890 */ /* 0x000fc8000fffe1ff */
[----:B------:R-:W-:Y:S02]  /*0d90*/  USHF.L.U32 UR7, UR6, 0xb, URZ ;  /* 0x0000000b06077899 */ /* 0x000fe400080006ff */
[----:B------:R-:W-:Y:S01]  /*0da0*/  USHF.L.U32 UR6, UR6, 0x1, URZ ;  /* 0x0000000106067899 */ /* 0x000fe200080006ff */
[----:B------:R-:W-:Y:S01]  /*0db0*/  ELECT P0, URZ, PT ;  /* 0x0000000000ff782f */ /* 0x000fe20003800000 */
[----:B------:R-:W2:Y:S10]  /*0dc0*/  FENCE.VIEW.ASYNC.S ;  /* 0x00000000000073c6 */ /* 0x000eb40000000000 */
[----:B--2---:R4:W2:Y:S01]  /*0dd0*/  SYNCS.EXCH.64 URZ, [UR4+0x130], UR6 ;  /* 0x0001300604ff75b2 */ /* 0x0048a20008000100 */
[----:B------:R4:W3:Y:S01]  /*0de0*/  SYNCS.EXCH.64 URZ, [UR4+0x140], UR6 ;  /* 0x0001400604ff75b2 */ /* 0x0008e20008000100 */
[----:B------:R4:W1:Y:S01]  /*0df0*/  SYNCS.EXCH.64 URZ, [UR4+0x138], UR6 ;  /* 0x0001380604ff75b2 */ /* 0x0008620008000100 */
[----:B------:R4:W1:Y:S02]  /*0e00*/  SYNCS.EXCH.64 URZ, [UR4+0x148], UR6 ;  /* 0x0001480604ff75b2 */ /* 0x0008640008000100 */
[----:B----4-:R-:W-:Y:S01]  /*0e10*/  NOP ;  /* 0x0000000000007918 */ /* 0x010fe20000000000 */
.L_x_15:
[----:B------:R-:W-:Y:S01]  /*0e20*/  VOTEU.ALL UP0, P1 ;  /* 0x0000000000ff7886 */ /* 0x000fe20000800000 */
[----:B--23--:R-:W-:Y:S01]  /*0e30*/  UMOV UR4, 0x20 ;  /* 0x0000002000047882 */ /* 0x00cfe20000000000 */
[----:B------:R-:W2:Y:S01]  /*0e40*/  LDCU UR7, c[0x0][0x36c] ;  /* 0x00006d80ff0777ac */ /* 0x000ea20008000800 */
[----:B------:R-:W-:Y:S01]  /*0e50*/  NOP ;  /* 0x0000000000007918 */ /* 0x000fe20000000000 */
[----:B------:R-:W-:Y:S01]  /*0e60*/  LOP3.LUT R0, R160, 0x1f, RZ, 0xc0, !PT ;  /* 0x0000001fa0007812 */ /* 0x000fe200078ec0ff */
[----:B------:R-:W-:Y:S01]  /*0e70*/  @!UP0 UMOV UR6, 0x400 ;  /* 0x0000040000068882 */ /* 0x000fe20000000000 */
[----:B------:R-:W-:-:S04]  /*0e80*/  @!UP0 UIADD3 UR4, UPT, UPT, -UR4, 0x100000, URZ ;  /* 0x0010000004048890 */ /* 0x000fc8000fffe1ff */
[----:B------:R-:W-:Y:S02]  /*0e90*/  @!UP0 USHF.L.U32 UR5, UR4, 0xb, URZ ;  /* 0x0000000b04058899 */ /* 0x000fe400080006ff */
[----:B------:R-:W-:Y:S02]  /*0ea0*/  @!UP0 USHF.L.U32 UR4, UR4, 0x1, URZ ;  /* 0x0000000104048899 */ /* 0x000fe400080006ff */
[----:B------:R-:W-:Y:S01]  /*0eb0*/  @!UP0 ULEA UR6, UR47, UR6, 0x18 ;  /* 0x000000062f068291 */ /* 0x000fe2000f8ec0ff */
[----:B------:R-:W-:Y:S01]  /*0ec0*/  VOTEU.ALL UP0, P1 ;  /* 0x0000000000ff7886 */ /* 0x000fe20000800000 */
[----:B------:R-:W-:Y:S02]  /*0ed0*/  UISETP.NE.AND UP4, UPT, UR17, URZ, UPT ;  /* 0x000000ff1100728c */ /* 0x000fe4000bf85270 */
[----:B--2---:R-:W-:Y:S01]  /*0ee0*/  UISETP.EQ.U32.AND UP5, UPT, UR7, 0x1, UPT ;  /* 0x000000010700788c */ /* 0x004fe2000bfa2070 */
[----:B------:R-:W2:Y:S07]  /*0ef0*/  FENCE.VIEW.ASYNC.S ;  /* 0x00000000000073c6 */ /* 0x000eae0000000000 */
[----:B--2---:R2:W3:Y:S01]  /*0f00*/  @!UP0 SYNCS.EXCH.64 URZ, [UR6+0x150], UR4 ;  /* 0x0001500406ff85b2 */ /* 0x0044e20008000100 */
[----:B------:R-:W-:Y:S05]  /*0f10*/  BRA.U !UP5, `(.L_x_16) ;  /* 0x000000010d087547 */ /* 0x000fea000b800000 */
[----:B-1-3--:R-:W-:Y:S01]  /*0f20*/  UCGABAR_ARV ;  /* 0x00000000000079c7 */ /* 0x00afe20008000000 */
[----:B------:R-:W-:Y:S05]  /*0f30*/  BRA `(.L_x_17) ;  /* 0x0000000000047947 */ /* 0x000fea0003800000 */
.L_x_16:
[----:B-1-3--:R-:W-:Y:S01]  /*0f40*/  NOP ;  /* 0x0000000000007918 */ /* 0x00afe20000000000 */
.L_x_17:
[----:B------:R-:W1:Y:S01]  /*0f50*/  S2UR UR16, SR_CTAID.X ;  /* 0x00000000001079c3 */ /* 0x000e620000002500 */
[----:B------:R-:W-:-:S05]  /*0f60*/  CS2R.32 R148, SR_CgaSize ;  /* 0x0000000000947805 */ /* 0x000fca0000008a00 */
[----:B------:R-:W-:-:S05]  /*0f70*/  IMAD R148, R148, -0xa0, RZ ;  /* 0xffffff6094947824 */ /* 0x000fca00078e02ff */
[----:B--2---:R-:W-:-:S14]  /*0f80*/  R2UR UR5, R148 ;  /* 0x00000000940572ca */ /* 0x004fdc00000e0000 */
[----:B------:R-:W2:Y:S01]  /*0f90*/  LDCU UR5, c[0x0][UR5+0x2b0] ;  /* 0x00005600050577ac */ /* 0x000ea20008000800 */
[----:B------:R-:W-:-:S05]  /*0fa0*/  CS2R.32 R148, SR_CgaSize ;  /* 0x0000000000947805 */ /* 0x000fca0000008a00 */
[----:B------:R-:W-:-:S05]  /*0fb0*/  IMAD R148, R148, -0xa0, RZ ;  /* 0xffffff6094947824 */ /* 0x000fca00078e02ff */
[----:B------:R-:W-:-:S14]  /*0fc0*/  R2UR UR4, R148 ;  /* 0x00000000940472ca */ /* 0x000fdc00000e0000 */
[----:B------:R-:W3:Y:S01]  /*0fd0*/  LDCU UR4, c[0x0][UR4+0x2b4] ;  /* 0x00005680040477ac */ /* 0x000ee20008000800 */
[----:B------:R-:W4:Y:S01]  /*0fe0*/  S2UR UR7, SR_CTAID.Y ;  /* 0x00000000000779c3 */ /* 0x000f220000002600 */
[----:B------:R-:W-:-:S05]  /*0ff0*/  CS2R.32 R148, SR_CgaSize ;  /* 0x0000000000947805 */ /* 0x000fca0000008a00 */
[----:B------:R-:W-:-:S05]  /*1000*/  IMAD R148, R148, -0xa0, RZ ;  /* 0xffffff6094947824 */ /* 0x000fca00078e02ff */
[----:B------:R-:W-:-:S14]  /*1010*/  R2UR UR8, R148 ;  /* 0x00000000940872ca */ /* 0x000fdc00000e0000 */
[----:B------:R-:W3:Y:S01]  /*1020*/  LDCU UR8, c[0x0][UR8+0x2a0] ;  /* 0x00005400080877ac */ /* 0x000ee20008000800 */
[----:B------:R-:W3:Y:S01]  /*1030*/  LDCU UR21, c[0x0][0xb24] ;  /* 0x00016480ff1577ac */ /* 0x000ee20008000800 */
[----:B------:R-:W1:Y:S01]  /*1040*/  S2UR UR36, SR_CTAID.Z ;  /* 0x00000000002479c3 */ /* 0x000e620000002700 */
[----:B------:R-:W-:-:S05]  /*1050*/  CS2R.32 R148, SR_CgaSize ;  /* 0x0000000000947805 */ /* 0x000fca0000008a00 */
[----:B------:R-:W-:-:S05]  /*1060*/  IMAD R148, R148, -0xa0, RZ ;  /* 0xffffff6094947824 */ /* 0x000fca00078e02ff */
[----:B------:R-:W-:-:S14]  /*1070*/  R2UR UR63, R148 ;  /* 0x00000000943f72ca */ /* 0x000fdc00000e0000 */
[----:B------:R-:W3:Y:S01]  /*1080*/  LDCU UR63, c[0x0][UR63+0x2a4] ;  /* 0x000054803f3f77ac */ /* 0x000ee20008000800 */
[----:B------:R-:W-:Y:S02]  /*1090*/  UISETP.GT.U32.AND UP0, UPT, UR33, 0xffff, UPT ;  /* 0x0000ffff2100788c */ /* 0x000fe4000bf04070 */
[----:B------:R-:W-:Y:S01]  /*10a0*/  USHF.L.U32 UR27, UR47, 0xa, URZ ;  /* 0x0000000a2f1b7899 */ /* 0x000fe200080006ff */
[----:B-1----:R-:W-:Y:S01]  /*10b0*/  I2FP.F32.U32 R3, UR16 ;  /* 0x0000001000037c45 */ /* 0x002fe20008201000 */
[----:B------:R-:W-:Y:S01]  /*10c0*/  UMOV UR30, 0x5 ;  /* 0x00000005001e7882 */ /* 0x000fe20000000000 */
[----:B------:R-:W1:Y:S03]  /*10d0*/  LDCU UR42, c[0x0][0xb24] ;  /* 0x00016480ff2a77ac */ /* 0x000e660008000800 */
[----:B--2---:R-:W-:Y:S01]  /*10e0*/  FMUL R3, R3, UR5 ;  /* 0x0000000503037c20 */ /* 0x004fe20008400000 */
[----:B------:R-:W2:Y:S01]  /*10f0*/  LDCU UR29, c[0x0][0xb30] ;  /* 0x00016600ff1d77ac */ /* 0x000ea20008000800 */
[----:B----4-:R-:W-:Y:S01]  /*1100*/  I2FP.F32.U32 R2, UR7 ;  /* 0x0000000700027c45 */ /* 0x010fe20008201000 */
[----:B------:R-:W-:-:S03]  /*1110*/  USHF.L.U32 UR45, UR16, 0x7, URZ ;  /* 0x00000007102d7899 */ /* 0x000fc600080006ff */
[----:B------:R-:W4:Y:S01]  /*1120*/  F2I.U32.TRUNC.NTZ R3, R3 ;  /* 0x0000000300037305 */ /* 0x000f22000020f000 */
[----:B------:R-:W-:Y:S01]  /*1130*/  USEL UR26, UR33, 0xffff, !UP0 ;  /* 0x0000ffff211a7887 */ /* 0x000fe2000c000000 */
[----:B---3--:R-:W-:Y:S01]  /*1140*/  FMUL R2, R2, UR4 ;  /* 0x0000000402027c20 */ /* 0x008fe20008400000 */
[----:B------:R-:W-:Y:S01]  /*1150*/  UISETP.GE.AND UP2, UPT, UR21, 0x1, UPT ;  /* 0x000000011500788c */ /* 0x000fe2000bf46270 */
[----:B------:R-:W-:-:S04]  /*1160*/  UMOV UR20, UR7 ;  /* 0x0000000700147c82 */ /* 0x000fc80008000000 */
[----:B------:R-:W3:Y:S01]  /*1170*/  F2I.U32.TRUNC.NTZ R2, R2 ;  /* 0x0000000200027305 */ /* 0x000ee2000020f000 */
[----:B----4-:R-:W-:Y:S02]  /*1180*/  R2UR UR4, R3 ;  /* 0x00000000030472ca */ /* 0x010fe400000e0000 */
[----:B------:R-:W-:Y:S02]  /*1190*/  PRMT R3, RZ, 0x7610, R3 ;  /* 0x00007610ff037816 */ /* 0x000fe40000000003 */
[----:B---3--:R-:W-:Y:S02]  /*11a0*/  R2UR UR6, R2 ;  /* 0x00000000020672ca */ /* 0x008fe400000e0000 */
[----:B------:R-:W-:-:S07]  /*11b0*/  PRMT R2, RZ, 0x7610, R2 ;  /* 0x00007610ff027816 */ /* 0x000fce0000000002 */
[----:B------:R-:W-:-:S04]  /*11c0*/  UIADD3 UR5, UPT, UPT, -UR4, URZ, URZ ;  /* 0x000000ff04057290 */ /* 0x000fc8000fffe1ff */
[----:B------:R-:W-:Y:S02]  /*11d0*/  UIMAD UR5, UR8, UR5, UR16 ;  /* 0x00000005080572a4 */ /* 0x000fe4000f8e0210 */
[----:B------:R-:W-:-:S04]  /*11e0*/  UIADD3 UR4, UPT, UPT, -UR6, URZ, URZ ;  /* 0x000000ff06047290 */ /* 0x000fc8000fffe1ff */
[----:B------:R-:W-:Y:S01]  /*11f0*/  IMAD.U32 R148, RZ, RZ, UR5 ;  /* 0x00000005ff947e24 */ /* 0x000fe2000f8e00ff */
[----:B------:R-:W-:Y:S01]  /*1200*/  UIMAD UR63, UR63, UR4, UR7 ;  /* 0x000000043f3f72a4 */ /* 0x000fe2000f8e0207 */
[----:B-12---:R-:W-:Y:S11]  /*1210*/  BRA.U UP4, `(.L_x_18) ;  /* 0x0000000104407547 */ /* 0x006ff6000b800000 */
[----:B------:R-:W-:-:S13]  /*1220*/  R2UR UR4, R148 ;  /* 0x00000000940472ca */ /* 0x000fda00000e0000 */
[----:B------:R-:W-:Y:S02]  /*1230*/  UISETP.GT.U32.AND UP0, UPT, UR4, 0x1, UPT ;  /* 0x000000010400788c */ /* 0x000fe4000bf04070 */
[----:B------:R-:W-:Y:S02]  /*1240*/  ULOP3.LUT UR4, UR4, 0xfffffffe, URZ, 0xc0, !UPT ;  /* 0xfffffffe04047892 */ /* 0x000fe4000f8ec0ff */
[----:B------:R-:W-:Y:S02]  /*1250*/  UISETP.NE.AND UP1, UPT, UR63, URZ, UP0 ;  /* 0x000000ff3f00728c */ /* 0x000fe40008725270 */
[----:B------:R-:W-:Y:S02]  /*1260*/  UISETP.NE.AND UP0, UPT, UR63, 0x1, UP0 ;  /* 0x000000013f00788c */ /* 0x000fe40008705270 */
[----:B------:R-:W-:Y:S02]  /*1270*/  USEL UR7, URZ, 0x1, UP1 ;  /* 0x00000001ff077887 */ /* 0x000fe40008800000 */
[----:B------:R-:W-:-:S02]  /*1280*/  USEL UR6, URZ, 0x4, UP0 ;  /* 0x00000004ff067887 */ /* 0x000fc40008000000 */
[----:B------:R-:W-:Y:S02]  /*1290*/  USEL UR5, URZ, 0x2, UP1 ;  /* 0x00000002ff057887 */ /* 0x000fe40008800000 */
[----:B------:R-:W-:Y:S02]  /*12a0*/  ULEA UR4, UR63, UR4, 0x1 ;  /* 0x000000043f047291 */ /* 0x000fe4000f8e08ff */
[----:B------:R-:W-:Y:S02]  /*12b0*/  USEL UR8, URZ, 0x8, UP0 ;  /* 0x00000008ff087887 */ /* 0x000fe40008000000 */
[----:B------:R-:W-:-:S03]  /*12c0*/  UIADD3 UR5, UPT, UPT, UR5, UR6, UR7 ;  /* 0x0000000605057290 */ /* 0x000fc6000fffe007 */
[----:B------:R-:W-:Y:S01]  /*12d0*/  UMOV UR6, 0x3 ;  /* 0x0000000300067882 */ /* 0x000fe20000000000 */
[----:B------:R-:W-:Y:S02]  /*12e0*/  UIADD3 UR5, UPT, UPT, UR5, UR8, URZ ;  /* 0x0000000805057290 */ /* 0x000fe4000fffe0ff */
[----:B------:R-:W-:-:S04]  /*12f0*/  USHF.L.U32 UR4, UR6, UR4, URZ ;  /* 0x0000000406047299 */ /* 0x000fc800080006ff */
[----:B------:R-:W-:Y:S02]  /*1300*/  MOV R3, UR5 ;  /* 0x0000000500037c02 */ /* 0x000fe40008000f00 */
[----:B------:R-:W-:Y:S02]  /*1310*/  IMAD.U32 R2, RZ, RZ, UR4 ;  /* 0x00000004ff027e24 */ /* 0x000fe4000f8e00ff */
.L_x_18:
[----:B------:R-:W-:Y:S05]  /*1320*/  BRA.U !UP2, `(.L_x_19) ;  /* 0x000000010ad47547 */ /* 0x000fea000b800000 */
[----:B------:R-:W1:Y:S01]  /*1330*/  LDCU.128 UR12, c[0x0][0xb10] ;  /* 0x00016200ff0c77ac */ /* 0x000e620008000c00 */
[----:B------:R-:W2:Y:S01]  /*1340*/  LDCU UR6, c[0x0][0x370] ;  /* 0x00006e00ff0677ac */ /* 0x000ea20008000800 */
[----:B------:R-:W3:Y:S01]  /*1350*/  LDCU UR5, c[0x0][0x374] ;  /* 0x00006e80ff0577ac */ /* 0x000ee20008000800 */
[----:B------:R-:W4:Y:S01]  /*1360*/  LDCU UR28, c[0x0][0xb0c] ;  /* 0x00016180ff1c77ac */ /* 0x000f220008000800 */
[----:B------:R-:W4:Y:S01]  /*1370*/  LDCU UR4, c[0x0][0xb20] ;  /* 0x00016400ff0477ac */ /* 0x000f220008000800 */
[----:B------:R-:W4:Y:S01]  /*1380*/  LDCU.64 UR8, c[0x0][0xb28] ;  /* 0x00016500ff0877ac */ /* 0x000f220008000a00 */
[----:B-1----:R-:W-:Y:S02]  /*1390*/  UISETP.NE.AND UP0, UPT, UR14, 0x1, UPT ;  /* 0x000000010e00788c */ /* 0x002fe4000bf05270 */
[----:B---3--:R-:W-:Y:S02]  /*13a0*/  UIMAD.WIDE.U32 UR10, UR5, UR15, URZ ;  /* 0x0000000f050a72a5 */ /* 0x008fe4000f8e00ff */
[----:B--2---:R-:W-:-:S02]  /*13b0*/  UIMAD.WIDE.U32 UR22, UR6, UR12, URZ ;  /* 0x0000000c061672a5 */ /* 0x004fc4000f8e00ff */
[----:B----4-:R-:W-:Y:S02]  /*13c0*/  UISETP.NE.AND UP1, UPT, UR28, 0x1, UPT ;  /* 0x000000011c00788c */ /* 0x010fe4000bf25270 */
[----:B------:R-:W-:Y:S01]  /*13d0*/  UISETP.NE.AND UP2, UPT, UR21, 0x1, UPT ;  /* 0x000000011500788c */ /* 0x000fe2000bf45270 */
[----:B------:R-:W-:Y:S02]  /*13e0*/  UMOV UR10, UR11 ;  /* 0x0000000b000a7c82 */ /* 0x000fe40008000000 */
[----:B------:R-:W-:Y:S01]  /*13f0*/  UMOV UR22, UR23 ;  /* 0x0000001700167c82 */ /* 0x000fe20008000000 */
[----:B------:R-:W-:Y:S02]  /*1400*/  @UP0 USHF.R.U32.HI UR5, URZ, UR4, UR10 ;  /* 0x00000004ff050299 */ /* 0x000fe4000801160a */
[----:B------:R-:W-:Y:S02]  /*1410*/  UIMAD.WIDE.U32 UR24, UR20, UR15, URZ ;  /* 0x0000000f141872a5 */ /* 0x000fe4000f8e00ff */
[----:B------:R-:W-:-:S02]  /*1420*/  UIMAD.WIDE.U32 UR10, UR5, UR8, URZ ;  /* 0x00000008050a72a5 */ /* 0x000fc4000f8e00ff */
[----:B------:R-:W-:Y:S02]  /*1430*/  @UP1 USHF.R.U32.HI UR6, URZ, UR13, UR22 ;  /* 0x0000000dff061299 */ /* 0x000fe40008011616 */
[----:B------:R-:W-:Y:S02]  /*1440*/  UIMAD.WIDE.U32 UR18, UR16, UR12, URZ ;  /* 0x0000000c101272a5 */ /* 0x000fe4000f8e00ff */
[----:B------:R-:W-:Y:S01]  /*1450*/  UIMAD.WIDE.U32 UR22, UR6, UR8, URZ ;  /* 0x00000008061672a5 */ /* 0x000fe2000f8e00ff */
[----:B------:R-:W-:Y:S01]  /*1460*/  UMOV UR24, UR25 ;  /* 0x0000001900187c82 */ /* 0x000fe20008000000 */
[----:B------:R-:W-:Y:S01]  /*1470*/  UMOV UR10, UR11 ;  /* 0x0000000b000a7c82 */ /* 0x000fe20008000000 */
[----:B------:R-:W-:Y:S02]  /*1480*/  USHF.R.U32.HI UR24, URZ, UR4, UR24 ;  /* 0x00000004ff187299 */ /* 0x000fe40008011618 */
[----:B------:R-:W-:Y:S02]  /*1490*/  @UP2 USHF.R.U32.HI UR5, URZ, UR9, UR10 ;  /* 0x00000009ff052299 */ /* 0x000fe4000801160a */
[----:B------:R-:W-:Y:S01]  /*14a0*/  UMOV UR7, UR23 ;  /* 0x0000001700077c82 */ /* 0x000fe20008000000 */
[----:B------:R-:W-:Y:S01]  /*14b0*/  UMOV UR18, UR19 ;  /* 0x0000001300127c82 */ /* 0x000fe20008000000 */
[----:B------:R-:W-:-:S02]  /*14c0*/  @UP2 USHF.R.U32.HI UR6, URZ, UR9, UR7 ;  /* 0x00000009ff062299 */ /* 0x000fc40008011607 */
[----:B------:R-:W-:Y:S02]  /*14d0*/  USHF.R.U32.HI UR13, URZ, UR13, UR18 ;  /* 0x0000000dff0d7299 */ /* 0x000fe40008011612 */
[----:B------:R-:W-:Y:S02]  /*14e0*/  USEL UR4, UR20, UR24, !UP0 ;  /* 0x0000001814047287 */ /* 0x000fe4000c000000 */
[----:B------:R-:W-:Y:S02]  /*14f0*/  UIMAD UR7, UR5, UR21, URZ ;  /* 0x00000015050772a4 */ /* 0x000fe4000f8e02ff */
[----:B------:R-:W-:Y:S02]  /*1500*/  USEL UR5, UR16, UR13, !UP1 ;  /* 0x0000000d10057287 */ /* 0x000fe4000c800000 */
[----:B------:R-:W-:Y:S02]  /*1510*/  UIMAD UR12, UR6, UR21, URZ ;  /* 0x00000015060c72a4 */ /* 0x000fe4000f8e02ff */
[----:B------:R-:W-:-:S02]  /*1520*/  UISETP.GE.AND UP0, UPT, UR4, UR7, UPT ;  /* 0x000000070400728c */ /* 0x000fc4000bf06270 */
[----:B------:R-:W-:Y:S02]  /*1530*/  UIMAD.WIDE.U32 UR10, UR4, UR8, URZ ;  /* 0x00000008040a72a5 */ /* 0x000fe4000f8e00ff */
[----:B------:R-:W-:Y:S02]  /*1540*/  UISETP.GE.OR UP0, UPT, UR5, UR12, UP0 ;  /* 0x0000000c0500728c */ /* 0x000fe40008706670 */
[----:B------:R-:W-:Y:S02]  /*1550*/  UIMAD.WIDE.U32 UR12, UR5, UR8, URZ ;  /* 0x00000008050c72a5 */ /* 0x000fe4000f8e00ff */
[----:B------:R-:W-:Y:S01]  /*1560*/  UIADD3 UR10, UPT, UPT, -UR4, URZ, URZ ;  /* 0x000000ff040a7290 */ /* 0x000fe2000fffe1ff */
[----:B------:R-:W-:Y:S01]  /*1570*/  UMOV UR8, UR11 ;  /* 0x0000000b00087c82 */ /* 0x000fe20008000000 */
[----:B------:R-:W-:Y:S02]  /*1580*/  UIADD3 UR11, UPT, UPT, -UR5, URZ, URZ ;  /* 0x000000ff050b7290 */ /* 0x000fe4000fffe1ff */
[----:B------:R-:W-:-:S03]  /*1590*/  USHF.R.U32.HI UR8, URZ, UR9, UR8 ;  /* 0x00000009ff087299 */ /* 0x000fc60008011608 */
[----:B------:R-:W-:Y:S01]  /*15a0*/  @!UP0 UMOV UR7, UR13 ;  /* 0x0000000d00078c82 */ /* 0x000fe20008000000 */
[----:B------:R-:W-:Y:S02]  /*15b0*/  UIMAD UR20, UR14, UR10, UR20 ;  /* 0x0000000a0e1472a4 */ /* 0x000fe4000f8e0214 */
[----:B------:R-:W-:Y:S02]  /*15c0*/  USEL UR8, UR4, UR8, !UP2 ;  /* 0x0000000804087287 */ /* 0x000fe4000d000000 */
[----:B------:R-:W-:Y:S02]  /*15d0*/  @!UP0 USHF.R.U32.HI UR7, URZ, UR9, UR7 ;  /* 0x00000009ff078299 */ /* 0x000fe40008011607 */
[----:B------:R-:W-:Y:S02]  /*15e0*/  UIADD3 UR9, UPT, UPT, -UR8, URZ, URZ ;  /* 0x000000ff08097290 */ /* 0x000fe4000fffe1ff */
[----:B------:R-:W-:Y:S02]  /*15f0*/  @!UP0 USEL UR7, UR5, UR7, !UP2 ;  /* 0x0000000705078287 */ /* 0x000fe4000d000000 */
[----:B------:R-:W-:-:S02]  /*1600*/  UIMAD UR9, UR21, UR9, UR4 ;  /* 0x00000009150972a4 */ /* 0x000fc4000f8e0204 */
[----:B------:R-:W-:Y:S02]  /*1610*/  @!UP0 UIADD3 UR8, UPT, UPT, UR8, -UR7, URZ ;  /* 0x8000000708088290 */ /* 0x000fe4000fffe0ff */
[----:B------:R-:W-:Y:S02]  /*1620*/  @!UP0 UIMAD UR6, UR9, UR6, UR7 ;  /* 0x00000006090682a4 */ /* 0x000fe4000f8e0207 */
[----:B------:R-:W-:Y:S02]  /*1630*/  @!UP0 UIMAD UR4, UR8, UR21, UR5 ;  /* 0x00000015080482a4 */ /* 0x000fe4000f8e0205 */
[----:B------:R-:W-:Y:S02]  /*1640*/  UIMAD UR16, UR28, UR11, UR16 ;  /* 0x0000000b1c1072a4 */ /* 0x000fe4000f8e0210 */
[----:B------:R-:W-:Y:S01]  /*1650*/  UIMAD UR20, UR4, UR14, UR20 ;  /* 0x0000000e041472a4 */ /* 0x000fe2000f8e0214 */
[----:B------:R-:W-:Y:S02]  /*1660*/  @!UP0 UMOV UR5, UR6 ;  /* 0x0000000600058c82 */ /* 0x000fe40008000000 */
[----:B------:R-:W-:-:S12]  /*1670*/  UIMAD UR16, UR5, UR28, UR16 ;  /* 0x0000001c051072a4 */ /* 0x000fd8000f8e0210 */
.L_x_19:
[----:B------:R-:W-:Y:S02]  /*1680*/  UISETP.NE.AND UP1, UPT, UR29, 0x1, UPT ;  /* 0x000000011d00788c */ /* 0x000fe4000bf25270 */
[----:B------:R-:W-:Y:S02]  /*1690*/  ULOP3.LUT UR21, UR26, 0xffff, URZ, 0xc0, !UPT ;  /* 0x0000ffff1a157892 */ /* 0x000fe4000f8ec0ff */
[----:B------:R-:W-:Y:S02]  /*16a0*/  UISETP.NE.AND UP0, UPT, UR17, 0x2, UPT ;  /* 0x000000021100788c */ /* 0x000fe4000bf05270 */
[----:B------:R-:W-:Y:S02]  /*16b0*/  ULOP3.LUT UR22, UR27, 0x800, URZ, 0xc0, !UPT ;  /* 0x000008001b167892 */ /* 0x000fe4000f8ec0ff */
[----:B------:R-:W-:Y:S02]  /*16c0*/  ULOP3.LUT UR45, UR45, 0x80, URZ, 0xc0, !UPT ;  /* 0x000000802d2d7892 */ /* 0x000fe4000f8ec0ff */
[----:B------:R-:W-:Y:S01]  /*16d0*/  USHF.L.U32 UR21, UR30, UR21, URZ ;  /* 0x000000151e157299 */ /* 0x000fe200080006ff */
[----:B------:R-:W-:Y:S11]  /*16e0*/  BRA.U UP1, `(.L_x_20) ;  /* 0x0000000101447547 */ /* 0x000ff6000b800000 */
[----:B------:R-:W1:Y:S01]  /*16f0*/  LDCU.128 UR8, c[0x0][0xb10] ;  /* 0x00016200ff0877ac */ /* 0x000e620008000c00 */
[----:B------:R-:W2:Y:S01]  /*1700*/  LDCU UR12, c[0x0][0xb0c] ;  /* 0x00016180ff0c77ac */ /* 0x000ea20008000800 */
[----:B------:R-:W3:Y:S01]  /*1710*/  LDCU UR13, c[0x0][0xb20] ;  /* 0x00016400ff0d77ac */ /* 0x000ee20008000800 */
[----:B-1----:R-:W-:Y:S02]  /*1720*/  UIMAD.WIDE.U32 UR6, UR16, UR8, URZ ;  /* 0x00000008100672a5 */ /* 0x002fe4000f8e00ff */
[----:B------:R-:W-:Y:S02]  /*1730*/  UIMAD.WIDE.U32 UR4, UR20, UR11, URZ ;  /* 0x0000000b140472a5 */ /* 0x000fe4000f8e00ff */
[----:B--2---:R-:W-:Y:S02]  /*1740*/  UISETP.NE.AND UP2, UPT, UR12, 0x1, UPT ;  /* 0x000000010c00788c */ /* 0x004fe4000bf45270 */
[----:B------:R-:W-:Y:S01]  /*1750*/  UISETP.NE.AND UP1, UPT, UR10, 0x1, UPT ;  /* 0x000000010a00788c */ /* 0x000fe2000bf25270 */
[----:B------:R-:W-:-:S02]  /*1760*/  UMOV UR6, UR7 ;  /* 0x0000000700067c82 */ /* 0x000fc40008000000 */
[----:B------:R-:W-:Y:S01]  /*1770*/  UMOV UR4, UR5 ;  /* 0x0000000500047c82 */ /* 0x000fe20008000000 */
[----:B------:R-:W-:Y:S02]  /*1780*/  USHF.R.U32.HI UR6, URZ, UR9, UR6 ;  /* 0x00000009ff067299 */ /* 0x000fe40008011606 */
[----:B---3--:R-:W-:Y:S02]  /*1790*/  USHF.R.U32.HI UR4, URZ, UR13, UR4 ;  /* 0x0000000dff047299 */ /* 0x008fe40008011604 */
[----:B------:R-:W-:Y:S02]  /*17a0*/  USEL UR5, UR16, UR6, !UP2 ;  /* 0x0000000610057287 */ /* 0x000fe4000d000000 */
[----:B------:R-:W-:-:S04]  /*17b0*/  USEL UR4, UR20, UR4, !UP1 ;  /* 0x0000000414047287 */ /* 0x000fc8000c800000 */
[----:B------:R-:W-:Y:S02]  /*17c0*/  UIADD3 UR6, UPT, UPT, UR5, -UR4, URZ ;  /* 0x8000000405067290 */ /* 0x000fe4000fffe0ff */
[----:B------:R-:W-:Y:S02]  /*17d0*/  UIADD3 UR4, UPT, UPT, -UR5, UR4, URZ ;  /* 0x0000000405047290 */ /* 0x000fe4000fffe1ff */
[----:B------:R-:W-:Y:S02]  /*17e0*/  UIMAD UR20, UR6, UR10, UR20 ;  /* 0x0000000a061472a4 */ /* 0x000fe4000f8e0214 */
[----:B------:R-:W-:-:S12]  /*17f0*/  UIMAD UR16, UR4, UR12, UR16 ;  /* 0x0000000c041072a4 */ /* 0x000fd8000f8e0210 */
.L_x_20:
[----:B------:R-:W-:Y:S05]  /*1800*/  BRA.U !UP5, `(.L_x_21) ;  /* 0x000000010d0c7547 */ /* 0x000fea000b800000 */
[----:B------:R-:W-:Y:S01]  /*1810*/  UCGABAR_WAIT ;  /* 0x0000000000007dc7 */ /* 0x000fe20008000000 */
[----:B------:R-:W-:Y:S01]  /*1820*/  CCTL.IVALL ;  /* 0x00000000ff00798f */ /* 0x000fe20002000000 */
[----:B------:R-:W-:Y:S05]  /*1830*/  BRA `(.L_x_22) ;  /* 0x0000000000047947 */ /* 0x000fea0003800000 */
.L_x_21:
[----:B------:R-:W-:Y:S06]  /*1840*/  BAR.SYNC.DEFER_BLOCKING 0x0 ;  /* 0x0000000000007b1d */ /* 0x000fec0000010000 */
.L_x_22:
[----:B------:R-:W-:Y:S05]  /*1850*/  BRA.U UP0, `(.L_x_23) ;  /* 0x0000001500b47547 */ /* 0x000fea000b800000 */
[----:B------:R-:W1:Y:S01]  /*1860*/  LDCU UR6, c[0x0][0x38c] ;  /* 0x00007180ff0677ac */ /* 0x000e620008000800 */
[----:B------:R-:W-:Y:S01]  /*1870*/  PLOP3.LUT P1, PT, PT, PT, UP3, 0x80, 0x8 ;  /* 0x000000000008781c */ /* 0x000fe20003f2f038 */
[----:B------:R-:W-:Y:S01]  /*1880*/  IMAD.MOV.U32 R12, RZ, RZ, 0x1 ;  /* 0x00000001ff0c7424 */ /* 0x000fe200078e00ff */
[----:B------:R-:W-:Y:S02]  /*1890*/  ISETP.NE.AND P2, PT, R0, RZ, P3 ;  /* 0x000000ff0000720c */ /* 0x000fe40001f45270 */
[----:B------:R-:W-:Y:S02]  /*18a0*/  CS2R R10, SRZ ;  /* 0x00000000000a7805 */ /* 0x000fe4000001ff00 */
[----:B------:R-:W-:Y:S01]  /*18b0*/  PLOP3.LUT P1, PT, P1, PT, PT, 0x8, 0x80 ;  /* 0x000000000080781c */ /* 0x000fe20000f2e170 */
[----:B------:R-:W-:Y:S01]  /*18c0*/  IMAD.MOV.U32 R9, RZ, RZ, RZ ;  /* 0x000000ffff097224 */ /* 0x000fe200078e00ff */
[----:B------:R-:W2:Y:S01]  /*18d0*/  LDCU UR38, c[0x0][0x370] ;  /* 0x00006e00ff2677ac */ /* 0x000ea20008000800 */
[----:B------:R-:W-:Y:S01]  /*18e0*/  IMAD.MOV.U32 R8, RZ, RZ, 0x1 ;  /* 0x00000001ff087424 */ /* 0x000fe200078e00ff */
[----:B------:R-:W3:Y:S01]  /*18f0*/  LDCU.64 UR26, c[0x0][0x348] ;  /* 0x00006900ff1a77ac */ /* 0x000ee20008000a00 */
[----:B------:R-:W-:Y:S01]  /*1900*/  ULEA.HI UR43, UR22, UR45, URZ, 0x1b ;  /* 0x0000002d162b7291 */ /* 0x000fe2000f8fd8ff */
[----:B------:R-:W4:Y:S01]  /*1910*/  LDCU UR37, c[0x0][0x374] ;  /* 0x00006e80ff2577ac */ /* 0x000f220008000800 */
[----:B-1----:R-:W-:-:S02]  /*1920*/  UIADD3 UR5, UPT, UPT, UR6, 0x1f, URZ ;  /* 0x0000001f06057890 */ /* 0x002fc4000fffe0ff */
[----:B------:R-:W-:Y:S02]  /*1930*/  UIADD3 UR46, UPT, UPT, UR6, 0x3e, URZ ;  /* 0x0000003e062e7890 */ /* 0x000fe4000fffe0ff */
[----:B------:R-:W-:Y:S01]  /*1940*/  USHF.R.S32.HI UR4, URZ, 0x1f, UR5 ;  /* 0x0000001fff047899 */ /* 0x000fe20008011405 */
[----:B------:R-:W-:-:S03]  /*1950*/  UMOV UR7, URZ ;  /* 0x000000ff00077c82 */ /* 0x000fc60008000000 */
[----:B------:R-:W-:Y:S02]  /*1960*/  ULEA.HI UR4, UR4, UR5, URZ, 0x5 ;  /* 0x0000000504047291 */ /* 0x000fe4000f8f28ff */
[----:B------:R-:W-:Y:S02]  /*1970*/  UIADD3 UR5, UPT, UPT, UR6, -0x1, URZ ;  /* 0xffffffff06057890 */ /* 0x000fe4000fffe0ff */
[----:B------:R-:W-:Y:S02]  /*1980*/  USHF.R.S32.HI UR40, URZ, 0x5, UR4 ;  /* 0x00000005ff287899 */ /* 0x000fe40008011404 */
[----:B------:R-:W-:Y:S02]  /*1990*/  UISETP.GE.U32.AND UP1, UPT, UR5, -0x3f, UPT ;  /* 0xffffffc10500788c */ /* 0x000fe4000bf26070 */
[----:B------:R-:W-:-:S04]  /*19a0*/  UISETP.LT.U32.AND UP0, UPT, UR40, 0xa, UPT ;  /* 0x0000000a2800788c */ /* 0x000fc8000bf01070 */
[----:B------:R-:W-:Y:S02]  /*19b0*/  USEL UR39, UR40, 0xa, UP0 ;  /* 0x0000000a28277887 */ /* 0x000fe40008000000 */
[----:B------:R-:W-:Y:S02]  /*19c0*/  UISETP.NE.AND UP0, UPT, UR17, URZ, UPT ;  /* 0x000000ff1100728c */ /* 0x000fe4000bf05270 */
[----:B------:R-:W-:Y:S02]  /*19d0*/  UIADD3 UR4, UPT, UPT, UR39, -0x1, URZ ;  /* 0xffffffff27047890 */ /* 0x000fe4000fffe0ff */
[----:B------:R-:W-:Y:S02]  /*19e0*/  @UP1 UIADD3 UR4, UPT, UPT, UR39, URZ, URZ ;  /* 0x000000ff27041290 */ /* 0x000fe4000fffe0ff */
[----:B------:R-:W-:Y:S02]  /*19f0*/  USEL UR23, UR41, 0x2, UP0 ;  /* 0x0000000229177887 */ /* 0x000fe40008000000 */
[----:B------:R-:W-:-:S02]  /*1a00*/  UIADD3 UR44, UPT, UPT, UR40, -UR39, URZ ;  /* 0x80000027282c7290 */ /* 0x000fc4000fffe0ff */
[----:B------:R-:W-:Y:S02]  /*1a10*/  UIADD3 UR25, UPT, UPT, UR4, 0x1, URZ ;  /* 0x0000000104197890 */ /* 0x000fe4000fffe0ff */
[----:B--234-:R-:W-:-:S12]  /*1a20*/  UIADD3 UR41, UPT, UPT, -UR4, URZ, URZ ;  /* 0x000000ff04297290 */ /* 0x01cfd8000fffe1ff */
.L_x_43:
[----:B------:R-:W-:Y:S01]  /*1a30*/  UISETP.NE.AND UP0, UPT, UR47, URZ, UPT ;  /* 0x000000ff2f00728c */ /* 0x000fe2000bf05270 */
[----:B-1----:R-:W1:Y:S08]  /*1a40*/  S2UR UR47, SR_CgaCtaId ;  /* 0x00000000002f79c3 */ /* 0x002e700000008800 */
[----:B------:R-:W-:Y:S05]  /*1a50*/  BRA.U UP0, `(.L_x_24) ;  /* 0x0000000100347547 */ /* 0x000fea000b800000 */
[----:B------:R-:W2:Y:S01]  /*1a60*/  S2R R0, SR_CgaCtaId ;  /* 0x0000000000007919 */ /* 0x000ea20000008800 */
[----:B------:R-:W-:Y:S02]  /*1a70*/  MOV R3, 0x400 ;  /* 0x0000040000037802 */ /* 0x000fe40000000f00 */
[----:B------:R-:W-:Y:S02]  /*1a80*/  SHF.L.U32 R2, R8, 0x1f, RZ ;  /* 0x0000001f08027819 */ /* 0x000fe400000006ff */
[----:B--2---:R-:W-:-:S05]  /*1a90*/  LEA R0, R0, R3, 0x18 ;  /* 0x0000000300007211 */ /* 0x004fca00078ec0ff */
[----:B------:R-:W-:-:S04]  /*1aa0*/  IMAD R3, R9, 0x8, R0 ;  /* 0x0000000809037824 */ /* 0x000fc800078e0200 */
[----:B------:R-:W2:Y:S02]  /*1ab0*/  SYNCS.PHASECHK.TRANS64.TRYWAIT P0, [R3+URZ+0x140], R2 ;  /* 0x00014002030075a7 */ /* 0x000ea400080011ff */
[----:B--2---:R-:W-:Y:S05]  /*1ac0*/  @!P0 BRA `(.L_x_25) ;  /* 0x000000a000a88947 */ /* 0x004fea0003800000 */
.L_x_154:
[----:B------:R-:W-:Y:S01]  /*1ad0*/  VIADD R9, R9, 0x1 ;  /* 0x0000000109097836 */ /* 0x000fe20000000000 */
[----:B------:R2:W-:Y:S04]  /*1ae0*/  SYNCS.ARRIVE.TRANS64.A1T0 RZ, [R3+URZ+0x130], RZ ;  /* 0x000130ff03ff79a7 */ /* 0x0005e800081000ff */
[----:B------:R-:W-:-:S04]  /*1af0*/  ISETP.NE.AND P0, PT, R9, 0x2, PT ;  /* 0x000000020900780c */ /* 0x000fc80003f05270 */
[----:B------:R-:W-:Y:S02]  /*1b00*/  SEL R9, R9, RZ, P0 ;  /* 0x000000ff09097207 */ /* 0x000fe40000000000 */
[----:B--2---:R-:W-:-:S04]  /*1b10*/  SEL R3, RZ, 0x1, P0 ;  /* 0x00000001ff037807 */ /* 0x004fc80000000000 */
[----:B------:R-:W-:-:S07]  /*1b20*/  LOP3.LUT R8, R8, R3, RZ, 0x3c, !PT ;  /* 0x0000000308087212 */ /* 0x000fce00078e3cff */
.L_x_24:
[----:B------:R-:W-:Y:S01]  /*1b30*/  UMOV UR6, 0x400 ;  /* 0x0000040000067882 */ /* 0x000fe20000000000 */
[----:B------:R-:W-:Y:S01]  /*1b40*/  SHF.L.U32 R0, R12, 0x1f, RZ ;  /* 0x0000001f0c007819 */ /* 0x000fe200000006ff */
[----:B-1----:R-:W-:Y:S02]  /*1b50*/  ULEA UR6, UR47, UR6, 0x18 ;  /* 0x000000062f067291 */ /* 0x002fe4000f8ec0ff */
[----:B------:R-:W-:Y:S02]  /*1b60*/  UISETP.GE.U32.AND UP0, UPT, UR46, 0x3f, UPT ;  /* 0x0000003f2e00788c */ /* 0x000fe4000bf06070 */
[----:B------:R-:W-:Y:S02]  /*1b70*/  ULEA UR4, UR7, UR6, 0x3 ;  /* 0x0000000607047291 */ /* 0x000fe4000f8e18ff */
[----:B------:R-:W-:Y:S01]  /*1b80*/  ULEA UR11, UR20, UR45, 0x8 ;  /* 0x0000002d140b7291 */ /* 0x000fe2000f8e40ff */
[----:B------:R-:W-:-:S06]  /*1b90*/  UMOV UR13, URZ ;  /* 0x000000ff000d7c82 */ /* 0x000fcc0008000000 */
[----:B------:R1:W2:Y:S01]  /*1ba0*/  SYNCS.PHASECHK.TRANS64.TRYWAIT P0, [UR4+0x50], R0 ;  /* 0x00005000ff0075a7 */ /* 0x0002a20008001104 */
[----:B------:R-:W-:-:S04]  /*1bb0*/  ULEA.HI UR4, UR16, UR16, URZ, 0x1 ;  /* 0x0000001010047291 */ /* 0x000fc8000f8f08ff */
[----:B------:R-:W-:-:S04]  /*1bc0*/  USHF.L.U32 UR4, UR4, 0x7, URZ ;  /* 0x0000000704047899 */ /* 0x000fc800080006ff */
[----:B------:R-:W-:-:S04]  /*1bd0*/  ULOP3.LUT UR35, UR4, 0xffffff00, URZ, 0xc0, !UPT ;  /* 0xffffff0004237892 */ /* 0x000fc8000f8ec0ff */
[----:B------:R-:W-:Y:S01]  /*1be0*/  UIADD3 UR35, UPT, UPT, UR43, UR35, URZ ;  /* 0x000000232b237290 */ /* 0x000fe2000fffe0ff */
[----:B------:R-:W-:Y:S11]  /*1bf0*/  BRA.U !UP0, `(.L_x_26) ;  /* 0x0000000108c47547 */ /* 0x000ff6000b800000 */
[----:B------:R-:W-:Y:S01]  /*1c00*/  UMOV UR16, UR41 ;  /* 0x0000002900107c82 */ /* 0x000fe20008000000 */
[----:B------:R-:W-:Y:S01]  /*1c10*/  UMOV UR4, UR7 ;  /* 0x0000000700047c82 */ /* 0x000fe20008000000 */
[----:B------:R-:W-:-:S05]  /*1c20*/  UMOV UR34, URZ ;  /* 0x000000ff00227c82 */ /* 0x000fca0008000000 */
.L_x_32:
[----:B------:R-:W-:Y:S01]  /*1c30*/  ULEA UR33, UR4, UR6, 0x3 ;  /* 0x0000000604217291 */ /* 0x000fe2000f8e18ff */
[----:B------:R-:W-:Y:S01]  /*1c40*/  @P3 MOV R2, 0x8000 ;  /* 0x0000800000023802 */ /* 0x000fe20000000f00 */
[----:B--234-:R-:W-:Y:S10]  /*1c50*/  @P0 BRA `(.L_x_27) ;  /* 0x00000000000c0947 */ /* 0x01cff40003800000 */
[----:B------:R-:W-:-:S04]  /*1c60*/  SHF.L.U32 R3, R12, 0x1f, RZ ;  /* 0x0000001f0c037819 */ /* 0x000fc800000006ff */
[----:B------:R-:W2:Y:S02]  /*1c70*/  SYNCS.PHASECHK.TRANS64.TRYWAIT P0, [UR33+0x50], R3 ;  /* 0x00005003ff0075a7 */ /* 0x000ea40008001121 */
[----:B--2---:R-:W-:Y:S05]  /*1c80*/  @!P0 BRA `(.L_x_28) ;  /* 0x000000a0004c8947 */ /* 0x004fea0003800000 */
.L_x_27:
[----:B------:R2:W-:Y:S01]  /*1c90*/  @P3 SYNCS.ARRIVE.TRANS64 RZ, [UR33], R2 ;  /* 0x00000002ffff39a7 */ /* 0x0005e20008000021 */
[----:B------:R-:W-:Y:S02]  /*1ca0*/  ULOP3.LUT UR5, UR23, 0x2, URZ, 0xfc, !UPT ;  /* 0x0000000217057892 */ /* 0x000fe4000f8efcff */
[----:B------:R-:W-:Y:S02]  /*1cb0*/  UIADD3 UR16, UPT, UPT, UR16, 0x1, URZ ;  /* 0x0000000110107890 */ /* 0x000fe4000fffe0ff */
[----:B------:R-:W-:Y:S02]  /*1cc0*/  UISETP.NE.AND UP0, UPT, UR5, 0x2, UPT ;  /* 0x000000020500788c */ /* 0x000fe4000bf05270 */
[----:B------:R-:W-:-:S07]  /*1cd0*/  UISETP.NE.AND UP2, UPT, UR16, 0x1, UPT ;  /* 0x000000011000788c */ /* 0x000fce000bf45270 */
[----:B------:R-:W-:Y:S05]  /*1ce0*/  BRA.U UP0, `(.L_x_29) ;  /* 0x0000000100047547 */ /* 0x000fea000b800000 */
[----:B------:R-:W-:Y:S05]  /*1cf0*/  BPT.TRAP 0x1 ;  /* 0x000000040000795c */ /* 0x000fea0000300000 */
.L_x_29:
[----:B------:R-:W-:Y:S04]  /*1d00*/  BSSY.RECONVERGENT B0, `(.L_x_30) ;  /* 0x0000003000007945 */ /* 0x000fe80003800200 */
[----:B------:R-:W-:Y:S05]  /*1d10*/  @!P2 BRA `(.L_x_31) ;  /* 0x000000000004a947 */ /* 0x000fea0003800000 */
[----:B------:R-:W-:Y:S05]  /*1d20*/  BPT.TRAP 0x1 ;  /* 0x000000040000795c */ /* 0x000fea0000300000 */
.L_x_31:
[----:B------:R-:W-:Y:S05]  /*1d30*/  BSYNC.RECONVERGENT B0 ;  /* 0x0000000000007941 */ /* 0x000fea0003800200 */
.L_x_30:
[----:B------:R-:W-:Y:S02]  /*1d40*/  UIADD3 UR5, UPT, UPT, UR4, 0x1, URZ ;  /* 0x0000000104057890 */ /* 0x000fe4000fffe0ff */
[----:B------:R-:W-:Y:S02]  /*1d50*/  UIADD3 UR14, UP1, UPT, UR26, 0x80, URZ ;  /* 0x000000801a0e7890 */ /* 0x000fe4000ff3e0ff */
[----:B------:R-:W-:Y:S02]  /*1d60*/  UISETP.NE.AND UP0, UPT, UR5, 0xa, UPT ;  /* 0x0000000a0500788c */ /* 0x000fe4000bf05270 */
[----:B------:R-:W-:Y:S02]  /*1d70*/  ULOP3.LUT UR33, UR33, 0xfefffff8, URZ, 0xc0, !UPT ;  /* 0xfefffff821217892 */ /* 0x000fe4000f8ec0ff */
[----:B------:R-:W-:Y:S02]  /*1d80*/  USEL UR8, URZ, 0x1, UP0 ;  /* 0x00000001ff087887 */ /* 0x000fe40008000000 */
[----:B------:R-:W-:-:S02]  /*1d90*/  USEL UR7, UR5, URZ, UP0 ;  /* 0x000000ff05077287 */ /* 0x000fc40008000000 */
[----:B------:R-:W-:Y:S02]  /*1da0*/  UIADD3.X UR15, UPT, UPT, URZ, UR27, URZ, UP1, !UPT ;  /* 0x0000001bff0f7290 */ /* 0x000fe40008ffe4ff */
[----:B------:R-:W-:Y:S01]  /*1db0*/  ULEA UR5, UR7, UR6, 0x3 ;  /* 0x0000000607057291 */ /* 0x000fe2000f8e18ff */
[----:B------:R-:W-:Y:S01]  /*1dc0*/  LOP3.LUT R12, R12, UR8, RZ, 0x3c, !PT ;  /* 0x000000080c0c7c12 */ /* 0x000fe2000f8e3cff */
[----:B------:R-:W-:Y:S02]  /*1dd0*/  USHF.L.U32 UR8, UR4, 0xd, URZ ;  /* 0x0000000d04087899 */ /* 0x000fe400080006ff */
[----:B------:R-:W-:Y:S01]  /*1de0*/  UIADD3 UR4, UP0, UPT, UR26, 0x180, URZ ;  /* 0x000001801a047890 */ /* 0x000fe2000ff1e0ff */
[----:B-1----:R-:W-:Y:S01]  /*1df0*/  SHF.L.U32 R0, R12, 0x1f, RZ ;  /* 0x0000001f0c007819 */ /* 0x002fe200000006ff */
[----:B------:R-:W-:Y:S02]  /*1e00*/  ULEA UR32, UR22, UR8, 0x1 ;  /* 0x0000000816207291 */ /* 0x000fe4000f8e08ff */
[----:B------:R-:W-:Y:S01]  /*1e10*/  UPRMT UR13, URZ, 0x5410, UR21 ;  /* 0x00005410ff0d7896 */ /* 0x000fe20008000015 */
[----:B------:R3:W4:Y:S01]  /*1e20*/  SYNCS.PHASECHK.TRANS64.TRYWAIT P0, [UR5+0x50], R0 ;  /* 0x00005000ff0075a7 */ /* 0x0007220008001105 */
[----:B------:R-:W-:-:S02]  /*1e30*/  UIADD3 UR32, UPT, UPT, UR6, 0x10800, UR32 ;  /* 0x0001080006207890 */ /* 0x000fc4000fffe020 */
[----:B------:R-:W-:Y:S02]  /*1e40*/  UIADD3 UR8, UPT, UPT, UR6, 0x24800, UR8 ;  /* 0x0002480006087890 */ /* 0x000fe4000fffe008 */
[----:B------:R-:W-:Y:S01]  /*1e50*/  UIADD3.X UR5, UPT, UPT, URZ, UR27, URZ, UP0, !UPT ;  /* 0x0000001bff057290 */ /* 0x000fe200087fe4ff */
[----:B------:R-:W-:Y:S01]  /*1e60*/  UMOV UR18, 0x0 ;  /* 0x0000000000127882 */ /* 0x000fe20000000000 */
[----:B------:R-:W-:Y:S01]  /*1e70*/  UMOV UR19, 0x10000000 ;  /* 0x1000000000137882 */ /* 0x000fe20000000000 */
[----:B------:R-:W-:Y:S01]  /*1e80*/  UMOV UR10, UR34 ;  /* 0x00000022000a7c82 */ /* 0x000fe20008000000 */
[----:B------:R-:W-:Y:S01]  /*1e90*/  UMOV UR12, UR36 ;  /* 0x00000024000c7c82 */ /* 0x000fe20008000000 */
[----:B------:R-:W-:Y:S01]  /*1ea0*/  UMOV UR9, UR33 ;  /* 0x0000002100097c82 */ /* 0x000fe20008000000 */
[----:B------:R1:W-:Y:S03]  /*1eb0*/  UTMALDG.3D.MULTICAST.2CTA [UR32], [UR14], UR13, desc[UR18] ;  /* 0x000012200e0073b4 */ /* 0x0003e6000821180d */
[----:B------:R2:W-:Y:S01]  /*1ec0*/  UTMALDG.3D.2CTA [UR8], [UR4], desc[UR18] ;  /* 0x00001208040075b4 */ /* 0x0005e20008211000 */
[----:B-1----:R-:W-:Y:S01]  /*1ed0*/  UIADD3 UR34, UPT, UPT, UR34, 0x20, URZ ;  /* 0x0000002022227890 */ /* 0x002fe2000fffe0ff */
[----:B------:R-:W-:Y:S01]  /*1ee0*/  UMOV UR13, UR25 ;  /* 0x00000019000d7c82 */ /* 0x000fe20008000000 */
[----:B--2---:R-:W-:Y:S01]  /*1ef0*/  UMOV UR4, UR7 ;  /* 0x0000000700047c82 */ /* 0x004fe20008000000 */
[----:B------:R-:W-:Y:S09]  /*1f00*/  BRA.U UP2, `(.L_x_32) ;  /* 0xfffffffd02487547 */ /* 0x000ff2000b83ffff */
.L_x_26:
[----:B------:R-:W-:Y:S01]  /*1f10*/  ULEA UR4, UR7, UR6, 0x3 ;  /* 0x0000000607047291 */ /* 0x000fe2000f8e18ff */
[----:B-1-3--:R-:W-:Y:S01]  /*1f20*/  SHF.L.U32 R0, R12, 0x1f, RZ ;  /* 0x0000001f0c007819 */ /* 0x00afe200000006ff */
[----:B------:R-:W-:Y:S01]  /*1f30*/  @!P1 SYNCS.ARRIVE.TRANS64.A1T0 RZ, [UR6+0xe8], RZ ;  /* 0x0000e8ffffff99a7 */ /* 0x000fe20008100006 */
[----:B------:R-:W-:-:S06]  /*1f40*/  UISETP.GT.AND UP0, UPT, UR40, UR39, UPT ;  /* 0x000000272800728c */ /* 0x000fcc000bf04270 */
[----:B--2-4-:R1:W2:Y:S03]  /*1f50*/  SYNCS.PHASECHK.TRANS64.TRYWAIT P0, [UR4+0x50], R0 ;  /* 0x00005000ff0075a7 */ /* 0x0142a60008001104 */
[----:B------:R-:W-:Y:S05]  /*1f60*/  BRA.U !UP0, `(.L_x_33) ;  /* 0x0000000108c47547 */ /* 0x000fea000b800000 */
[----:B------:R-:W-:Y:S01]  /*1f70*/  UIADD3 UR24, UPT, UPT, UR44, UR13, URZ ;  /* 0x0000000d2c187290 */ /* 0x000fe2000fffe0ff */
[----:B------:R-:W-:-:S11]  /*1f80*/  UMOV UR4, UR7 ;  /* 0x0000000700047c82 */ /* 0x000fd60008000000 */
.L_x_39:
[----:B------:R-:W-:Y:S01]  /*1f90*/  ULEA UR17, UR4, UR6, 0x3 ;  /* 0x0000000604117291 */ /* 0x000fe2000f8e18ff */
[----:B--2---:R-:W-:Y:S01]  /*1fa0*/  @P3 MOV R2, 0x8000 ;  /* 0x0000800000023802 */ /* 0x004fe20000000f00 */
[----:B--2-4-:R-:W-:Y:S10]  /*1fb0*/  @P0 BRA `(.L_x_34) ;  /* 0x00000000000c0947 */ /* 0x014ff40003800000 */
[----:B------:R-:W-:-:S04]  /*1fc0*/  SHF.L.U32 R3, R12, 0x1f, RZ ;  /* 0x0000001f0c037819 */ /* 0x000fc800000006ff */
[----:B------:R-:W2:Y:S02]  /*1fd0*/  SYNCS.PHASECHK.TRANS64.TRYWAIT P0, [UR17+0x50], R3 ;  /* 0x00005003ff0075a7 */ /* 0x000ea40008001111 */
[----:B--2---:R-:W-:Y:S05]  /*1fe0*/  @!P0 BRA `(.L_x_35) ;  /* 0x0000009c008c8947 */ /* 0x004fea0003800000 */
.L_x_34:
[----:B------:R2:W-:Y:S01]  /*1ff0*/  @P3 SYNCS.ARRIVE.TRANS64 RZ, [UR17], R2 ;  /* 0x00000002ffff39a7 */ /* 0x0005e20008000011 */
[----:B------:R-:W-:-:S04]  /*2000*/  ULOP3.LUT UR5, UR23, 0x2, URZ, 0xfc, !UPT ;  /* 0x0000000217057892 */ /* 0x000fc8000f8efcff */
[----:B------:R-:W-:-:S09]  /*2010*/  UISETP.NE.AND UP0, UPT, UR5, 0x2, UPT ;  /* 0x000000020500788c */ /* 0x000fd2000bf05270 */
[----:B------:R-:W-:Y:S05]  /*2020*/  BRA.U UP0, `(.L_x_36) ;  /* 0x0000000100047547 */ /* 0x000fea000b800000 */
[----:B------:R-:W-:Y:S05]  /*2030*/  BPT.TRAP 0x1 ;  /* 0x000000040000795c */ /* 0x000fea0000300000 */
.L_x_36:
[----:B------:R-:W-:Y:S04]  /*2040*/  BSSY.RECONVERGENT B0, `(.L_x_37) ;  /* 0x0000003000007945 */ /* 0x000fe80003800200 */
[----:B------:R-:W-:Y:S05]  /*2050*/  @!P2 BRA `(.L_x_38) ;  /* 0x000000000004a947 */ /* 0x000fea0003800000 */
[----:B------:R-:W-:Y:S05]  /*2060*/  BPT.TRAP 0x1 ;  /* 0x000000040000795c */ /* 0x000fea0000300000 */
.L_x_38:
[----:B------:R-:W-:Y:S05]  /*2070*/  BSYNC.RECONVERGENT B0 ;  /* 0x0000000000007941 */ /* 0x000fea0003800200 */
.L_x_37:
[----:B------:R-:W-:Y:S02]  /*2080*/  UIADD3 UR5, UPT, UPT, UR4, 0x1, URZ ;  /* 0x0000000104057890 */ /* 0x000fe4000fffe0ff */
[----:B------:R-:W-:Y:S02]  /*2090*/  USHF.L.U32 UR18, UR13, 0x5, URZ ;  /* 0x000000050d127899 */ /* 0x000fe400080006ff */
[----:B------:R-:W-:Y:S02]  /*20a0*/  UISETP.NE.AND UP0, UPT, UR5, 0xa, UPT ;  /* 0x0000000a0500788c */ /* 0x000fe4000bf05270 */
[----:B------:R-:W-:Y:S02]  /*20b0*/  ULOP3.LUT UR17, UR17, 0xfefffff8, URZ, 0xc0, !UPT ;  /* 0xfefffff811117892 */ /* 0x000fe4000f8ec0ff */
[----:B------:R-:W-:Y:S02]  /*20c0*/  USEL UR8, URZ, 0x1, UP0 ;  /* 0x00000001ff087887 */ /* 0x000fe40008000000 */
[----:B------:R-:W-:-:S02]  /*20d0*/  USEL UR7, UR5, URZ, UP0 ;  /* 0x000000ff05077287 */ /* 0x000fc40008000000 */
[----:B------:R-:W-:Y:S02]  /*20e0*/  UIADD3 UR14, UP0, UPT, UR26, 0x180, URZ ;  /* 0x000001801a0e7890 */ /* 0x000fe4000ff1e0ff */
        /* <DEDUP_REMOVED lines=9> */
[----:B------:R-:W-:Y:S02]  /*2180*/  UIADD3.X UR5, UPT, UPT, URZ, UR27, URZ, UP1, !UPT ;  /* 0x0000001bff057290 */ /* 0x000fe40008ffe4ff */
[----:B------:R-:W-:Y:S02]  /*2190*/  UIADD3 UR8, UPT, UPT, UR6, 0x24800, UR8 ;  /* 0x0002480006087890 */ /* 0x000fe4000fffe008 */
[----:B------:R-:W-:Y:S01]  /*21a0*/  UIADD3.X UR15, UPT, UPT, URZ, UR27, URZ, UP0, !UPT ;  /* 0x0000001bff0f7290 */ /* 0x000fe200087fe4ff */
[----:B------:R-:W-:Y:S01]  /*21b0*/  UMOV UR28, 0x0 ;  /* 0x00000000001c7882 */ /* 0x000fe20000000000 */
[----:B------:R-:W-:Y:S01]  /*21c0*/  UMOV UR29, 0x10000000 ;  /* 0x10000000001d7882 */ /* 0x000fe20000000000 */
[----:B------:R-:W-:Y:S01]  /*21d0*/  UMOV UR19, UR35 ;  /* 0x0000002300137c82 */ /* 0x000fe20008000000 */
[----:B------:R-:W-:Y:S01]  /*21e0*/  UMOV UR20, UR36 ;  /* 0x0000002400147c82 */ /* 0x000fe20008000000 */
[----:B------:R-:W-:Y:S01]  /*21f0*/  UMOV UR12, UR36 ;  /* 0x00000024000c7c82 */ /* 0x000fe20008000000 */
[----:B------:R1:W-:Y:S01]  /*2200*/  UTMALDG.3D.MULTICAST.2CTA [UR16], [UR4], UR10, desc[UR28] ;  /* 0x00001c10040073b4 */ /* 0x0003e2000821180a */
[----:B------:R-:W-:Y:S01]  /*2210*/  UMOV UR9, UR17 ;  /* 0x0000001100097c82 */ /* 0x000fe20008000000 */
[----:B------:R-:W-:-:S04]  /*2220*/  UIADD3 UR13, UPT, UPT, UR13, 0x1, URZ ;  /* 0x000000010d0d7890 */ /* 0x000fc8000fffe0ff */
[----:B------:R-:W-:Y:S01]  /*2230*/  UISETP.NE.AND UP0, UPT, UR13, UR24, UPT ;  /* 0x000000180d00728c */ /* 0x000fe2000bf05270 */
[----:B-1----:R-:W-:Y:S01]  /*2240*/  UMOV UR10, UR18 ;  /* 0x00000012000a7c82 */ /* 0x002fe20008000000 */
[----:B------:R-:W-:Y:S01]  /*2250*/  UMOV UR4, UR7 ;  /* 0x0000000700047c82 */ /* 0x000fe20008000000 */
[----:B------:R3:W-:Y:S06]  /*2260*/  UTMALDG.3D.2CTA [UR8], [UR14], desc[UR28] ;  /* 0x00001c080e0075b4 */ /* 0x0007ec0008211000 */
[----:B---3--:R-:W-:Y:S05]  /*2270*/  BRA.U UP0, `(.L_x_39) ;  /* 0xfffffffd00447547 */ /* 0x008fea000b83ffff */
.L_x_33:
[C---:B------:R-:W-:Y:S01]  /*2280*/  LEA R3, R11.reuse, UR6, 0x3 ;  /* 0x000000060b037c11 */ /* 0x040fe2000f8e18ff */
[----:B------:R-:W-:Y:S01]  /*2290*/  NOP ;  /* 0x0000000000007918 */ /* 0x000fe20000000000 */
[----:B-1----:R-:W-:Y:S02]  /*22a0*/  SHF.L.U32 R0, R10, 0x1f, RZ ;  /* 0x0000001f0a007819 */ /* 0x002fe400000006ff */
[----:B------:R-:W-:Y:S02]  /*22b0*/  LEA R5, R11, UR6, 0x4 ;  /* 0x000000060b057c11 */ /* 0x000fe4000f8e20ff */
[----:B--2-4-:R-:W1:Y:S02]  /*22c0*/  SYNCS.PHASECHK.TRANS64.TRYWAIT P0, [R3+URZ+0xf0], R0 ;  /* 0x0000f000030075a7 */ /* 0x014e6400080011ff */
[----:B-1----:R-:W-:Y:S05]  /*22d0*/  @!P0 BRA `(.L_x_40) ;  /* 0x0000009800e88947 */ /* 0x002fea0003800000 */
.L_x_157:
[----:B------:R-:W2:Y:S01]  /*22e0*/  LDS.128 R4, [R5+0x160] ;  /* 0x0001600005047984 */ /* 0x000ea20000000c00 */
[----:B------:R-:W-:Y:S01]  /*22f0*/  UISETP.GE.AND UP0, UPT, UR42, 0x1, UPT ;  /* 0x000000012a00788c */ /* 0x000fe2000bf06270 */
[----:B------:R-:W-:Y:S01]  /*2300*/  @!PT LDS RZ, [RZ] ;  /* 0x00000000fffff984 */ /* 0x000fe20000000800 */
[----:B------:R-:W-:Y:S01]  /*2310*/  @!PT LDS RZ, [RZ] ;  /* 0x00000000fffff984 */ /* 0x000fe20000000800 */
[----:B------:R-:W-:Y:S01]  /*2320*/  @!PT LDS RZ, [RZ] ;  /* 0x00000000fffff984 */ /* 0x000fe20000000800 */
[----:B------:R-:W-:Y:S01]  /*2330*/  @!PT LDS RZ, [RZ] ;  /* 0x00000000fffff984 */ /* 0x000fe20000000800 */
[----:B------:R3:W-:Y:S06]  /*2340*/  MEMBAR.ALL.CTA ;  /* 0x0000000000007992 */ /* 0x0007ec0000008000 */
[----:B---3--:R-:W3:Y:S01]  /*2350*/  FENCE.VIEW.ASYNC.S ;  /* 0x00000000000073c6 */ /* 0x008ee20000000000 */
[----:B--2---:R-:W-:-:S13]  /*2360*/  LOP3.LUT P0, RZ, R6, 0x1, RZ, 0xc0, !PT ;  /* 0x0000000106ff7812 */ /* 0x004fda000780c0ff */
[----:B---3--:R-:W-:Y:S01]  /*2370*/  VOTEU.ANY UP1, P0 ;  /* 0x0000000000ff7886 */ /* 0x008fe20000020100 */
[----:B------:R-:W-:-:S13]  /*2380*/  PLOP3.LUT P0, PT, PT, PT, UP1, 0x80, 0x8 ;  /* 0x000000000008781c */ /* 0x000fda0003f0f018 */
[----:B-1----:R-:W-:Y:S02]  /*2390*/  @P0 LOP3.LUT R0, R5, 0xffff, RZ, 0xc0, !PT ;  /* 0x0000ffff05000812 */ /* 0x002fe400078ec0ff */
[----:B------:R-:W-:Y:S02]  /*23a0*/  @P0 MOV R2, R4 ;  /* 0x0000000400020202 */ /* 0x000fe40000000f00 */
[----:B------:R-:W-:Y:S01]  /*23b0*/  @P0 R2UR UR5, R0 ;  /* 0x00000000000502ca */ /* 0x000fe200000e0000 */
[----:B------:R-:W-:Y:S01]  /*23c0*/  VIADD R0, R3, 0x100 ;  /* 0x0000010003007836 */ /* 0x000fe20000000000 */
[----:B------:R-:W-:Y:S02]  /*23d0*/  @P0 SHF.R.U32.HI R4, RZ, 0x10, R5 ;  /* 0x00000010ff040819 */ /* 0x000fe40000011605 */
[----:B------:R-:W-:Y:S02]  /*23e0*/  @P0 R2UR UR8, R2 ;  /* 0x00000000020802ca */ /* 0x000fe400000e0000 */
[----:B------:R-:W-:-:S02]  /*23f0*/  PRMT R0, RZ, 0x654, R0 ;  /* 0x00000654ff007816 */ /* 0x000fc40000000000 */
[----:B------:R-:W-:Y:S02]  /*2400*/  @P0 R2UR UR4, R4 ;  /* 0x00000000040402ca */ /* 0x000fe400000e0000 */
[----:B------:R1:W-:Y:S03]  /*2410*/  SYNCS.ARRIVE.TRANS64.RED.A1T0 RZ, [R0+URZ], RZ ;  /* 0x000000ff00ff79a7 */ /* 0x0003e600081004ff */
[----:B------:R-:W-:-:S04]  /*2420*/  @UP1 UMOV UR30, UR5 ;  /* 0x00000005001e1c82 */ /* 0x000fc80008000000 */
[----:B------:R-:W-:-:S04]  /*2430*/  @UP1 UMOV UR31, UR8 ;  /* 0x00000008001f1c82 */ /* 0x000fc80008000000 */
[----:B------:R-:W-:Y:S01]  /*2440*/  @UP1 UMOV UR36, UR4 ;  /* 0x0000000400241c82 */ /* 0x000fe20008000000 */
[----:B------:R-:W-:Y:S05]  /*2450*/  BRA.U !UP0, `(.L_x_41) ;  /* 0x0000000108d47547 */ /* 0x000fea000b800000 */
[----:B------:R-:W2:Y:S01]  /*2460*/  LDCU.128 UR12, c[0x0][0xb10] ;  /* 0x00016200ff0c77ac */ /* 0x000ea20008000c00 */
[----:B------:R-:W3:Y:S01]  /*2470*/  LDCU UR24, c[0x0][0xb20] ;  /* 0x00016400ff1877ac */ /* 0x000ee20008000800 */
[----:B------:R-:W4:Y:S01]  /*2480*/  LDCU UR20, c[0x0][0xb0c] ;  /* 0x00016180ff1477ac */ /* 0x000f220008000800 */
[----:B------:R-:W1:Y:S01]  /*2490*/  LDCU.64 UR10, c[0x0][0xb28] ;  /* 0x00016500ff0a77ac */ /* 0x000e620008000a00 */
[----:B------:R-:W-:Y:S02]  /*24a0*/  UISETP.NE.AND UP3, UPT, UR42, 0x1, UPT ;  /* 0x000000012a00788c */ /* 0x000fe4000bf65270 */
[----:B--2---:R-:W-:Y:S02]  /*24b0*/  UIMAD.WIDE.U32 UR8, UR37, UR15, URZ ;  /* 0x0000000f250872a5 */ /* 0x004fe4000f8e00ff */
[----:B------:R-:W-:Y:S02]  /*24c0*/  UIMAD.WIDE.U32 UR4, UR38, UR12, URZ ;  /* 0x0000000c260472a5 */ /* 0x000fe4000f8e00ff */
[----:B------:R-:W-:-:S02]  /*24d0*/  UISETP.NE.AND UP0, UPT, UR14, 0x1, UPT ;  /* 0x000000010e00788c */ /* 0x000fc4000bf05270 */
[----:B------:R-:W-:Y:S01]  /*24e0*/  UIMAD.WIDE.U32 UR28, UR30, UR15, URZ ;  /* 0x0000000f1e1c72a5 */ /* 0x000fe2000f8e00ff */
[----:B------:R-:W-:Y:S02]  /*24f0*/  UMOV UR8, UR9 ;  /* 0x0000000900087c82 */ /* 0x000fe40008000000 */
[----:B------:R-:W-:Y:S01]  /*2500*/  UMOV UR4, UR5 ;  /* 0x0000000500047c82 */ /* 0x000fe20008000000 */
[----:B---3--:R-:W-:Y:S02]  /*2510*/  USHF.R.U32.HI UR8, URZ, UR24, UR8 ;  /* 0x00000018ff087299 */ /* 0x008fe40008011608 */
[----:B----4-:R-:W-:Y:S02]  /*2520*/  UISETP.NE.AND UP2, UPT, UR20, 0x1, UPT ;  /* 0x000000011400788c */ /* 0x010fe4000bf45270 */
[----:B------:R-:W-:Y:S02]  /*2530*/  USHF.R.U32.HI UR4, URZ, UR13, UR4 ;  /* 0x0000000dff047299 */ /* 0x000fe40008011604 */
[----:B------:R-:W-:-:S02]  /*2540*/  USEL UR5, UR37, UR8, !UP0 ;  /* 0x0000000825057287 */ /* 0x000fc4000c000000 */
[----:B------:R-:W-:Y:S02]  /*2550*/  USEL UR8, UR38, UR4, !UP2 ;  /* 0x0000000426087287 */ /* 0x000fe4000d000000 */
[----:B-1----:R-:W-:Y:S01]  /*2560*/  UIMAD.WIDE.U32 UR16, UR5, UR10, URZ ;  /* 0x0000000a051072a5 */ /* 0x002fe2000f8e00ff */
[----:B------:R-:W-:Y:S01]  /*2570*/  UMOV UR4, UR29 ;  /* 0x0000001d00047c82 */ /* 0x000fe20008000000 */
[----:B------:R-:W-:Y:S02]  /*2580*/  UIMAD.WIDE.U32 UR18, UR31, UR12, URZ ;  /* 0x0000000c1f1272a5 */ /* 0x000fe4000f8e00ff */
[----:B------:R-:W-:-:S03]  /*2590*/  UIMAD.WIDE.U32 UR28, UR8, UR10, URZ ;  /* 0x0000000a081c72a5 */ /* 0x000fc6000f8e00ff */
[----:B------:R-:W-:Y:S01]  /*25a0*/  UMOV UR16, UR17 ;  /* 0x0000001100107c82 */ /* 0x000fe20008000000 */
[----:B------:R-:W-:Y:S02]  /*25b0*/  USHF.R.U32.HI UR4, URZ, UR24, UR4 ;  /* 0x00000018ff047299 */ /* 0x000fe40008011604 */
[----:B------:R-:W-:Y:S01]  /*25c0*/  @UP3 USHF.R.U32.HI UR5, URZ, UR11, UR16 ;  /* 0x0000000bff053299 */ /* 0x000fe20008011610 */
[----:B------:R-:W-:Y:S01]  /*25d0*/  UMOV UR18, UR19 ;  /* 0x0000001300127c82 */ /* 0x000fe20008000000 */
[----:B------:R-:W-:Y:S01]  /*25e0*/  UMOV UR28, UR29 ;  /* 0x0000001d001c7c82 */ /* 0x000fe20008000000 */
[----:B------:R-:W-:Y:S02]  /*25f0*/  USHF.R.U32.HI UR13, URZ, UR13, UR18 ;  /* 0x0000000dff0d7299 */ /* 0x000fe40008011612 */
[----:B------:R-:W-:Y:S02]  /*2600*/  USEL UR4, UR30, UR4, !UP0 ;  /* 0x000000041e047287 */ /* 0x000fe4000c000000 */
[----:B------:R-:W-:-:S02]  /*2610*/  @UP3 USHF.R.U32.HI UR8, URZ, UR11, UR28 ;  /* 0x0000000bff083299 */ /* 0x000fc4000801161c */
[----:B------:R-:W-:Y:S02]  /*2620*/  UIMAD UR9, UR42, UR5, URZ ;  /* 0x000000052a0972a4 */ /* 0x000fe4000f8e02ff */
[----:B------:R-:W-:Y:S02]  /*2630*/  USEL UR5, UR31, UR13, !UP2 ;  /* 0x0000000d1f057287 */ /* 0x000fe4000d000000 */
[----:B------:R-:W-:Y:S02]  /*2640*/  UIMAD UR12, UR42, UR8, URZ ;  /* 0x000000082a0c72a4 */ /* 0x000fe4000f8e02ff */
[----:B------:R-:W-:Y:S02]  /*2650*/  UISETP.GE.AND UP0, UPT, UR4, UR9, UPT ;  /* 0x000000090400728c */ /* 0x000fe4000bf06270 */
[----:B------:R-:W-:Y:S02]  /*2660*/  UIMAD.WIDE.U32 UR16, UR4, UR10, URZ ;  /* 0x0000000a041072a5 */ /* 0x000fe4000f8e00ff */
[----:B------:R-:W-:-:S02]  /*2670*/  UISETP.GE.OR UP0, UPT, UR5, UR12, UP0 ;  /* 0x0000000c0500728c */ /* 0x000fc40008706670 */
        /* <DEDUP_REMOVED lines=19> */
.L_x_41:
[----:B------:R-:W2:Y:S02]  /*27b0*/  LDCU UR4, c[0x0][0xb30] ;  /* 0x00016600ff0477ac */ /* 0x000ea40008000800 */
[----:B--2---:R-:W-:-:S09]  /*27c0*/  UISETP.NE.AND UP0, UPT, UR4, 0x1, UPT ;  /* 0x000000010400788c */ /* 0x004fd2000bf05270 */
[----:B------:R-:W-:Y:S05]  /*27d0*/  BRA.U UP0, `(.L_x_42) ;  /* 0x0000000100447547 */ /* 0x000fea000b800000 */
[----:B------:R-:W2:Y:S01]  /*27e0*/  LDCU.128 UR12, c[0x0][0xb10] ;  /* 0x00016200ff0c77ac */ /* 0x000ea20008000c00 */
[----:B------:R-:W3:Y:S01]  /*27f0*/  LDCU UR10, c[0x0][0xb0c] ;  /* 0x00016180ff0a77ac */ /* 0x000ee20008000800 */
[----:B------:R-:W4:Y:S01]  /*2800*/  LDCU UR11, c[0x0][0xb20] ;  /* 0x00016400ff0b77ac */ /* 0x000f220008000800 */
[----:B--2---:R-:W-:Y:S02]  /*2810*/  UIMAD.WIDE.U32 UR8, UR31, UR12, URZ ;  /* 0x0000000c1f0872a5 */ /* 0x004fe4000f8e00ff */
[----:B------:R-:W-:Y:S02]  /*2820*/  UIMAD.WIDE.U32 UR4, UR30, UR15, URZ ;  /* 0x0000000f1e0472a5 */ /* 0x000fe4000f8e00ff */
[----:B---3--:R-:W-:Y:S02]  /*2830*/  UISETP.NE.AND UP2, UPT, UR10, 0x1, UPT ;  /* 0x000000010a00788c */ /* 0x008fe4000bf45270 */
[----:B------:R-:W-:Y:S01]  /*2840*/  UISETP.NE.AND UP0, UPT, UR14, 0x1, UPT ;  /* 0x000000010e00788c */ /* 0x000fe2000bf05270 */
[----:B------:R-:W-:-:S02]  /*2850*/  UMOV UR8, UR9 ;  /* 0x0000000900087c82 */ /* 0x000fc40008000000 */
[----:B------:R-:W-:Y:S01]  /*2860*/  UMOV UR4, UR5 ;  /* 0x0000000500047c82 */ /* 0x000fe20008000000 */
[----:B------:R-:W-:Y:S02]  /*2870*/  USHF.R.U32.HI UR13, URZ, UR13, UR8 ;  /* 0x0000000dff0d7299 */ /* 0x000fe40008011608 */
[----:B----4-:R-:W-:Y:S02]  /*2880*/  USHF.R.U32.HI UR4, URZ, UR11, UR4 ;  /* 0x0000000bff047299 */ /* 0x010fe40008011604 */
[----:B------:R-:W-:Y:S02]  /*2890*/  USEL UR5, UR31, UR13, !UP2 ;  /* 0x0000000d1f057287 */ /* 0x000fe4000d000000 */
[----:B------:R-:W-:-:S04]  /*28a0*/  USEL UR4, UR30, UR4, !UP0 ;  /* 0x000000041e047287 */ /* 0x000fc8000c000000 */
[----:B------:R-:W-:Y:S02]  /*28b0*/  UIADD3 UR8, UPT, UPT, UR5, -UR4, URZ ;  /* 0x8000000405087290 */ /* 0x000fe4000fffe0ff */
[----:B------:R-:W-:Y:S02]  /*28c0*/  UIADD3 UR4, UPT, UPT, -UR5, UR4, URZ ;  /* 0x0000000405047290 */ /* 0x000fe4000fffe1ff */
[----:B------:R-:W-:Y:S02]  /*28d0*/  UIMAD UR30, UR8, UR14, UR30 ;  /* 0x0000000e081e72a4 */ /* 0x000fe4000f8e021e */
[----:B------:R-:W-:-:S12]  /*28e0*/  UIMAD UR31, UR4, UR10, UR31 ;  /* 0x0000000a041f72a4 */ /* 0x000fd8000f8e021f */
.L_x_42:
[----:B------:R-:W-:Y:S01]  /*28f0*/  VIADD R11, R11, 0x1 ;  /* 0x000000010b0b7836 */ /* 0x000fe20000000000 */
[----:B------:R-:W-:Y:S01]  /*2900*/  R2UR UR4, R148 ;  /* 0x00000000940472ca */ /* 0x000fe200000e0000 */
[----:B------:R-:W-:Y:S01]  /*2910*/  UIADD3 UR20, UPT, UPT, UR30, UR63, URZ ;  /* 0x0000003f1e147290 */ /* 0x000fe2000fffe0ff */
[----:B------:R-:W-:Y:S02]  /*2920*/  PLOP3.LUT P1, PT, PT, PT, PT, 0x80, 0x8 ;  /* 0x000000000008781c */ /* 0x000fe40003f2f070 */
[----:B------:R-:W-:-:S04]  /*2930*/  ISETP.NE.AND P0, PT, R11, 0x2, PT ;  /* 0x000000020b00780c */ /* 0x000fc80003f05270 */
[----:B------:R-:W-:Y:S02]  /*2940*/  SEL R3, RZ, 0x1, P0 ;  /* 0x00000001ff037807 */ /* 0x000fe40000000000 */
[----:B------:R-:W-:Y:S02]  /*2950*/  SEL R11, R11, RZ, P0 ;  /* 0x000000ff0b0b7207 */ /* 0x000fe40000000000 */
[----:B------:R-:W-:Y:S01]  /*2960*/  LOP3.LUT R10, R10, R3, RZ, 0x3c, !PT ;  /* 0x000000030a0a7212 */ /* 0x000fe200078e3cff */
[----:B------:R-:W-:Y:S01]  /*2970*/  UIADD3 UR16, UPT, UPT, UR31, UR4, URZ ;  /* 0x000000041f107290 */ /* 0x000fe2000fffe0ff */
[----:B------:R-:W-:Y:S11]  /*2980*/  BRA.U UP1, `(.L_x_43) ;  /* 0xfffffff101287547 */ /* 0x000ff6000b83ffff */
[----:B------:R-:W-:Y:S01]  /*2990*/  UIADD3 UR8, UPT, UPT, UR6, 0x50, URZ ;  /* 0x0000005006087890 */ /* 0x000fe2000fffe0ff */
[----:B------:R-:W-:-:S03]  /*29a0*/  SHF.L.U32 R3, R12, 0x1f, RZ ;  /* 0x0000001f0c037819 */ /* 0x000fc600000006ff */
[----:B------:R-:W-:-:S09]  /*29b0*/  ULEA UR4, UR7, UR8, 0x3 ;  /* 0x0000000807047291 */ /* 0x000fd2000f8e18ff */
[----:B------:R-:W2:Y:S02]  /*29c0*/  SYNCS.PHASECHK.TRANS64.TRYWAIT P0, [UR4], R3 ;  /* 0x00000003ff0075a7 */ /* 0x000ea40008001104 */
[----:B--2---:R-:W-:Y:S05]  /*29d0*/  @!P0 BRA `(.L_x_44) ;  /* 0x00000094003c8947 */ /* 0x004fea0003800000 */
.L_x_159:
[----:B------:R-:W-:-:S04]  /*29e0*/  UIADD3 UR4, UPT, UPT, UR7, 0x1, URZ ;  /* 0x0000000107047890 */ /* 0x000fc8000fffe0ff */
[----:B------:R-:W-:-:S04]  /*29f0*/  UISETP.NE.AND UP0, UPT, UR4, 0xa, UPT ;  /* 0x0000000a0400788c */ /* 0x000fc8000bf05270 */
[----:B------:R-:W-:Y:S02]  /*2a00*/  USEL UR6, URZ, 0x1, UP0 ;  /* 0x00000001ff067887 */ /* 0x000fe40008000000 */
[----:B------:R-:W-:-:S04]  /*2a10*/  USEL UR4, UR4, URZ, UP0 ;  /* 0x000000ff04047287 */ /* 0x000fc80008000000 */
[----:B------:R-:W-:Y:S01]  /*2a20*/  ULEA UR5, UR4, UR8, 0x3 ;  /* 0x0000000804057291 */ /* 0x000fe2000f8e18ff */
[----:B------:R-:W-:-:S04]  /*2a30*/  LOP3.LUT R2, R12, UR6, RZ, 0x3c, !PT ;  /* 0x000000060c027c12 */ /* 0x000fc8000f8e3cff */
[----:B-1----:R-:W-:-:S04]  /*2a40*/  SHF.L.U32 R3, R2, 0x1f, RZ ;  /* 0x0000001f02037819 */ /* 0x002fc800000006ff */
[----:B------:R-:W1:Y:S02]  /*2a50*/  SYNCS.PHASECHK.TRANS64.TRYWAIT P0, [UR5], R3 ;  /* 0x00000003ff0075a7 */ /* 0x000e640008001105 */
[----:B-1----:R-:W-:Y:S05]  /*2a60*/  @!P0 BRA `(.L_x_45) ;  /* 0x0000009400308947 */ /* 0x002fea0003800000 */
.L_x_161:
        /* <DEDUP_REMOVED lines=9> */
.L_x_163:
        /* <DEDUP_REMOVED lines=9> */
.L_x_165:
        /* <DEDUP_REMOVED lines=9> */
.L_x_167:
        /* <DEDUP_REMOVED lines=9> */
.L_x_169:
        /* <DEDUP_REMOVED lines=9> */
.L_x_171:
        /* <DEDUP_REMOVED lines=9> */
.L_x_173:
        /* <DEDUP_REMOVED lines=9> */
.L_x_175:
[----:B------:R-:W-:-:S04]  /*2e60*/  UIADD3 UR4, UPT, UPT, UR4, 0x1, URZ ;  /* 0x0000000104047890 */ /* 0x000fc8000fffe0ff */
[----:B------:R-:W-:-:S04]  /*2e70*/  UISETP.NE.AND UP0, UPT, UR4, 0xa, UPT ;  /* 0x0000000a0400788c */ /* 0x000fc8000bf05270 */
[----:B------:R-:W-:Y:S02]  /*2e80*/  USEL UR5, URZ, 0x1, UP0 ;  /* 0x00000001ff057887 */ /* 0x000fe40008000000 */
[----:B------:R-:W-:-:S04]  /*2e90*/  USEL UR4, UR4, URZ, UP0 ;  /* 0x000000ff04047287 */ /* 0x000fc80008000000 */
[----:B------:R-:W-:Y:S01]  /*2ea0*/  ULEA UR4, UR4, UR8, 0x3 ;  /* 0x0000000804047291 */ /* 0x000fe2000f8e18ff */
[----:B-1----:R-:W-:-:S04]  /*2eb0*/  LOP3.LUT R3, R2, UR5, RZ, 0x3c, !PT ;  /* 0x0000000502037c12 */ /* 0x002fc8000f8e3cff */
[----:B------:R-:W-:Y:S01]  /*2ec0*/  SHF.L.U32 R3, R3, 0x1f, RZ ;  /* 0x0000001f03037819 */ /* 0x000fe200000006ff */
[----:B------:R-:W-:-:S07]  /*2ed0*/  IMAD.U32 R0, RZ, RZ, UR4 ;  /* 0x00000004ff007e24 */ /* 0x000fce000f8e00ff */
.L_x_53:
[----:B-1----:R1:W2:Y:S02]  /*2ee0*/  SYNCS.PHASECHK.TRANS64.TRYWAIT P0, [R0+URZ], R3 ;  /* 0x00000003000075a7 */ /* 0x0022a400080011ff */
[----:B--2---:R-:W-:Y:S05]  /*2ef0*/  @!P0 NANOSLEEP.SYNCS 0x989680 ;  /* 0x009896800000895d */ /* 0x004fea0003900000 */
[----:B------:R-:W2:Y:S02]  /*2f00*/  @!P0 SYNCS.PHASECHK.TRANS64 P0, [R0+URZ], R3 ;  /* 0x00000003000085a7 */ /* 0x000ea400080010ff */
[----:B--2---:R-:W-:Y:S05]  /*2f10*/  @P0 EXIT ;  /* 0x000000000000094d */ /* 0x004fea0003800000 */
[----:B------:R-:W-:Y:S05]  /*2f20*/  BRA `(.L_x_53) ;  /* 0xfffffffc00ec7947 */ /* 0x000fea000383ffff */
.L_x_23:
[----:B------:R-:W-:-:S04]  /*2f30*/  UISETP.NE.AND UP0, UPT, UR47, URZ, UPT ;  /* 0x000000ff2f00728c */ /* 0x000fc8000bf05270 */
[----:B------:R-:W-:-:S09]  /*2f40*/  UISETP.NE.OR UP0, UPT, UR17, 0x1, UP0 ;  /* 0x000000011100788c */ /* 0x000fd20008705670 */
[----:B------:R-:W-:Y:S05]  /*2f50*/  BRA.U UP0, `(.L_x_54) ;  /* 0x0000000500487547 */ /* 0x000fea000b800000 */
[----:B------:R-:W-:Y:S01]  /*2f60*/  ISETP.GE.U32.AND P2, PT, R0, 0x4, PT ;  /* 0x000000040000780c */ /* 0x000fe20003f46070 */
[----:B------:R-:W-:Y:S01]  /*2f70*/  IMAD.MOV.U32 R12, RZ, RZ, 0x1 ;  /* 0x00000001ff0c7424 */ /* 0x000fe200078e00ff */
[----:B------:R-:W-:Y:S02]  /*2f80*/  CS2R R10, SRZ ;  /* 0x00000000000a7805 */ /* 0x000fe4000001ff00 */
[----:B------:R-:W-:Y:S01]  /*2f90*/  CS2R R8, SRZ ;  /* 0x0000000000087805 */ /* 0x000fe2000001ff00 */
[----:B------:R-:W-:Y:S01]  /*2fa0*/  UMOV UR6, 0x400 ;  /* 0x0000040000067882 */ /* 0x000fe20000000000 */
[----:B------:R-:W-:Y:S01]  /*2fb0*/  UMOV UR5, URZ ;  /* 0x000000ff00057c82 */ /* 0x000fe20008000000 */
[----:B------:R-:W-:-:S12]  /*2fc0*/  ULEA UR6, UR47, UR6, 0x18 ;  /* 0x000000062f067291 */ /* 0x000fd8000f8ec0ff */
.L_x_58:
[----:B------:R-:W-:Y:S02]  /*2fd0*/  LEA R2, R8, UR6, 0x3 ;  /* 0x0000000608027c11 */ /* 0x000fe4000f8e18ff */
[----:B------:R-:W-:-:S03]  /*2fe0*/  SHF.L.U32 R5, R9, 0x1f, RZ ;  /* 0x0000001f09057819 */ /* 0x000fc600000006ff */
[----:B------:R-:W-:Y:S01]  /*2ff0*/  VIADD R4, R2, 0x140 ;  /* 0x0000014002047836 */ /* 0x000fe20000000000 */
[----:B------:R-:W1:Y:S02]  /*3000*/  SYNCS.PHASECHK.TRANS64.TRYWAIT P0, [R2+URZ+0x130], R5 ;  /* 0x00013005020075a7 */ /* 0x000e6400080011ff */
[----:B-1----:R-:W-:Y:S05]  /*3010*/  @!P0 BRA `(.L_x_55) ;  /* 0x0000009000848947 */ /* 0x002fea0003800000 */
.L_x_176:
[----:B------:R-:W-:Y:S01]  /*3020*/  ULEA UR4, UR5, UR6, 0x3 ;  /* 0x0000000605047291 */ /* 0x000fe2000f8e18ff */
[----:B------:R-:W-:Y:S02]  /*3030*/  PRMT R4, RZ, 0x654, R4 ;  /* 0x00000654ff047816 */ /* 0x000fe40000000004 */
[----:B-1----:R-:W-:Y:S01]  /*3040*/  SHF.L.U32 R5, R12, 0x1f, RZ ;  /* 0x0000001f0c057819 */ /* 0x002fe200000006ff */
[----:B------:R-:W-:Y:S01]  /*3050*/  UIADD3 UR7, UPT, UPT, UR4, 0xf0, URZ ;  /* 0x000000f004077890 */ /* 0x000fe2000fffe0ff */
[----:B------:R1:W-:Y:S05]  /*3060*/  SYNCS.ARRIVE.TRANS64.RED.A1T0 RZ, [R4+URZ], RZ ;  /* 0x000000ff04ff79a7 */ /* 0x0003ea00081004ff */
[----:B------:R-:W-:Y:S01]  /*3070*/  IMAD.U32 R7, RZ, RZ, UR7 ;  /* 0x00000007ff077e24 */ /* 0x000fe2000f8e00ff */
[----:B------:R-:W2:Y:S04]  /*3080*/  SYNCS.PHASECHK.TRANS64.TRYWAIT P0, [UR4+0x100], R5 ;  /* 0x00010005ff0075a7 */ /* 0x000ea80008001104 */
[----:B------:R-:W-:Y:S01]  /*3090*/  PRMT R6, R0, 0x654, R7 ;  /* 0x0000065400067816 */ /* 0x000fe20000000007 */
[----:B-1----:R-:W-:Y:S01]  /*30a0*/  @!P2 IMAD.MOV.U32 R4, RZ, RZ, 0x10 ;  /* 0x00000010ff04a424 */ /* 0x002fe200078e00ff */
[----:B--2---:R-:W-:Y:S06]  /*30b0*/  @!P0 BRA `(.L_x_56) ;  /* 0x0000009000708947 */ /* 0x004fec0003800000 */
.L_x_178:
[----:B------:R-:W-:Y:S01]  /*30c0*/  ULEA UR8, UR5, UR6, 0x4 ;  /* 0x0000000605087291 */ /* 0x000fe2000f8e20ff */
[----:B------:R-:W-:Y:S01]  /*30d0*/  SEL R3, R6, R3, !P2 ;  /* 0x0000000306037207 */ /* 0x000fe20005000000 */
[----:B------:R-:W-:Y:S01]  /*30e0*/  UIADD3 UR9, UPT, UPT, UR4, 0xf0, URZ ;  /* 0x000000f004097890 */ /* 0x000fe2000fffe0ff */
[----:B-1----:R-:W-:Y:S01]  /*30f0*/  LEA R2, R11, UR6, 0x3 ;  /* 0x000000060b027c11 */ /* 0x002fe2000f8e18ff */
[----:B------:R-:W-:Y:S01]  /*3100*/  UIADD3 UR8, UPT, UPT, UR8, 0x160, URZ ;  /* 0x0000016008087890 */ /* 0x000fe2000fffe0ff */
[----:B------:R-:W-:Y:S01]  /*3110*/  SHF.L.U32 R5, R10, 0x1f, RZ ;  /* 0x0000001f0a057819 */ /* 0x000fe200000006ff */
[----:B------:R1:W-:Y:S01]  /*3120*/  @!P2 SYNCS.ARRIVE.TRANS64.RED RZ, [R3+URZ], R4 ;  /* 0x0000000403ffa9a7 */ /* 0x0003e200080004ff */
[----:B------:R-:W-:Y:S01]  /*3130*/  UIADD3 UR4, UPT, UPT, UR5, 0x1, URZ ;  /* 0x0000000105047890 */ /* 0x000fe2000fffe0ff */
[----:B------:R-:W-:-:S03]  /*3140*/  VIADD R8, R8, 0x1 ;  /* 0x0000000108087836 */ /* 0x000fc60000000000 */
[----:B------:R-:W-:Y:S02]  /*3150*/  UISETP.NE.AND UP0, UPT, UR4, 0x2, UPT ;  /* 0x000000020400788c */ /* 0x000fe4000bf05270 */
[----:B------:R-:W-:Y:S06]  /*3160*/  UGETNEXTWORKID.BROADCAST [UR8], [UR9] ;  /* 0x00000000080073ca */ /* 0x000fec0008000100 */
[----:B------:R-:W-:Y:S01]  /*3170*/  USEL UR7, URZ, 0x1, UP0 ;  /* 0x00000001ff077887 */ /* 0x000fe20008000000 */
[----:B------:R-:W-:Y:S01]  /*3180*/  ISETP.NE.AND P0, PT, R8, 0x2, PT ;  /* 0x000000020800780c */ /* 0x000fe20003f05270 */
[----:B------:R-:W-:Y:S01]  /*3190*/  USEL UR5, UR4, URZ, UP0 ;  /* 0x000000ff04057287 */ /* 0x000fe20008000000 */
[----:B------:R-:W2:Y:S03]  /*31a0*/  SYNCS.PHASECHK.TRANS64.TRYWAIT P1, [R2+URZ+0xf0], R5 ;  /* 0x0000f005020075a7 */ /* 0x000ea600080211ff */
[----:B------:R-:W-:Y:S01]  /*31b0*/  LOP3.LUT R12, R12, UR7, RZ, 0x3c, !PT ;  /* 0x000000070c0c7c12 */ /* 0x000fe2000f8e3cff */
[----:B-12---:R-:W-:Y:S07]  /*31c0*/  @!P1 BRA `(.L_x_57) ;  /* 0x0000009000449947 */ /* 0x006fee0003800000 */
.L_x_179:
[C---:B------:R-:W-:Y:S01]  /*31d0*/  LEA R4, R11.reuse, UR6, 0x4 ;  /* 0x000000060b047c11 */ /* 0x040fe2000f8e20ff */
[----:B-1----:R-:W-:Y:S01]  /*31e0*/  VIADD R2, R2, 0x100 ;  /* 0x0000010002027836 */ /* 0x002fe20000000000 */
[----:B------:R-:W-:Y:S01]  /*31f0*/  SEL R8, R8, RZ, P0 ;  /* 0x000000ff08087207 */ /* 0x000fe20000000000 */
[----:B------:R-:W-:-:S03]  /*3200*/  VIADD R11, R11, 0x1 ;  /* 0x000000010b0b7836 */ /* 0x000fc60000000000 */
[----:B------:R-:W1:Y:S01]  /*3210*/  LDS.128 R4, [R4+0x160] ;  /* 0x0001600004047984 */ /* 0x000e620000000c00 */
[----:B------:R-:W-:Y:S02]  /*3220*/  PRMT R2, RZ, 0x654, R2 ;  /* 0x00000654ff027816 */ /* 0x000fe40000000002 */
[C---:B------:R-:W-:Y:S01]  /*3230*/  ISETP.NE.AND P1, PT, R11.reuse, 0x2, PT ;  /* 0x000000020b00780c */ /* 0x040fe20003f25270 */
[----:B------:R-:W-:Y:S01]  /*3240*/  @!PT LDS RZ, [RZ] ;  /* 0x00000000fffff984 */ /* 0x000fe20000000800 */
[----:B------:R-:W-:Y:S01]  /*3250*/  @!PT LDS RZ, [RZ] ;  /* 0x00000000fffff984 */ /* 0x000fe20000000800 */
[----:B------:R-:W-:Y:S01]  /*3260*/  @!PT LDS RZ, [RZ] ;  /* 0x00000000fffff984 */ /* 0x000fe20000000800 */
[----:B------:R-:W-:Y:S01]  /*3270*/  @!PT LDS RZ, [RZ] ;  /* 0x00000000fffff984 */ /* 0x000fe20000000800 */
[----:B------:R2:W-:Y:S06]  /*3280*/  MEMBAR.ALL.CTA ;  /* 0x0000000000007992 */ /* 0x0005ec0000008000 */
[----:B--2---:R-:W2:Y:S01]  /*3290*/  FENCE.VIEW.ASYNC.S ;  /* 0x00000000000073c6 */ /* 0x004ea20000000000 */
[----:B------:R-:W-:Y:S01]  /*32a0*/  SEL R11, R11, RZ, P1 ;  /* 0x000000ff0b0b7207 */ /* 0x000fe20000800000 */
[----:B--2---:R2:W-:Y:S01]  /*32b0*/  SYNCS.ARRIVE.TRANS64.RED.A1T0 RZ, [R2+URZ], RZ ;  /* 0x000000ff02ff79a7 */ /* 0x0045e200081004ff */
[----:B-1----:R-:W-:-:S02]  /*32c0*/  LOP3.LUT P3, RZ, R6, 0x1, RZ, 0xc0, !PT ;  /* 0x0000000106ff7812 */ /* 0x002fc4000786c0ff */
[----:B------:R-:W-:-:S04]  /*32d0*/  SEL R5, RZ, 0x1, P1 ;  /* 0x00000001ff057807 */ /* 0x000fc80000800000 */
[----:B------:R-:W-:Y:S02]  /*32e0*/  LOP3.LUT R10, R10, R5, RZ, 0x3c, !PT ;  /* 0x000000050a0a7212 */ /* 0x000fe400078e3cff */
[----:B--2---:R-:W-:-:S04]  /*32f0*/  SEL R2, RZ, 0x1, P0 ;  /* 0x00000001ff027807 */ /* 0x004fc80000000000 */
[----:B------:R-:W-:Y:S01]  /*3300*/  LOP3.LUT R9, R9, R2, RZ, 0x3c, !PT ;  /* 0x0000000209097212 */ /* 0x000fe200078e3cff */
[----:B------:R-:W-:Y:S06]  /*3310*/  @P3 BRA `(.L_x_58) ;  /* 0xfffffffc002c3947 */ /* 0x000fec000383ffff */
[----:B------:R-:W-:Y:S01]  /*3320*/  ULEA UR4, UR5, UR6, 0x3 ;  /* 0x0000000605047291 */ /* 0x000fe2000f8e18ff */
[----:B------:R-:W-:-:S08]  /*3330*/  SHF.L.U32 R3, R12, 0x1f, RZ ;  /* 0x0000001f0c037819 */ /* 0x000fd000000006ff */
[----:B------:R-:W1:Y:S02]  /*3340*/  SYNCS.PHASECHK.TRANS64 P0, [UR4+0x100], R3 ;  /* 0x00010003ff0075a7 */ /* 0x000e640008001004 */
[----:B-1----:R-:W-:Y:S05]  /*3350*/  @P0 BRA `(.L_x_59) ;  /* 0x0000000000080947 */ /* 0x002fea0003800000 */
[----:B------:R-:W1:Y:S02]  /*3360*/  SYNCS.PHASECHK.TRANS64.TRYWAIT P0, [UR4+0x100], R3 ;  /* 0x00010003ff0075a7 */ /* 0x000e640008001104 */
[----:B-1----:R-:W-:Y:S05]  /*3370*/  @!P0 BRA `(.L_x_60) ;  /* 0x0000008c00ec8947 */ /* 0x002fea0003800000 */
.L_x_59:
[----:B------:R-:W-:-:S04]  /*3380*/  UIADD3 UR7, UPT, UPT, UR5, 0x1, URZ ;  /* 0x0000000105077890 */ /* 0x000fc8000fffe0ff */
[----:B------:R-:W-:-:S04]  /*3390*/  UISETP.NE.AND UP0, UPT, UR7, 0x2, UPT ;  /* 0x000000020700788c */ /* 0x000fc8000bf05270 */
[----:B------:R-:W-:Y:S02]  /*33a0*/  USEL UR8, URZ, 0x1, UP0 ;  /* 0x00000001ff087887 */ /* 0x000fe40008000000 */
[----:B------:R-:W-:-:S04]  /*33b0*/  USEL UR7, UR7, URZ, UP0 ;  /* 0x000000ff07077287 */ /* 0x000fc80008000000 */
[----:B------:R-:W-:Y:S01]  /*33c0*/  ULEA UR7, UR7, UR6, 0x3 ;  /* 0x0000000607077291 */ /* 0x000fe2000f8e18ff */
[----:B-1----:R-:W-:-:S04]  /*33d0*/  LOP3.LUT R3, R12, UR8, RZ, 0x3c, !PT ;  /* 0x000000080c037c12 */ /* 0x002fc8000f8e3cff */
[----:B------:R-:W-:-:S04]  /*33e0*/  SHF.L.U32 R0, R3, 0x1f, RZ ;  /* 0x0000001f03007819 */ /* 0x000fc800000006ff */
[----:B------:R-:W1:Y:S02]  /*33f0*/  SYNCS.PHASECHK.TRANS64 P0, [UR7+0x100], R0 ;  /* 0x00010000ff0075a7 */ /* 0x000e640008001007 */
[----:B-1----:R-:W-:Y:S05]  /*3400*/  @P0 EXIT ;  /* 0x000000000000094d */ /* 0x002fea0003800000 */
[----:B------:R-:W-:Y:S02]  /*3410*/  SHF.L.U32 R3, R3, 0x1f, RZ ;  /* 0x0000001f03037819 */ /* 0x000fe400000006ff */
[----:B------:R-:W-:-:S07]  /*3420*/  MOV R0, UR7 ;  /* 0x0000000700007c02 */ /* 0x000fce0008000f00 */
.L_x_61:
[----:B-1----:R1:W2:Y:S02]  /*3430*/  SYNCS.PHASECHK.TRANS64.TRYWAIT P0, [R0+URZ+0x100], R3 ;  /* 0x00010003000075a7 */ /* 0x0022a400080011ff */
[----:B--2---:R-:W-:Y:S05]  /*3440*/  @!P0 NANOSLEEP.SYNCS 0x989680 ;  /* 0x009896800000895d */ /* 0x004fea0003900000 */
[----:B------:R-:W2:Y:S02]  /*3450*/  @!P0 SYNCS.PHASECHK.TRANS64 P0, [R0+URZ+0x100], R3 ;  /* 0x00010003000085a7 */ /* 0x000ea400080010ff */
[----:B--2---:R-:W-:Y:S05]  /*3460*/  @P0 EXIT ;  /* 0x000000000000094d */ /* 0x004fea0003800000 */
[----:B------:R-:W-:Y:S05]  /*3470*/  BRA `(.L_x_61) ;  /* 0xfffffffc00ec7947 */ /* 0x000fea000383ffff */
.L_x_54:
[----:B------:R-:W-:Y:S05]  /*3480*/  BRA.U UP4, `(.L_x_62) ;  /* 0x0000001104587547 */ /* 0x000fea000b800000 */
[----:B------:R-:W-:Y:S01]  /*3490*/  UMOV UR4, 0x40 ;  /* 0x0000004000047882 */ /* 0x000fe20000000000 */
[----:B------:R-:W-:Y:S01]  /*34a0*/  NOP ;  /* 0x0000000000007918 */ /* 0x000fe20000000000 */
[----:B------:R-:W-:Y:S01]  /*34b0*/  ULEA UR5, UR47, UR4, 0x18 ;  /* 0x000000042f057291 */ /* 0x000fe2000f8ec0ff */
[----:B------:R-:W-:Y:S02]  /*34c0*/  UMOV UR6, 0x400 ;  /* 0x0000040000067882 */ /* 0x000fe40000000000 */
[----:B------:R-:W-:-:S06]  /*34d0*/  ULEA UR6, UR47, UR6, 0x18 ;  /* 0x000000062f067291 */ /* 0x000fcc000f8ec0ff */
[----:B------:R-:W1:Y:S02]  /*34e0*/  LDS.U8 R0, [UR5+0x1c] ;  /* 0x00001c05ff007984 */ /* 0x000e640008000000 */
[----:B-1----:R-:W-:-:S13]  /*34f0*/  ISETP.NE.AND P0, PT, R0, RZ, PT ;  /* 0x000000ff0000720c */ /* 0x002fda0003f05270 */
[----:B------:R-:W-:Y:S05]  /*3500*/  @P0 BRA `(.L_x_63) ;  /* 0x0000000400080947 */ /* 0x000fea0003800000 */
[----:B------:R-:W-:Y:S02]  /*3510*/  UISETP.NE.U32.AND UP1, UPT, UR33, 0x1, UPT ;  /* 0x000000012100788c */ /* 0x000fe4000bf25070 */
[----:B------:R-:W-:-:S07]  /*3520*/  UIADD3 UR7, UPT, UPT, UR5, 0x8, URZ ;  /* 0x0000000805077890 */ /* 0x000fce000fffe0ff */
[----:B------:R-:W-:Y:S05]  /*3530*/  BRA.U !UP1, `(.L_x_64) ;  /* 0x00000001099c7547 */ /* 0x000fea000b800000 */
[----:B------:R-:W-:Y:S01]  /*3540*/  ELECT P0, URZ, PT ;  /* 0x0000000000ff782f */ /* 0x000fe20003800000 */
[----:B------:R-:W-:-:S12]  /*3550*/  BSSY B0, `(.L_x_64) ;  /* 0x0000025000007945 */ /* 0x000fd80003800000 */
[----:B------:R-:W-:Y:S05]  /*3560*/  @!P0 BRA `(.L_x_65) ;  /* 0x00000000008c8947 */ /* 0x000fea0003800000 */
[----:B------:R-:W-:-:S05]  /*3570*/  UMOV UR4, 0x10 ;  /* 0x0000001000047882 */ /* 0x000fca0000000000 */
[----:B------:R-:W-:Y:S04]  /*3580*/  DEPBAR.LE SB1, 0x36 ;  /* 0x00009d800000791a */ /* 0x000fe80000000000 */
[----:B------:R-:W1:Y:S02]  /*3590*/  UTCATOMSWS.2CTA.FIND_AND_SET.ALIGN UP0, UR4, UR4 ;  /* 0x00000004000475e3 */ /* 0x000e640008200800 */
[----:B-1----:R-:W-:Y:S01]  /*35a0*/  MOV R11, UR4 ;  /* 0x00000004000b7c02 */ /* 0x002fe20008000f00 */
[----:B------:R-:W-:Y:S06]  /*35b0*/  BRA.U UP0, `(.L_x_66) ;  /* 0x0000000100187547 */ /* 0x000fec000b800000 */
.L_x_67:
[----:B------:R-:W-:Y:S05]  /*35c0*/  NANOSLEEP 0x64 ;  /* 0x000000640000795d */ /* 0x000fea0003800000 */
[----:B------:R-:W-:-:S05]  /*35d0*/  UMOV UR4, 0x10 ;  /* 0x0000001000047882 */ /* 0x000fca0000000000 */
[----:B------:R-:W-:Y:S04]  /*35e0*/  DEPBAR.LE SB1, 0x36 ;  /* 0x00009d800000791a */ /* 0x000fe80000000000 */
[----:B------:R-:W1:Y:S02]  /*35f0*/  UTCATOMSWS.2CTA.FIND_AND_SET.ALIGN UP0, UR4, UR4 ;  /* 0x00000004000475e3 */ /* 0x000e640008200800 */
[----:B-1----:R-:W-:Y:S01]  /*3600*/  MOV R11, UR4 ;  /* 0x00000004000b7c02 */ /* 0x002fe20008000f00 */
[----:B------:R-:W-:Y:S05]  /*3610*/  BRA.U !UP0, `(.L_x_67) ;  /* 0xfffffffd08e87547 */ /* 0x000fea000b83ffff */
.L_x_66:
[----:B------:R-:W1:Y:S01]  /*3620*/  LDS R7, [UR5+0x10] ;  /* 0x00001005ff077984 */ /* 0x000e620008000800 */
[----:B------:R-:W-:Y:S01]  /*3630*/  IMAD.U32 R5, RZ, RZ, UR6 ;  /* 0x00000006ff057e24 */ /* 0x000fe2000f8e00ff */
[----:B------:R-:W-:-:S03]  /*3640*/  MOV R4, UR34 ;  /* 0x0000002200047c02 */ /* 0x000fc60008000f00 */
[----:B------:R-:W-:Y:S01]  /*3650*/  VIADD R5, R5, 0x180 ;  /* 0x0000018005057836 */ /* 0x000fe20000000000 */
[----:B-1----:R-:W-:-:S04]  /*3660*/  SHF.L.U32 R7, R7, 0x1f, RZ ;  /* 0x0000001f07077819 */ /* 0x002fc800000006ff */
[----:B------:R-:W1:Y:S02]  /*3670*/  SYNCS.PHASECHK.TRANS64.TRYWAIT P0, [UR5+0x8], R7 ;  /* 0x00000807ff0075a7 */ /* 0x000e640008001105 */
[----:B-1----:R-:W-:Y:S05]  /*3680*/  @P0 BRA `(.L_x_68) ;  /* 0x0000000000080947 */ /* 0x002fea0003800000 */
[----:B------:R-:W1:Y:S02]  /*3690*/  SYNCS.PHASECHK.TRANS64.TRYWAIT P0, [UR5+0x8], R7 ;  /* 0x00000807ff0075a7 */ /* 0x000e640008001105 */
[----:B-1----:R-:W-:Y:S05]  /*36a0*/  @!P0 BRA `(.L_x_69) ;  /* 0x0000008c00388947 */ /* 0x002fea0003800000 */
.L_x_68:
[----:B-1----:R-:W-:Y:S01]  /*36b0*/  HFMA2 R0, -RZ, RZ, 0, 5.9604644775390625e-08 ;  /* 0x00000001ff007431 */ /* 0x002fe200000001ff */
[----:B------:R-:W-:Y:S01]  /*36c0*/  UPRMT UR4, UR34, 0x654, UR7 ;  /* 0x0000065422047896 */ /* 0x000fe20008000007 */
[----:B------:R-:W-:Y:S01]  /*36d0*/  IMAD.MOV.U32 R8, RZ, RZ, 0xffff ;  /* 0x0000ffffff087424 */ /* 0x000fe200078e00ff */
[----:B------:R-:W-:Y:S01]  /*36e0*/  PRMT R4, R4, 0x654, R5 ;  /* 0x0000065404047816 */ /* 0x000fe20000000005 */
[----:B------:R-:W-:Y:S02]  /*36f0*/  IMAD.MOV.U32 R6, RZ, RZ, 0x4 ;  /* 0x00000004ff067424 */ /* 0x000fe400078e00ff */
[----:B------:R-:W-:Y:S01]  /*3700*/  IMAD.SHL.U32 R9, R11, 0x20, RZ ;  /* 0x000000200b097824 */ /* 0x000fe200078e00ff */
[----:B------:R-:W-:Y:S02]  /*3710*/  MOV R5, UR4 ;  /* 0x0000000400057c02 */ /* 0x000fe40008000f00 */
[-C--:B------:R-:W-:Y:S01]  /*3720*/  SHF.L.U32 R8, R8, R11.reuse, RZ ;  /* 0x0000000b08087219 */ /* 0x080fe200000006ff */
[----:B------:R1:W-:Y:S01]  /*3730*/  SYNCS.ARRIVE.TRANS64.RED RZ, [UR4], R6 ;  /* 0x00000006ffff79a7 */ /* 0x0003e20008000404 */
[----:B------:R-:W-:Y:S01]  /*3740*/  SHF.L.U32 R7, R0, R11, RZ ;  /* 0x0000000b00077219 */ /* 0x000fe200000006ff */
[----:B------:R1:W-:Y:S04]  /*3750*/  STS [UR6+0x180], R9 ;  /* 0x00018009ff007988 */ /* 0x0003e80008000806 */
[----:B------:R1:W-:Y:S04]  /*3760*/  STAS [R4.64], R11 ;  /* 0x0000000b04007dbd */ /* 0x0003e8000c0008ff */
[----:B------:R1:W-:Y:S04]  /*3770*/  ATOMS.OR RZ, [UR5+0x14], R8 ;  /* 0x00001408ffff798c */ /* 0x0003e8000b000005 */
[----:B------:R1:W-:Y:S04]  /*3780*/  ATOMS.OR RZ, [UR5+0x18], R7 ;  /* 0x00001807ffff798c */ /* 0x0003e8000b000005 */
[----:B------:R1:W-:Y:S02]  /*3790*/  ATOMS.XOR RZ, [UR5+0x10], R0 ;  /* 0x00001000ffff798c */ /* 0x0003e4000b800005 */
.L_x_65:
[----:B------:R-:W-:Y:S05]  /*37a0*/  BSYNC B0 ;  /* 0x0000000000007941 */ /* 0x000fea0003800000 */
.L_x_64:
[----:B------:R-:W-:Y:S05]  /*37b0*/  BRA.U UP1, `(.L_x_70) ;  /* 0x00000001016c7547 */ /* 0x000fea000b800000 */
[----:B------:R-:W-:-:S03]  /*37c0*/  UMOV UR4, 0xffffffff ;  /* 0xffffffff00047882 */ /* 0x000fc60000000000 */
[----:B------:R-:W-:Y:S05]  /*37d0*/  BRA.DIV UR4, `(.L_x_71) ;  /* 0x0000008e04047947 */ /* 0x000fea000b800000 */
[----:B------:R-:W-:-:S13]  /*37e0*/  ELECT P6, URZ, PT ;  /* 0x0000000000ff782f */ /* 0x000fda00038c0000 */
.L_x_183:
[----:B------:R-:W-:Y:S05]  /*37f0*/  @!P6 BRA `(.L_x_70) ;  /* 0x00000000005ce947 */ /* 0x000fea0003800000 */
[----:B-1----:R-:W1:Y:S02]  /*3800*/  LDS R5, [UR5+0x10] ;  /* 0x00001005ff057984 */ /* 0x002e640008000800 */
[----:B-1----:R-:W-:-:S04]  /*3810*/  SHF.L.U32 R5, R5, 0x1f, RZ ;  /* 0x0000001f05057819 */ /* 0x002fc800000006ff */
[----:B------:R-:W1:Y:S02]  /*3820*/  SYNCS.PHASECHK.TRANS64.TRYWAIT P0, [UR5+0x8], R5 ;  /* 0x00000805ff0075a7 */ /* 0x000e640008001105 */
[----:B-1----:R-:W-:Y:S05]  /*3830*/  @P0 BRA `(.L_x_72) ;  /* 0x0000000000080947 */ /* 0x002fea0003800000 */
[----:B------:R-:W1:Y:S02]  /*3840*/  SYNCS.PHASECHK.TRANS64.TRYWAIT P0, [UR5+0x8], R5 ;  /* 0x00000805ff0075a7 */ /* 0x000e640008001105 */
[----:B-1----:R-:W-:Y:S05]  /*3850*/  @!P0 BRA `(.L_x_73) ;  /* 0x0000008c00048947 */ /* 0x002fea0003800000 */
.L_x_72:
[----:B------:R-:W2:Y:S01]  /*3860*/  LDS R7, [UR6+0x180] ;  /* 0x00018006ff077984 */ /* 0x000ea20008000800 */
[----:B-1----:R-:W-:Y:S02]  /*3870*/  HFMA2 R0, -RZ, RZ, 0, 5.9604644775390625e-08 ;  /* 0x00000001ff007431 */ /* 0x002fe400000001ff */
[----:B------:R-:W-:Y:S01]  /*3880*/  IMAD.MOV.U32 R4, RZ, RZ, 0xffff ;  /* 0x0000ffffff047424 */ /* 0x000fe200078e00ff */
[----:B------:R-:W-:Y:S01]  /*3890*/  UPRMT UR4, UR34, 0x654, UR7 ;  /* 0x0000065422047896 */ /* 0x000fe20008000007 */
[----:B--2---:R-:W-:-:S03]  /*38a0*/  IMAD.SHL.U32 R5, R7, 0x20, RZ ;  /* 0x0000002007057824 */ /* 0x004fc600078e00ff */
[-C--:B------:R-:W-:Y:S02]  /*38b0*/  SHF.L.U32 R4, R4, R7.reuse, RZ ;  /* 0x0000000704047219 */ /* 0x080fe400000006ff */
[----:B------:R-:W-:Y:S01]  /*38c0*/  SHF.L.U32 R7, R0, R7, RZ ;  /* 0x0000000700077219 */ /* 0x000fe200000006ff */
[----:B------:R2:W-:Y:S04]  /*38d0*/  STS [UR6+0x180], R5 ;  /* 0x00018005ff007988 */ /* 0x0005e80008000806 */
[----:B------:R2:W-:Y:S04]  /*38e0*/  ATOMS.OR RZ, [UR5+0x14], R4 ;  /* 0x00001404ffff798c */ /* 0x0005e8000b000005 */
[----:B------:R2:W-:Y:S01]  /*38f0*/  ATOMS.OR RZ, [UR5+0x18], R7 ;  /* 0x00001807ffff798c */ /* 0x0005e2000b000005 */
[----:B------:R-:W-:Y:S03]  /*3900*/  SYNCS.ARRIVE.TRANS64.RED.A1T0 RZ, [UR4], RZ ;  /* 0x000000ffffff79a7 */ /* 0x000fe60008100404 */
[----:B------:R2:W-:Y:S01]  /*3910*/  ATOMS.XOR RZ, [UR5+0x10], R0 ;  /* 0x00001000ffff798c */ /* 0x0005e2000b800005 */
[----:B------:R-:W-:Y:S05]  /*3920*/  BRA `(.L_x_70) ;  /* 0x0000000000107947 */ /* 0x000fea0003800000 */
.L_x_63:
[----:B------:R-:W-:Y:S02]  /*3930*/  MOV R0, 0xffffffff ;  /* 0xffffffff00007802 */ /* 0x000fe40000000f00 */
[----:B------:R-:W-:-:S03]  /*3940*/  MOV R4, 0x3970 ;  /* 0x0000397000047802 */ /* 0x000fc60000000f00 */
[----:B------:R1:W-:Y:S04]  /*3950*/  STS [UR6+0x180], R0 ;  /* 0x00018000ff007988 */ /* 0x0003e80008000806 */
[----:B-1---5:R-:W-:Y:S05]  /*3960*/  CALL.REL.NOINC `($__internal_1_$__cuda_sm10x_tcgen05_guardrail_trap_phase_invalid_during_alloc) ;  /* 0x0000009000a87944 */ /* 0x022fea0003c00000 */
.L_x_70:
[----:B------:R-:W-:Y:S05]  /*3970*/  WARPSYNC.ALL ;  /* 0x0000000000007948 */ /* 0x000fea0003800000 */
[----:B------:R-:W3:Y:S01]  /*3980*/  S2UR UR4, SR_CgaCtaId ;  /* 0x00000000000479c3 */ /* 0x000ee20000008800 */
[----:B------:R-:W-:Y:S01]  /*3990*/  UMOV UR17, 0x400 ;  /* 0x0000040000117882 */ /* 0x000fe20000000000 */
[----:B------:R-:W-:-:S06]  /*39a0*/  NOP ;  /* 0x0000000000007918 */ /* 0x000fcc0000000000 */
[----:B------:R-:W-:Y:S06]  /*39b0*/  BAR.ARV 0x6, 0xa0 ;  /* 0x0182800000007b1d */ /* 0x000fec0000002000 */
[----:B------:R-:W4:Y:S01]  /*39c0*/  LDCU UR6, c[0x0][0x38c] ;  /* 0x00007180ff0677ac */ /* 0x000f220008000800 */
[----:B------:R-:W-:Y:S01]  /*39d0*/  LOP3.LUT R3, R3, 0xffff, RZ, 0xc0, !PT ;  /* 0x0000ffff03037812 */ /* 0x000fe200078ec0ff */
[----:B-1----:R-:W-:Y:S01]  /*39e0*/  IMAD.MOV.U32 R9, RZ, RZ, 0x1 ;  /* 0x00000001ff097424 */ /* 0x002fe200078e00ff */
[----:B------:R-:W-:Y:S01]  /*39f0*/  LOP3.LUT R2, R2, 0xffff, RZ, 0xc0, !PT ;  /* 0x0000ffff02027812 */ /* 0x000fe200078ec0ff */
[----:B------:R-:W-:Y:S01]  /*3a00*/  IMAD.MOV.U32 R8, RZ, RZ, RZ ;  /* 0x000000ffff087224 */ /* 0x000fe200078e00ff */
[----:B------:R-:W-:Y:S01]  /*3a10*/  R2UR UR20, R3 ;  /* 0x00000000031472ca */ /* 0x000fe200000e0000 */
[----:B------:R-:W-:Y:S01]  /*3a20*/  UMOV UR24, URZ ;  /* 0x000000ff00187c82 */ /* 0x000fe20008000000 */
[----:B------:R-:W-:-:S02]  /*3a30*/  R2UR UR30, R2 ;  /* 0x00000000021e72ca */ /* 0x000fc400000e0000 */
[----:B------:R-:W-:Y:S01]  /*3a40*/  CS2R R2, SRZ ;  /* 0x0000000000027805 */ /* 0x000fe2000001ff00 */
[----:B------:R-:W-:Y:S01]  /*3a50*/  UMOV UR15, URZ ;  /* 0x000000ff000f7c82 */ /* 0x000fe20008000000 */
[----:B---3--:R-:W-:Y:S01]  /*3a60*/  ULEA UR17, UR4, UR17, 0x18 ;  /* 0x0000001104117291 */ /* 0x008fe2000f8ec0ff */
[----:B------:R-:W-:Y:S01]  /*3a70*/  UMOV UR14, URZ ;  /* 0x000000ff000e7c82 */ /* 0x000fe20008000000 */
[----:B------:R-:W-:Y:S02]  /*3a80*/  UISETP.NE.AND UP3, UPT, UR33, URZ, UPT ;  /* 0x000000ff2100728c */ /* 0x000fe4000bf65270 */
[----:B------:R-:W-:Y:S02]  /*3a90*/  UIADD3 UR5, UPT, UPT, UR17, 0x10800, URZ ;  /* 0x0001080011057890 */ /* 0x000fe4000fffe0ff */
[----:B------:R-:W-:-:S03]  /*3aa0*/  UIADD3 UR4, UPT, UPT, UR17, 0x24800, URZ ;  /* 0x0002480011047890 */ /* 0x000fc6000fffe0ff */
[----:B--2---:R-:W1:Y:S01]  /*3ab0*/  LDS R0, [UR17+0x180] ;  /* 0x00018011ff007984 */ /* 0x004e620008000800 */
[----:B----4-:R-:W-:Y:S02]  /*3ac0*/  UIADD3 UR6, UPT, UPT, UR6, 0x1f, URZ ;  /* 0x0000001f06067890 */ /* 0x010fe4000fffe0ff */
[----:B------:R-:W-:Y:S02]  /*3ad0*/  USHF.R.U32.HI UR5, URZ, 0x4, UR5 ;  /* 0x00000004ff057899 */ /* 0x000fe40008011605 */
[----:B------:R-:W-:Y:S02]  /*3ae0*/  USHF.R.S32.HI UR25, URZ, 0x1f, UR6 ;  /* 0x0000001fff197899 */ /* 0x000fe40008011406 */
[----:B------:R-:W-:Y:S02]  /*3af0*/  USHF.R.U32.HI UR4, URZ, 0x4, UR4 ;  /* 0x00000004ff047899 */ /* 0x000fe40008011604 */
[----:B------:R-:W-:Y:S02]  /*3b00*/  ULEA.HI UR25, UR25, UR6, URZ, 0x5 ;  /* 0x0000000619197291 */ /* 0x000fe4000f8f28ff */
[----:B------:R-:W-:-:S02]  /*3b10*/  ULOP3.LUT UR5, UR5, 0x3fff, URZ, 0xc0, !UPT ;  /* 0x00003fff05057892 */ /* 0x000fc4000f8ec0ff */
[----:B------:R-:W-:Y:S02]  /*3b20*/  USHF.R.S32.HI UR25, URZ, 0x5, UR25 ;  /* 0x00000005ff197899 */ /* 0x000fe40008011419 */
[----:B------:R-:W-:Y:S02]  /*3b30*/  ULOP3.LUT UR22, UR4, 0x3fff, URZ, 0xc0, !UPT ;  /* 0x00003fff04167892 */ /* 0x000fe4000f8ec0ff */
[----:B------:R-:W-:Y:S02]  /*3b40*/  UISETP.LT.AND UP0, UPT, UR25, 0x1, UPT ;  /* 0x000000011900788c */ /* 0x000fe4000bf01270 */
[----:B------:R-:W-:Y:S02]  /*3b50*/  ULOP3.LUT UR21, UR5, 0x10000, URZ, 0xfc, !UPT ;  /* 0x0001000005157892 */ /* 0x000fe4000f8efcff */
[----:B------:R-:W-:Y:S02]  /*3b60*/  ULOP3.LUT UR22, UR22, 0x10000, URZ, 0xfc, !UPT ;  /* 0x0001000016167892 */ /* 0x000fe4000f8efcff */
[----:B------:R-:W-:Y:S01]  /*3b70*/  USEL UR31, UR25, 0x1, !UP0 ;  /* 0x00000001191f7887 */ /* 0x000fe2000c000000 */
[----:B------:R-:W-:Y:S01]  /*3b80*/  UMOV UR28, 0x0 ;  /* 0x00000000001c7882 */ /* 0x000fe20000000000 */
[----:B------:R-:W-:Y:S01]  /*3b90*/  UMOV UR29, 0x10400010 ;  /* 0x10400010001d7882 */ /* 0x000fe20000000000 */
[----:B------:R-:W-:Y:S01]  /*3ba0*/  UMOV UR26, 0x0 ;  /* 0x00000000001a7882 */ /* 0x000fe20000000000 */
[----:B------:R-:W-:Y:S01]  /*3bb0*/  UMOV UR27, 0x10400010 ;  /* 0x10400010001b7882 */ /* 0x000fe20000000000 */
[----:B-1----:R-:W-:-:S15]  /*3bc0*/  R2UR UR32, R0 ;  /* 0x00000000002072ca */ /* 0x002fde00000e0000 */
.L_x_81:
[C---:B------:R-:W-:Y:S02]  /*3bd0*/  LEA R0, R8.reuse, UR17, 0x3 ;  /* 0x0000001108007c11 */ /* 0x040fe4000f8e18ff */
[----:B------:R-:W-:Y:S02]  /*3be0*/  SHF.L.U32 R5, R3, 0x1f, RZ ;  /* 0x0000001f03057819 */ /* 0x000fe400000006ff */
[----:B------:R-:W-:Y:S02]  /*3bf0*/  LEA R4, R8, UR17, 0x4 ;  /* 0x0000001108047c11 */ /* 0x000fe4000f8e20ff */
[----:B------:R-:W1:Y:S02]  /*3c00*/  SYNCS.PHASECHK.TRANS64.TRYWAIT P0, [R0+URZ+0xf0], R5 ;  /* 0x0000f005000075a7 */ /* 0x000e6400080011ff */
[----:B-1-3--:R-:W-:Y:S05]  /*3c10*/  @!P0 BRA `(.L_x_74) ;  /* 0x00000088002c8947 */ /* 0x00afea0003800000 */
.L_x_184:
[----:B-1----:R-:W1:Y:S01]  /*3c20*/  LDS.128 R4, [R4+0x160] ;  /* 0x0001600004047984 */ /* 0x002e620000000c00 */
[----:B------:R-:W-:Y:S02]  /*3c30*/  VIADD R0, R0, 0x100 ;  /* 0x0000010000007836 */ /* 0x000fe40000000000 */
[----:B------:R-:W-:Y:S01]  /*3c40*/  VIADD R8, R8, 0x1 ;  /* 0x0000000108087836 */ /* 0x000fe20000000000 */
[----:B------:R-:W-:Y:S01]  /*3c50*/  @!PT LDS RZ, [RZ] ;  /* 0x00000000fffff984 */ /* 0x000fe20000000800 */
[----:B------:R-:W-:Y:S01]  /*3c60*/  @!PT LDS RZ, [RZ] ;  /* 0x00000000fffff984 */ /* 0x000fe20000000800 */
[----:B------:R-:W-:Y:S01]  /*3c70*/  @!PT LDS RZ, [RZ] ;  /* 0x00000000fffff984 */ /* 0x000fe20000000800 */
[----:B------:R-:W-:Y:S01]  /*3c80*/  @!PT LDS RZ, [RZ] ;  /* 0x00000000fffff984 */ /* 0x000fe20000000800 */
[----:B------:R2:W-:Y:S06]  /*3c90*/  MEMBAR.ALL.CTA ;  /* 0x0000000000007992 */ /* 0x0005ec0000008000 */
[----:B--2---:R-:W2:Y:S01]  /*3ca0*/  FENCE.VIEW.ASYNC.S ;  /* 0x00000000000073c6 */ /* 0x004ea20000000000 */
[----:B------:R-:W-:-:S04]  /*3cb0*/  PRMT R0, RZ, 0x654, R0 ;  /* 0x00000654ff007816 */ /* 0x000fc80000000000 */
[----:B--2---:R2:W-:Y:S01]  /*3cc0*/  SYNCS.ARRIVE.TRANS64.RED.A1T0 RZ, [R0+URZ], RZ ;  /* 0x000000ff00ff79a7 */ /* 0x0045e200081004ff */
[----:B-1----:R-:W-:Y:S01]  /*3cd0*/  LOP3.LUT P1, RZ, R6, 0x1, RZ, 0xc0, !PT ;  /* 0x0000000106ff7812 */ /* 0x002fe2000782c0ff */
[----:B--2---:R-:W-:-:S12]  /*3ce0*/  BRA.U UP3, `(.L_x_75) ;  /* 0x0000000103e07547 */ /* 0x004fd8000b800000 */
[----:B------:R-:W1:Y:S01]  /*3cf0*/  LDCU UR4, c[0x0][0x38c] ;  /* 0x00007180ff0477ac */ /* 0x000e620008000800 */
[----:B------:R-:W-:Y:S02]  /*3d00*/  PLOP3.LUT P2, PT, PT, PT, PT, 0x80, 0x8 ;  /* 0x000000000008781c */ /* 0x000fe40003f4f070 */
[----:B------:R-:W-:Y:S01]  /*3d10*/  SHF.L.U32 R5, R9, 0x1f, RZ ;  /* 0x0000001f09057819 */ /* 0x000fe200000006ff */
[----:B------:R-:W-:Y:S02]  /*3d20*/  ULEA UR23, UR24, UR17, 0x3 ;  /* 0x0000001118177291 */ /* 0x000fe4000f8e18ff */
[----:B------:R-:W-:Y:S02]  /*3d30*/  ULEA UR18, UR24, UR32, 0x8 ;  /* 0x0000002018127291 */ /* 0x000fe4000f8e40ff */
[----:B-1----:R-:W-:-:S06]  /*3d40*/  UISETP.GE.AND UP0, UPT, UR4, 0x1, UPT ;  /* 0x000000010400788c */ /* 0x002fcc000bf06270 */
[----:B------:R-:W-:-:S05]  /*3d50*/  PLOP3.LUT P0, PT, PT, PT, UP0, 0x80, 0x8 ;  /* 0x000000000008781c */ /* 0x000fca0003f0f008 */
[----:B------:R-:W-:-:S08]  /*3d60*/  @UP0 ULEA UR4, UR15, UR17, 0x3 ;  /* 0x000000110f040291 */ /* 0x000fd0000f8e18ff */
[----:B------:R-:W-:-:S04]  /*3d70*/  @P0 SHF.L.U32 R0, R2, 0x1f, RZ ;  /* 0x0000001f02000819 */ /* 0x000fc800000006ff */
[----:B------:R1:W2:Y:S01]  /*3d80*/  @P0 SYNCS.PHASECHK.TRANS64.TRYWAIT P2, [UR4], R0 ;  /* 0x00000000ff0005a7 */ /* 0x0002a20008041104 */
[----:B------:R-:W3:Y:S02]  /*3d90*/  SYNCS.PHASECHK.TRANS64.TRYWAIT P0, [UR23+0x120], R5 ;  /* 0x00012005ff0075a7 */ /* 0x000ee40008001117 */
[----:B-123--:R-:W-:Y:S05]  /*3da0*/  @!P0 BRA `(.L_x_76) ;  /* 0x0000008400dc8947 */ /* 0x00efea0003800000 */
.L_x_186:
[----:B------:R-:W-:Y:S01]  /*3db0*/  UMOV UR19, UR14 ;  /* 0x0000000e00137c82 */ /* 0x000fe20008000000 */
[----:B------:R-:W-:Y:S05]  /*3dc0*/  BRA.U !UP0, `(.L_x_77) ;  /* 0x0000000108987547 */ /* 0x000fea000b800000 */
[----:B------:R-:W-:Y:S02]  /*3dd0*/  UIADD3 UR19, UPT, UPT, UR31, UR14, URZ ;  /* 0x0000000e1f137290 */ /* 0x000fe4000fffe0ff */
[----:B------:R-:W-:Y:S01]  /*3de0*/  UPLOP3.LUT UP2, UPT, UPT, UPT, UPT, 0x40, 0x4 ;  /* 0x000000000004789c */ /* 0x000fe20003f4e870 */
[----:B------:R-:W-:Y:S01]  /*3df0*/  UMOV UR16, UR25 ;  /* 0x0000001900107c82 */ /* 0x000fe20008000000 */
[----:B------:R-:W-:-:S09]  /*3e00*/  UMOV UR6, UR15 ;  /* 0x0000000f00067c82 */ /* 0x000fd20008000000 */
.L_x_80:
[----:B--2---:R-:W-:Y:S01]  /*3e10*/  ULEA UR5, UR6, UR17, 0x3 ;  /* 0x0000001106057291 */ /* 0x004fe2000f8e18ff */
[----:B---3--:R-:W-:Y:S11]  /*3e20*/  @P2 BRA `(.L_x_78) ;  /* 0x00000000000c2947 */ /* 0x008ff60003800000 */
[----:B-1----:R-:W-:Y:S04]  /*3e30*/  SHF.L.U32 R5, R2, 0x1f, RZ ;  /* 0x0000001f02057819 */ /* 0x002fe800000006ff */
[----:B------:R-:W1:Y:S02]  /*3e40*/  SYNCS.PHASECHK.TRANS64.TRYWAIT P0, [UR5], R5 ;  /* 0x00000005ff0075a7 */ /* 0x000e640008001105 */
[----:B-1----:R-:W-:Y:S05]  /*3e50*/  @!P0 BRA `(.L_x_79) ;  /* 0x0000008400c88947 */ /* 0x002fea0003800000 */
.L_x_78:
[----:B------:R-:W-:Y:S01]  /*3e60*/  UISETP.NE.AND UP0, UPT, UR16, 0x1, UPT ;  /* 0x000000011000788c */ /* 0x000fe2000bf05270 */
[----:B------:R-:W-:Y:S01]  /*3e70*/  PLOP3.LUT P2, PT, PT, PT, PT, 0x80, 0x8 ;  /* 0x000000000008781c */ /* 0x000fe20003f4f070 */
[----:B------:R-:W-:Y:S02]  /*3e80*/  UIADD3 UR4, UPT, UPT, UR6, 0x1, URZ ;  /* 0x0000000106047890 */ /* 0x000fe4000fffe0ff */
[----:B------:R-:W-:Y:S02]  /*3e90*/  ULEA UR12, UR6, UR22, 0x9 ;  /* 0x00000016060c7291 */ /* 0x000fe4000f8e48ff */
[----:B------:R-:W-:Y:S01]  /*3ea0*/  UISETP.NE.AND UP1, UPT, UR4, 0xa, UPT ;  /* 0x0000000a0400788c */ /* 0x000fe2000bf25270 */
[----:B------:R-:W-:Y:S01]  /*3eb0*/  PLOP3.LUT P0, PT, PT, PT, UP0, 0x80, 0x8 ;  /* 0x000000000008781c */ /* 0x000fe20003f0f008 */
[----:B------:R-:W-:Y:S02]  /*3ec0*/  UIADD3 UR10, UPT, UPT, UR12, 0x2, URZ ;  /* 0x000000020c0a7890 */ /* 0x000fe4000fffe0ff */
[----:B------:R-:W-:Y:S02]  /*3ed0*/  USEL UR7, URZ, 0x1, UP1 ;  /* 0x00000001ff077887 */ /* 0x000fe40008800000 */
[----:B------:R-:W-:Y:S02]  /*3ee0*/  USEL UR15, UR4, URZ, UP1 ;  /* 0x000000ff040f7287 */ /* 0x000fe40008800000 */
[----:B------:R-:W-:Y:S02]  /*3ef0*/  UIADD3 UR14, UPT, UPT, UR14, 0x1, URZ ;  /* 0x000000010e0e7890 */ /* 0x000fe4000fffe0ff */
[----:B------:R-:W-:Y:S01]  /*3f00*/  @UP0 ULEA UR4, UR15, UR17, 0x3 ;  /* 0x000000110f040291 */ /* 0x000fe2000f8e18ff */
[----:B------:R-:W-:Y:S01]  /*3f10*/  LOP3.LUT R2, R2, UR7, RZ, 0x3c, !PT ;  /* 0x0000000702027c12 */ /* 0x000fe2000f8e3cff */
[----:B------:R-:W-:Y:S01]  /*3f20*/  UIADD3 UR7, UPT, UPT, UR5, 0x50, URZ ;  /* 0x0000005005077890 */ /* 0x000fe2000fffe0ff */
[----:B------:R-:W-:Y:S02]  /*3f30*/  UMOV UR13, 0x80004020 ;  /* 0x80004020000d7882 */ /* 0x000fe40000000000 */
[----:B-1----:R-:W-:Y:S01]  /*3f40*/  @P0 SHF.L.U32 R0, R2, 0x1f, RZ ;  /* 0x0000001f02000819 */ /* 0x002fe200000006ff */
[----:B------:R-:W-:Y:S01]  /*3f50*/  UMOV UR5, 0x80004020 ;  /* 0x8000402000057882 */ /* 0x000fe20000000000 */
[----:B------:R-:W-:Y:S01]  /*3f60*/  UMOV UR11, 0x80004020 ;  /* 0x80004020000b7882 */ /* 0x000fe20000000000 */
[----:B------:R-:W-:Y:S01]  /*3f70*/  UMOV UR9, 0x80004020 ;  /* 0x8000402000097882 */ /* 0x000fe20000000000 */
[----:B------:R2:W3:Y:S01]  /*3f80*/  @P0 SYNCS.PHASECHK.TRANS64.TRYWAIT P2, [UR4], R0 ;  /* 0x00000000ff0005a7 */ /* 0x0004e20008041104 */
[----:B------:R-:W-:Y:S02]  /*3f90*/  ULEA UR4, UR6, UR21, 0x9 ;  /* 0x0000001506047291 */ /* 0x000fe4000f8e48ff */
[----:B------:R-:W-:Y:S02]  /*3fa0*/  UISETP.NE.AND UP0, UPT, UR14, UR19, UPT ;  /* 0x000000130e00728c */ /* 0x000fe4000bf05270 */
[----:B------:R-:W-:Y:S02]  /*3fb0*/  UIADD3 UR8, UPT, UPT, UR4, 0x2, URZ ;  /* 0x0000000204087890 */ /* 0x000fe4000fffe0ff */
[----:B------:R-:W-:Y:S01]  /*3fc0*/  UIADD3 UR16, UPT, UPT, UR16, -0x1, URZ ;  /* 0xffffffff10107890 */ /* 0x000fe2000fffe0ff */
[----:B------:R-:W-:Y:S02]  /*3fd0*/  UMOV UR6, UR15 ;  /* 0x0000000f00067c82 */ /* 0x000fe40008000000 */
[----:B------:R2:W-:Y:S01]  /*3fe0*/  UTCHMMA.2CTA gdesc[UR4], gdesc[UR12], tmem[UR18], tmem[UR28], idesc[UR29], UP2 ;  /* 0x00ff1c0c040075ea */ /* 0x0005e20009200012 */
[----:B------:R-:W-:Y:S03]  /*3ff0*/  UPLOP3.LUT UP2, UPT, UPT, UPT, UPT, 0x80, 0x8 ;  /* 0x000000000008789c */ /* 0x000fe60003f4f070 */
[----:B------:R2:W-:Y:S01]  /*4000*/  UTCHMMA.2CTA gdesc[UR8], gdesc[UR10], tmem[UR18], tmem[UR26], idesc[UR27], UPT ;  /* 0x00ff1a0a080075ea */ /* 0x0005e2000ba00012 */
[----:B------:R2:W-:Y:S01]  /*4010*/  UTCBAR.2CTA.MULTICAST [UR7], URZ, UR20 ;  /* 0x000000ff070073e9 */ /* 0x0005e20008200814 */
[----:B------:R-:W-:Y:S06]  /*4020*/  BRA.U UP0, `(.L_x_80) ;  /* 0xfffffffd00787547 */ /* 0x000fec000b83ffff */
.L_x_77:
[----:B--2---:R-:W-:Y:S01]  /*4030*/  UIADD3 UR4, UPT, UPT, UR23, 0x110, URZ ;  /* 0x0000011017047890 */ /* 0x004fe2000fffe0ff */
[----:B------:R-:W-:-:S08]  /*4040*/  UMOV UR14, UR19 ;  /* 0x00000013000e7c82 */ /* 0x000fd00008000000 */
[----:B------:R2:W-:Y:S01]  /*4050*/  UTCBAR.2CTA.MULTICAST [UR4], URZ, UR30 ;  /* 0x000000ff040073e9 */ /* 0x0005e2000820081e */
[----:B------:R-:W-:Y:S02]  /*4060*/  NOP ;  /* 0x0000000000007918 */ /* 0x000fe40000000000 */
.L_x_75:
[----:B--2---:R-:W-:Y:S01]  /*4070*/  UIADD3 UR4, UPT, UPT, UR24, 0x1, URZ ;  /* 0x0000000118047890 */ /* 0x004fe2000fffe0ff */
[----:B------:R-:W-:-:S03]  /*4080*/  ISETP.NE.AND P0, PT, R8, 0x2, PT ;  /* 0x000000020800780c */ /* 0x000fc60003f05270 */
[----:B------:R-:W-:Y:S01]  /*4090*/  UISETP.NE.AND UP0, UPT, UR4, 0x2, UPT ;  /* 0x000000020400788c */ /* 0x000fe2000bf05270 */
[----:B-1----:R-:W-:Y:S02]  /*40a0*/  SEL R0, RZ, 0x1, P0 ;  /* 0x00000001ff007807 */ /* 0x002fe40000000000 */
[----:B------:R-:W-:Y:S01]  /*40b0*/  SEL R8, R8, RZ, P0 ;  /* 0x000000ff08087207 */ /* 0x000fe20000000000 */
[----:B------:R-:W-:Y:S01]  /*40c0*/  USEL UR5, URZ, 0x1, UP0 ;  /* 0x00000001ff057887 */ /* 0x000fe20008000000 */
[----:B------:R-:W-:Y:S01]  /*40d0*/  LOP3.LUT R3, R3, R0, RZ, 0x3c, !PT ;  /* 0x0000000003037212 */ /* 0x000fe200078e3cff */
[----:B------:R-:W-:-:S04]  /*40e0*/  USEL UR24, UR4, URZ, UP0 ;  /* 0x000000ff04187287 */ /* 0x000fc80008000000 */
[----:B------:R-:W-:Y:S01]  /*40f0*/  LOP3.LUT R9, R9, UR5, RZ, 0x3c, !PT ;  /* 0x0000000509097c12 */ /* 0x000fe2000f8e3cff */
[----:B------:R-:W-:Y:S07]  /*4100*/  @P1 BRA `(.L_x_81) ;  /* 0xfffffff800b01947 */ /* 0x000fee000383ffff */
[----:B------:R-:W1:Y:S01]  /*4110*/  S2UR UR8, SR_CgaCtaId ;  /* 0x00000000000879c3 */ /* 0x000e620000008800 */
[----:B------:R-:W-:Y:S01]  /*4120*/  ELECT P0, URZ, PT ;  /* 0x0000000000ff782f */ /* 0x000fe20003800000 */
[----:B------:R-:W-:Y:S01]  /*4130*/  HFMA2 R0, -RZ, RZ, 0, 5.9604644775390625e-08 ;  /* 0x00000001ff007431 */ /* 0x000fe200000001ff */
[----:B------:R-:W-:-:S05]  /*4140*/  UMOV UR4, 0x40 ;  /* 0x0000004000047882 */ /* 0x000fca0000000000 */
[----:B------:R-:W-:Y:S01]  /*4150*/  UVIRTCOUNT.DEALLOC.SMPOOL 0x80 ;  /* 0x000000800000784c */ /* 0x000fe20000000000 */
[----:B------:R-:W-:Y:S02]  /*4160*/  UISETP.NE.AND UP0, UPT, UR33, URZ, UPT ;  /* 0x000000ff2100728c */ /* 0x000fe4000bf05270 */
[----:B-1----:R-:W-:-:S09]  /*4170*/  ULEA UR8, UR8, UR4, 0x18 ;  /* 0x0000000408087291 */ /* 0x002fd2000f8ec0ff */
[----:B------:R1:W-:Y:S01]  /*4180*/  @P0 STS.U8 [UR8+0x1c], R0 ;  /* 0x00001c00ff000988 */ /* 0x0003e20008000008 */
[----:B------:R-:W-:Y:S05]  /*4190*/  BRA.U UP0, `(.L_x_82) ;  /* 0x0000000100587547 */ /* 0x000fea000b800000 */
[----:B------:R-:W-:Y:S01]  /*41a0*/  UIADD3 UR5, UPT, UPT, UR17, 0x120, URZ ;  /* 0x0000012011057890 */ /* 0x000fe2000fffe0ff */
[----:B------:R-:W-:-:S03]  /*41b0*/  SHF.L.U32 R3, R9, 0x1f, RZ ;  /* 0x0000001f09037819 */ /* 0x000fc600000006ff */
[----:B------:R-:W-:-:S09]  /*41c0*/  ULEA UR4, UR24, UR5, 0x3 ;  /* 0x0000000518047291 */ /* 0x000fd2000f8e18ff */
[----:B------:R-:W2:Y:S02]  /*41d0*/  SYNCS.PHASECHK.TRANS64.TRYWAIT P0, [UR4], R3 ;  /* 0x00000003ff0075a7 */ /* 0x000ea40008001104 */
[----:B--2---:R-:W-:Y:S05]  /*41e0*/  @!P0 BRA `(.L_x_83) ;  /* 0x0000008000fc8947 */ /* 0x004fea0003800000 */
.L_x_189:
[----:B------:R-:W-:-:S04]  /*41f0*/  UIADD3 UR4, UPT, UPT, UR24, 0x1, URZ ;  /* 0x0000000118047890 */ /* 0x000fc8000fffe0ff */
[----:B------:R-:W-:-:S04]  /*4200*/  UISETP.NE.AND UP1, UPT, UR4, 0x2, UPT ;  /* 0x000000020400788c */ /* 0x000fc8000bf25270 */
[----:B------:R-:W-:Y:S02]  /*4210*/  USEL UR6, URZ, 0x1, UP1 ;  /* 0x00000001ff067887 */ /* 0x000fe40008800000 */
[----:B------:R-:W-:-:S04]  /*4220*/  USEL UR4, UR4, URZ, UP1 ;  /* 0x000000ff04047287 */ /* 0x000fc80008800000 */
[----:B------:R-:W-:Y:S01]  /*4230*/  ULEA UR4, UR4, UR5, 0x3 ;  /* 0x0000000504047291 */ /* 0x000fe2000f8e18ff */
[----:B-1----:R-:W-:-:S04]  /*4240*/  LOP3.LUT R3, R9, UR6, RZ, 0x3c, !PT ;  /* 0x0000000609037c12 */ /* 0x002fc8000f8e3cff */
[----:B------:R-:W-:Y:S01]  /*4250*/  SHF.L.U32 R3, R3, 0x1f, RZ ;  /* 0x0000001f03037819 */ /* 0x000fe200000006ff */
[----:B------:R-:W-:-:S04]  /*4260*/  IMAD.U32 R0, RZ, RZ, UR4 ;  /* 0x00000004ff007e24 */ /* 0x000fc8000f8e00ff */
[----:B------:R1:W2:Y:S03]  /*4270*/  SYNCS.PHASECHK.TRANS64.TRYWAIT P0, [R0+URZ], R3 ;  /* 0x00000003000075a7 */ /* 0x0002a600080011ff */
[----:B--2---:R-:W-:Y:S05]  /*4280*/  @!P0 NANOSLEEP.SYNCS 0x989680 ;  /* 0x009896800000895d */ /* 0x004fea0003900000 */
[----:B------:R-:W2:Y:S02]  /*4290*/  @!P0 SYNCS.PHASECHK.TRANS64 P0, [R0+URZ], R3 ;  /* 0x00000003000085a7 */ /* 0x000ea400080010ff */
[----:B--2---:R-:W-:Y:S05]  /*42a0*/  @P0 BRA `(.L_x_84) ;  /* 0x0000000000200947 */ /* 0x004fea0003800000 */
.L_x_85:
[----:B--2---:R2:W4:Y:S02]  /*42b0*/  SYNCS.PHASECHK.TRANS64.TRYWAIT P0, [R0+URZ], R3 ;  /* 0x00000003000075a7 */ /* 0x00452400080011ff */
[----:B----4-:R-:W-:Y:S05]  /*42c0*/  @!P0 NANOSLEEP.SYNCS 0x989680 ;  /* 0x009896800000895d */ /* 0x010fea0003900000 */
[----:B------:R-:W4:Y:S02]  /*42d0*/  @!P0 SYNCS.PHASECHK.TRANS64 P0, [R0+URZ], R3 ;  /* 0x00000003000085a7 */ /* 0x000f2400080010ff */
[----:B----4-:R-:W-:Y:S05]  /*42e0*/  @!P0 BRA `(.L_x_85) ;  /* 0xfffffffc00f08947 */ /* 0x010fea000383ffff */
[----:B------:R-:W-:Y:S05]  /*42f0*/  BRA `(.L_x_84) ;  /* 0x00000000000c7947 */ /* 0x000fea0003800000 */
.L_x_82:
[----:B------:R-:W-:-:S04]  /*4300*/  UIADD3 UR4, UPT, UPT, UR17, 0x150, URZ ;  /* 0x0000015011047890 */ /* 0x000fc8000fffe0ff */
[----:B------:R-:W-:-:S09]  /*4310*/  UPRMT UR4, UR34, 0x654, UR4 ;  /* 0x0000065422047896 */ /* 0x000fd20008000004 */
[----:B------:R-:W-:Y:S03]  /*4320*/  SYNCS.ARRIVE.TRANS64.RED.A1T0 RZ, [UR4], RZ ;  /* 0x000000ffffff79a7 */ /* 0x000fe60008100404 */
.L_x_84:
[----:B-12---:R-:W-:Y:S01]  /*4330*/  SHF.L.U32 R3, RZ, 0x1f, RZ ;  /* 0x0000001fff037819 */ /* 0x006fe200000006ff */
[----:B------:R-:W-:Y:S01]  /*4340*/  UIADD3 UR4, UPT, UPT, UR17, 0x150, URZ ;  /* 0x0000015011047890 */ /* 0x000fe2000fffe0ff */
[----:B------:R-:W-:Y:S02]  /*4350*/  PLOP3.LUT P0, PT, PT, PT, UP0, 0x80, 0x8 ;  /* 0x000000000008781c */ /* 0x000fe40003f0f008 */
[----:B------:R-:W1:Y:S02]  /*4360*/  SYNCS.PHASECHK.TRANS64.TRYWAIT P1, [UR17+0x150], R3 ;  /* 0x00015003ff0075a7 */ /* 0x000e640008021111 */
[----:B-1----:R-:W-:Y:S09]  /*4370*/  @!P1 BRA `(.L_x_86) ;  /* 0x0000008000b09947 */ /* 0x002ff20003800000 */
.L_x_191:
[----:B------:R-:W-:Y:S01]  /*4380*/  @!UP0 UPRMT UR4, UR34, 0x654, UR4 ;  /* 0x0000065422048896 */ /* 0x000fe20008000004 */
[----:B------:R-:W-:Y:S01]  /*4390*/  UMOV UR5, 0xffff ;  /* 0x0000ffff00057882 */ /* 0x000fe20000000000 */
[----:B------:R-:W-:-:S07]  /*43a0*/  UMOV UR6, 0x1 ;  /* 0x0000000100067882 */ /* 0x000fce0000000000 */
[----:B------:R-:W-:Y:S01]  /*43b0*/  @!P0 SYNCS.ARRIVE.TRANS64.RED.A1T0 RZ, [UR4], RZ ;  /* 0x000000ffffff89a7 */ /* 0x000fe20008100404 */
[----:B------:R-:W-:Y:S01]  /*43c0*/  NOP ;  /* 0x0000000000007918 */ /* 0x000fe20000000000 */
[----:B-1----:R-:W1:Y:S01]  /*43d0*/  LDS R0, [UR8+0x14] ;  /* 0x00001408ff007984 */ /* 0x002e620008000800 */
[----:B------:R-:W-:-:S04]  /*43e0*/  ULOP3.LUT UR4, UR32, 0xffff, URZ, 0xc0, !UPT ;  /* 0x0000ffff20047892 */ /* 0x000fc8000f8ec0ff */
[----:B------:R-:W-:-:S04]  /*43f0*/  USHF.R.U32.HI UR4, URZ, 0x5, UR4 ;  /* 0x00000005ff047899 */ /* 0x000fc80008011604 */
[----:B------:R-:W-:Y:S02]  /*4400*/  USHF.L.U32 UR5, UR5, UR4, URZ ;  /* 0x0000000405057299 */ /* 0x000fe400080006ff */
[----:B------:R-:W-:-:S04]  /*4410*/  USHF.L.U32 UR4, UR6, UR4, URZ ;  /* 0x0000000406047299 */ /* 0x000fc800080006ff */
[----:B-1----:R-:W-:-:S04]  /*4420*/  LOP3.LUT R0, R0, UR5, RZ, 0xc0, !PT ;  /* 0x0000000500007c12 */ /* 0x002fc8000f8ec0ff */
[----:B------:R-:W-:-:S13]  /*4430*/  ISETP.NE.AND P0, PT, R0, UR5, PT ;  /* 0x0000000500007c0c */ /* 0x000fda000bf05270 */
[----:B------:R-:W-:Y:S05]  /*4440*/  @P0 BRA `(.L_x_87) ;  /* 0x0000000000580947 */ /* 0x000fea0003800000 */
[----:B------:R-:W1:Y:S02]  /*4450*/  LDS R0, [UR8+0x18] ;  /* 0x00001808ff007984 */ /* 0x000e640008000800 */
[----:B-1----:R-:W-:-:S04]  /*4460*/  LOP3.LUT R0, R0, UR4, RZ, 0xc0, !PT ;  /* 0x0000000400007c12 */ /* 0x002fc8000f8ec0ff */
[----:B------:R-:W-:-:S13]  /*4470*/  ISETP.NE.AND P0, PT, R0, UR4, PT ;  /* 0x0000000400007c0c */ /* 0x000fda000bf05270 */
[----:B------:R-:W-:Y:S05]  /*4480*/  @P0 BRA `(.L_x_88) ;  /* 0x00000000003c0947 */ /* 0x000fea0003800000 */
[----:B------:R-:W1:Y:S01]  /*4490*/  S2R R2, SR_LANEID ;  /* 0x0000000000027919 */ /* 0x000e620000000000 */
[----:B------:R-:W-:Y:S01]  /*44a0*/  ULOP3.LUT UR5, URZ, UR5, URZ, 0x33, !UPT ;  /* 0x00000005ff057292 */ /* 0x000fe2000f8e33ff */
[----:B------:R-:W-:Y:S01]  /*44b0*/  LOP3.LUT R4, RZ, UR4, RZ, 0x33, !PT ;  /* 0x00000004ff047c12 */ /* 0x000fe2000f8e33ff */
[----:B------:R-:W-:Y:S02]  /*44c0*/  VOTEU.ANY UR4, UPT, PT ;  /* 0x0000000000047886 */ /* 0x000fe400038e0100 */
[----:B------:R-:W-:Y:S01]  /*44d0*/  UFLO.U32 UR4, UR4 ;  /* 0x00000004000472bd */ /* 0x000fe200080e0000 */
[----:B------:R-:W2:Y:S01]  /*44e0*/  REDUX UR6, R4 ;  /* 0x00000000040673c4 */ /* 0x000ea20000000000 */
[----:B------:R-:W-:-:S06]  /*44f0*/  IMAD.U32 R0, RZ, RZ, UR5 ;  /* 0x00000005ff007e24 */ /* 0x000fcc000f8e00ff */
[----:B------:R4:W-:Y:S01]  /*4500*/  UTCATOMSWS.AND URZ, UR5 ;  /* 0x0000000500ff79e3 */ /* 0x0009e20008000000 */
[----:B------:R-:W3:Y:S01]  /*4510*/  REDUX UR7, R0 ;  /* 0x00000000000773c4 */ /* 0x000ee20000000000 */
[----:B-1----:R-:W-:Y:S01]  /*4520*/  ISETP.EQ.U32.AND P0, PT, R2, UR4, PT ;  /* 0x0000000402007c0c */ /* 0x002fe2000bf02070 */
[----:B--2---:R-:W-:Y:S01]  /*4530*/  IMAD.U32 R2, RZ, RZ, UR6 ;  /* 0x00000006ff027e24 */ /* 0x004fe2000f8e00ff */
[----:B---3--:R-:W-:-:S11]  /*4540*/  MOV R3, UR7 ;  /* 0x0000000700037c02 */ /* 0x008fd60008000f00 */
[----:B------:R4:W-:Y:S04]  /*4550*/  @P0 ATOMS.AND RZ, [UR8+0x14], R3 ;  /* 0x00001403ffff098c */ /* 0x0009e8000a800008 */
[----:B------:R4:W-:Y:S01]  /*4560*/  @P0 ATOMS.AND RZ, [UR8+0x18], R2 ;  /* 0x00001802ffff098c */ /* 0x0009e2000a800008 */
[----:B------:R-:W-:Y:S05]  /*4570*/  BRA `(.L_x_89) ;  /* 0x0000000000147947 */ /* 0x000fea0003800000 */
.L_x_88:
[----:B------:R-:W-:Y:S02]  /*4580*/  MOV R2, 0x45a0 ;  /* 0x000045a000027802 */ /* 0x000fe40000000f00 */
[----:B---3-5:R-:W-:Y:S05]  /*4590*/  CALL.REL.NOINC `($__internal_0_$__cuda_sm10x_tcgen05_guardrail_trap_col_being_dealloced_not_returned_by_alloc) ;  /* 0x0000008400907944 */ /* 0x028fea0003c00000 */
[----:B------:R-:W-:Y:S05]  /*45a0*/  BRA `(.L_x_89) ;  /* 0x0000000000087947 */ /* 0x000fea0003800000 */
.L_x_87:
[----:B------:R-:W-:Y:S02]  /*45b0*/  MOV R2, 0x45d0 ;  /* 0x000045d000027802 */ /* 0x000fe40000000f00 */
[----:B---3-5:R-:W-:Y:S05]  /*45c0*/  CALL.REL.NOINC `($__internal_2_$__cuda_sm10x_tcgen05_guardrail_trap_unallocated_columns_being_dealloced) ;  /* 0x00000084009c7944 */ /* 0x028fea0003c00000 */
.L_x_89:
[----:B------:R-:W-:Y:S01]  /*45d0*/  NOP ;  /* 0x0000000000007918 */ /* 0x000fe20000000000 */
[----:B----4-:R-:W-:Y:S05]  /*45e0*/  EXIT ;  /* 0x000000000000794d */ /* 0x010fea0003800000 */
.L_x_62:
[----:B------:R-:W-:-:S09]  /*45f0*/  UISETP.NE.OR UP0, UPT, UR17, 0x3, !UP3 ;  /* 0x000000031100788c */ /* 0x000fd2000df05670 */
[----:B------:R-:W-:Y:S05]  /*4600*/  BRA.U UP0, `(.L_x_90) ;  /* 0x0000001100547547 */ /* 0x000fea000b800000 */
[----:B------:R-:W1:Y:S01]  /*4610*/  LDCU UR31, c[0x0][0x370] ;  /* 0x00006e00ff1f77ac */ /* 0x000e620008000800 */
[----:B------:R-:W2:Y:S01]  /*4620*/  LDC.64 R16, c[0x0][0x348] ;  /* 0x0000d200ff107b82 */ /* 0x000ea20000000a00 */
[----:B------:R-:W-:Y:S02]  /*4630*/  HFMA2 R13, -RZ, RZ, 0, 0 ;  /* 0x00000000ff0d7431 */ /* 0x000fe400000001ff */
[----:B------:R-:W-:Y:S01]  /*4640*/  IMAD.MOV.U32 R15, RZ, RZ, 0x1 ;  /* 0x00000001ff0f7424 */ /* 0x000fe200078e00ff */
[----:B------:R-:W1:Y:S01]  /*4650*/  LDCU.128 UR48, c[0x0][0xb10] ;  /* 0x00016200ff3077ac */ /* 0x000e620008000c00 */
[----:B------:R-:W-:Y:S01]  /*4660*/  IMAD.MOV.U32 R14, RZ, RZ, RZ ;  /* 0x000000ffff0e7224 */ /* 0x000fe200078e00ff */
[----:B------:R-:W-:Y:S01]  /*4670*/  MOV R7, 0x4000 ;  /* 0x0000400000077802 */ /* 0x000fe20000000f00 */
[----:B------:R-:W3:Y:S01]  /*4680*/  LDCU UR30, c[0x0][0x374] ;  /* 0x00006e80ff1e77ac */ /* 0x000ee20008000800 */
[----:B------:R-:W4:Y:S01]  /*4690*/  LDC.64 R2, c[0x0][0x888] ;  /* 0x00022200ff027b82 */ /* 0x000f220000000a00 */
[----:B------:R-:W3:Y:S01]  /*46a0*/  LDCU UR15, c[0x0][0xb0c] ;  /* 0x00016180ff0f77ac */ /* 0x000ee20008000800 */
[----:B------:R-:W2:Y:S06]  /*46b0*/  LDCU UR40, c[0x0][0xb20] ;  /* 0x00016400ff2877ac */ /* 0x000eac0008000800 */
[----:B------:R-:W4:Y:S01]  /*46c0*/  LDC.64 R4, c[0x0][0x890] ;  /* 0x00022400ff047b82 */ /* 0x000f220000000a00 */
[----:B------:R-:W2:Y:S01]  /*46d0*/  LDCU UR4, c[0x0][0xb30] ;  /* 0x00016600ff0477ac */ /* 0x000ea20008000800 */
[----:B------:R-:W-:Y:S01]  /*46e0*/  UMOV UR21, 0x400 ;  /* 0x0000040000157882 */ /* 0x000fe20000000000 */
[----:B-1----:R-:W-:-:S02]  /*46f0*/  UIMAD.WIDE.U32 UR6, UR31, UR48, URZ ;  /* 0x000000301f0672a5 */ /* 0x002fc4000f8e00ff */
[----:B---3--:R-:W-:Y:S02]  /*4700*/  UIMAD.WIDE.U32 UR8, UR30, UR51, URZ ;  /* 0x000000331e0872a5 */ /* 0x008fe4000f8e00ff */
[----:B------:R-:W-:Y:S02]  /*4710*/  ULEA UR21, UR47, UR21, 0x18 ;  /* 0x000000152f157291 */ /* 0x000fe4000f8ec0ff */
[----:B------:R-:W-:Y:S02]  /*4720*/  UPLOP3.LUT UP3, UPT, UPT, UPT, UPT, 0x40, 0x4 ;  /* 0x000000000004789c */ /* 0x000fe40003f6e870 */
[----:B------:R-:W-:Y:S01]  /*4730*/  UIADD3 UR37, UPT, UPT, UR21, 0xb8, URZ ;  /* 0x000000b815257890 */ /* 0x000fe2000fffe0ff */
[----:B------:R-:W-:Y:S01]  /*4740*/  UMOV UR6, UR7 ;  /* 0x0000000700067c82 */ /* 0x000fe20008000000 */
[----:B------:R-:W-:Y:S01]  /*4750*/  UMOV UR38, UR9 ;  /* 0x0000000900267c82 */ /* 0x000fe20008000000 */
[----:B------:R-:W-:Y:S02]  /*4760*/  UISETP.GE.AND UP0, UPT, UR42, 0x1, UPT ;  /* 0x000000012a00788c */ /* 0x000fe4000bf06270 */
[----:B------:R-:W-:Y:S01]  /*4770*/  UISETP.NE.AND UP4, UPT, UR42, 0x1, UPT ;  /* 0x000000012a00788c */ /* 0x000fe2000bf85270 */
[----:B------:R-:W1:Y:S01]  /*4780*/  LDCU.64 UR22, c[0x0][0xb28] ;  /* 0x00016500ff1677ac */ /* 0x000e620008000a00 */
[----:B------:R-:W-:-:S02]  /*4790*/  UISETP.NE.AND UP6, UPT, UR15, 0x1, UPT ;  /* 0x000000010f00788c */ /* 0x000fc4000bfc5270 */
[----:B------:R-:W-:Y:S02]  /*47a0*/  UISETP.NE.AND UP5, UPT, UR50, 0x1, UPT ;  /* 0x000000013200788c */ /* 0x000fe4000bfa5270 */
[----:B------:R-:W-:Y:S02]  /*47b0*/  UIADD3 UR33, UPT, UPT, UR21, 0xa0, URZ ;  /* 0x000000a015217890 */ /* 0x000fe4000fffe0ff */
[----:B------:R-:W-:Y:S02]  /*47c0*/  UIADD3 UR25, UPT, UPT, UR21, 0xa8, URZ ;  /* 0x000000a815197890 */ /* 0x000fe4000fffe0ff */
[----:B------:R-:W-:Y:S02]  /*47d0*/  UIADD3 UR17, UPT, UPT, UR21, 0xb0, URZ ;  /* 0x000000b015117890 */ /* 0x000fe4000fffe0ff */
[----:B------:R-:W-:Y:S02]  /*47e0*/  UPRMT UR37, UR47, 0x654, UR37 ;  /* 0x000006542f257896 */ /* 0x000fe40008000025 */
[----:B------:R-:W-:-:S02]  /*47f0*/  USHF.R.U32.HI UR39, URZ, UR49, UR6 ;  /* 0x00000031ff277299 */ /* 0x000fc40008011606 */
[----:B--2---:R-:W-:Y:S02]  /*4800*/  USHF.R.U32.HI UR38, URZ, UR40, UR38 ;  /* 0x00000028ff267299 */ /* 0x004fe40008011626 */
[----:B------:R-:W-:-:S11]  /*4810*/  UISETP.NE.AND UP2, UPT, UR4, 0x1, UPT ;  /* 0x000000010400788c */ /* 0x000fd6000bf45270 */
.L_x_101:
[C---:B------:R-:W-:Y:S02]  /*4820*/  LEA R12, R14.reuse, UR21, 0x3 ;  /* 0x000000150e0c7c11 */ /* 0x040fe4000f8e18ff */
[----:B------:R-:W-:Y:S02]  /*4830*/  SHF.L.U32 R9, R13, 0x1f, RZ ;  /* 0x0000001f0d097819 */ /* 0x000fe400000006ff */
[----:B------:R-:W-:Y:S02]  /*4840*/  LEA R10, R14, UR21, 0x4 ;  /* 0x000000150e0a7c11 */ /* 0x000fe4000f8e20ff */
[----:B--2---:R-:W2:Y:S02]  /*4850*/  SYNCS.PHASECHK.TRANS64.TRYWAIT P0, [R12+URZ+0xf0], R9 ;  /* 0x0000f0090c0075a7 */ /* 0x004ea400080011ff */
[----:B--2---:R-:W-:Y:S05]  /*4860*/  @!P0 BRA `(.L_x_91) ;  /* 0x0000007c008c8947 */ /* 0x004fea0003800000 */
.L_x_192:
[----:B--2---:R-:W2:Y:S01]  /*4870*/  LDS.128 R8, [R10+0x160] ;  /* 0x000160000a087984 */ /* 0x004ea20000000c00 */
[----:B------:R-:W-:Y:S01]  /*4880*/  UISETP.GE.AND UP0, UPT, UR42, 0x1, UPT ;  /* 0x000000012a00788c */ /* 0x000fe2000bf06270 */
[----:B------:R-:W-:Y:S01]  /*4890*/  @!PT LDS RZ, [RZ] ;  /* 0x00000000fffff984 */ /* 0x000fe20000000800 */
[----:B------:R-:W-:Y:S01]  /*48a0*/  @!PT LDS RZ, [RZ] ;  /* 0x00000000fffff984 */ /* 0x000fe20000000800 */
[----:B------:R-:W-:Y:S01]  /*48b0*/  @!PT LDS RZ, [RZ] ;  /* 0x00000000fffff984 */ /* 0x000fe20000000800 */
[----:B------:R-:W-:Y:S01]  /*48c0*/  @!PT LDS RZ, [RZ] ;  /* 0x00000000fffff984 */ /* 0x000fe20000000800 */
[----:B------:R3:W-:Y:S06]  /*48d0*/  MEMBAR.ALL.CTA ;  /* 0x0000000000007992 */ /* 0x0007ec0000008000 */
[----:B---3--:R-:W3:Y:S01]  /*48e0*/  FENCE.VIEW.ASYNC.S ;  /* 0x00000000000073c6 */ /* 0x008ee20000000000 */
[----:B--2---:R-:W-:Y:S11]  /*48f0*/  LOP3.LUT P0, RZ, R10, 0x1, RZ, 0xc0, !PT ;  /* 0x000000010aff7812 */ /* 0x004ff6000780c0ff */
[----:B------:R-:W-:Y:S02]  /*4900*/  @!UPT UIADD3 URZ, UPT, UPT, URZ, URZ, URZ ;  /* 0x000000fffffff290 */ /* 0x000fe4000fffe0ff */
[----:B---3--:R-:W-:Y:S01]  /*4910*/  VOTEU.ANY UP1, P0 ;  /* 0x0000000000ff7886 */ /* 0x008fe20000020100 */
[----:B------:R-:W-:Y:S11]  /*4920*/  PLOP3.LUT P0, PT, PT, PT, UP1, 0x80, 0x8 ;  /* 0x000000000008781c */ /* 0x000ff60003f0f018 */
[----:B------:R-:W-:Y:S02]  /*4930*/  @!UPT UIADD3 URZ, UPT, UPT, URZ, URZ, URZ ;  /* 0x000000fffffff290 */ /* 0x000fe4000fffe0ff */
[----:B------:R-:W-:Y:S02]  /*4940*/  @P0 SHF.R.U32.HI R0, RZ, 0x10, R9 ;  /* 0x00000010ff000819 */ /* 0x000fe40000011609 */
[----:B------:R-:W-:Y:S02]  /*4950*/  @P0 MOV R6, R8 ;  /* 0x0000000800060202 */ /* 0x000fe40000000f00 */
[----:B------:R-:W-:Y:S01]  /*4960*/  @P0 R2UR UR4, R0 ;  /* 0x00000000000402ca */ /* 0x000fe200000e0000 */
[----:B------:R-:W-:Y:S01]  /*4970*/  VIADD R0, R12, 0x100 ;  /* 0x000001000c007836 */ /* 0x000fe20000000000 */
[----:B------:R-:W-:Y:S02]  /*4980*/  @P0 LOP3.LUT R8, R9, 0xffff, RZ, 0xc0, !PT ;  /* 0x0000ffff09080812 */ /* 0x000fe400078ec0ff */
[----:B------:R-:W-:Y:S02]  /*4990*/  @P0 R2UR UR6, R6 ;  /* 0x00000000060602ca */ /* 0x000fe400000e0000 */
[----:B------:R-:W-:Y:S02]  /*49a0*/  PRMT R0, RZ, 0x654, R0 ;  /* 0x00000654ff007816 */ /* 0x000fe40000000000 */
[----:B------:R-:W-:Y:S02]  /*49b0*/  @P0 R2UR UR5, R8 ;  /* 0x00000000080502ca */ /* 0x000fe400000e0000 */
[----:B------:R2:W-:Y:S03]  /*49c0*/  SYNCS.ARRIVE.TRANS64.RED.A1T0 RZ, [R0+URZ], RZ ;  /* 0x000000ff00ff79a7 */ /* 0x0005e600081004ff */
[----:B------:R-:W-:Y:S04]  /*49d0*/  @UP1 UMOV UR29, UR4 ;  /* 0x00000004001d1c82 */ /* 0x000fe80008000000 */
[----:B------:R-:W-:Y:S04]  /*49e0*/  @UP1 UMOV UR14, UR6 ;  /* 0x00000006000e1c82 */ /* 0x000fe80008000000 */
[----:B------:R-:W-:Y:S01]  /*49f0*/  @UP1 UMOV UR13, UR5 ;  /* 0x00000005000d1c82 */ /* 0x000fe20008000000 */
[----:B------:R-:W-:Y:S05]  /*4a00*/  BRA.U !UP0, `(.L_x_92) ;  /* 0x0000000108a47547 */ /* 0x000fea000b800000 */
[----:B------:R-:W-:Y:S02]  /*4a10*/  UIMAD.WIDE.U32 UR18, UR13, UR51, URZ ;  /* 0x000000330d1272a5 */ /* 0x000fe4000f8e00ff */
[----:B------:R-:W-:Y:S02]  /*4a20*/  UIMAD.WIDE.U32 UR26, UR14, UR48, URZ ;  /* 0x000000300e1a72a5 */ /* 0x000fe4000f8e00ff */
[----:B------:R-:W-:Y:S02]  /*4a30*/  USEL UR4, UR30, UR38, !UP5 ;  /* 0x000000261e047287 */ /* 0x000fe4000e800000 */
[----:B------:R-:W-:Y:S02]  /*4a40*/  USEL UR7, UR31, UR39, !UP6 ;  /* 0x000000271f077287 */ /* 0x000fe4000f000000 */
[----:B-1----:R-:W-:Y:S02]  /*4a50*/  UIMAD.WIDE.U32 UR8, UR4, UR22, URZ ;  /* 0x00000016040872a5 */ /* 0x002fe4000f8e00ff */
[----:B------:R-:W-:Y:S01]  /*4a60*/  UIMAD.WIDE.U32 UR10, UR7, UR22, URZ ;  /* 0x00000016070a72a5 */ /* 0x000fe2000f8e00ff */
[----:B------:R-:W-:Y:S02]  /*4a70*/  UMOV UR5, UR19 ;  /* 0x0000001300057c82 */ /* 0x000fe40008000000 */
[----:B------:R-:W-:Y:S03]  /*4a80*/  USHF.R.U32.HI UR6, URZ, UR40, UR5 ;  /* 0x00000028ff067299 */ /* 0x000fe60008011605 */
[----:B------:R-:W-:Y:S01]  /*4a90*/  UMOV UR5, UR27 ;  /* 0x0000001b00057c82 */ /* 0x000fe20008000000 */
[----:B------:R-:W-:Y:S02]  /*4aa0*/  USEL UR6, UR13, UR6, !UP5 ;  /* 0x000000060d067287 */ /* 0x000fe4000e800000 */
[----:B------:R-:W-:Y:S03]  /*4ab0*/  USHF.R.U32.HI UR12, URZ, UR49, UR5 ;  /* 0x00000031ff0c7299 */ /* 0x000fe60008011605 */
[----:B------:R-:W-:Y:S02]  /*4ac0*/  UMOV UR5, UR9 ;  /* 0x0000000900057c82 */ /* 0x000fe40008000000 */
[----:B------:R-:W-:Y:S03]  /*4ad0*/  @UP4 USHF.R.U32.HI UR4, URZ, UR23, UR5 ;  /* 0x00000017ff044299 */ /* 0x000fe60008011605 */
[----:B------:R-:W-:Y:S01]  /*4ae0*/  UMOV UR5, UR11 ;  /* 0x0000000b00057c82 */ /* 0x000fe20008000000 */
[----:B------:R-:W-:Y:S02]  /*4af0*/  UIMAD UR4, UR42, UR4, URZ ;  /* 0x000000042a0472a4 */ /* 0x000fe4000f8e02ff */
[----:B------:R-:W-:Y:S02]  /*4b00*/  @UP4 USHF.R.U32.HI UR7, URZ, UR23, UR5 ;  /* 0x00000017ff074299 */ /* 0x000fe40008011605 */
[----:B------:R-:W-:Y:S02]  /*4b10*/  UIMAD.WIDE.U32 UR10, UR6, UR22, URZ ;  /* 0x00000016060a72a5 */ /* 0x000fe4000f8e00ff */
[----:B------:R-:W-:Y:S02]  /*4b20*/  USEL UR5, UR14, UR12, !UP6 ;  /* 0x0000000c0e057287 */ /* 0x000fe4000f000000 */
[----:B------:R-:W-:Y:S02]  /*4b30*/  UIMAD UR8, UR42, UR7, URZ ;  /* 0x000000072a0872a4 */ /* 0x000fe4000f8e02ff */
[----:B------:R-:W-:Y:S03]  /*4b40*/  UISETP.GE.AND UP0, UPT, UR6, UR4, UPT ;  /* 0x000000040600728c */ /* 0x000fe6000bf06270 */
[----:B------:R-:W-:Y:S01]  /*4b50*/  UMOV UR4, UR11 ;  /* 0x0000000b00047c82 */ /* 0x000fe20008000000 */
[----:B------:R-:W-:Y:S02]  /*4b60*/  UISETP.GE.OR UP0, UPT, UR5, UR8, UP0 ;  /* 0x000000080500728c */ /* 0x000fe40008706670 */
[----:B------:R-:W-:Y:S02]  /*4b70*/  USHF.R.U32.HI UR4, URZ, UR23, UR4 ;  /* 0x00000017ff047299 */ /* 0x000fe40008011604 */
[----:B------:R-:W-:Y:S02]  /*4b80*/  UIMAD.WIDE.U32 UR8, UR5, UR22, URZ ;  /* 0x00000016050872a5 */ /* 0x000fe4000f8e00ff */
[----:B------:R-:W-:Y:S04]  /*4b90*/  USEL UR10, UR6, UR4, !UP4 ;  /* 0x00000004060a7287 */ /* 0x000fe8000e000000 */
[----:B------:R-:W-:Y:S01]  /*4ba0*/  UIADD3 UR11, UPT, UPT, -UR10, URZ, URZ ;  /* 0x000000ff0a0b7290 */ /* 0x000fe2000fffe1ff */
[----:B------:R-:W-:Y:S02]  /*4bb0*/  @!UP0 UMOV UR4, UR9 ;  /* 0x0000000900048c82 */ /* 0x000fe40008000000 */
[----:B------:R-:W-:Y:S02]  /*4bc0*/  @!UP0 USHF.R.U32.HI UR4, URZ, UR23, UR4 ;  /* 0x00000017ff048299 */ /* 0x000fe40008011604 */
[----:B------:R-:W-:Y:S02]  /*4bd0*/  UIMAD UR8, UR42, UR11, UR6 ;  /* 0x0000000b2a0872a4 */ /* 0x000fe4000f8e0206 */
[----:B------:R-:W-:Y:S04]  /*4be0*/  @!UP0 USEL UR4, UR5, UR4, !UP4 ;  /* 0x0000000405048287 */ /* 0x000fe8000e000000 */
[----:B------:R-:W-:Y:S02]  /*4bf0*/  @!UP0 UIMAD UR8, UR7, UR8, UR4 ;  /* 0x00000008070882a4 */ /* 0x000fe4000f8e0204 */
[----:B------:R-:W-:Y:S02]  /*4c00*/  @!UP0 UIADD3 UR9, UPT, UPT, UR10, -UR4, URZ ;  /* 0x800000040a098290 */ /* 0x000fe4000fffe0ff */
[----:B------:R-:W-:Y:S02]  /*4c10*/  UIADD3 UR4, UPT, UPT, -UR5, URZ, URZ ;  /* 0x000000ff05047290 */ /* 0x000fe4000fffe1ff */
[----:B------:R-:W-:Y:S02]  /*4c20*/  UIADD3 UR7, UPT, UPT, -UR6, URZ, URZ ;  /* 0x000000ff06077290 */ /* 0x000fe4000fffe1ff */
[----:B------:R-:W-:Y:S02]  /*4c30*/  @!UP0 UIMAD UR6, UR9, UR42, UR5 ;  /* 0x0000002a090682a4 */ /* 0x000fe4000f8e0205 */
[----:B------:R-:W-:Y:S02]  /*4c40*/  UIMAD UR14, UR15, UR4, UR14 ;  /* 0x000000040f0e72a4 */ /* 0x000fe4000f8e020e */
[----:B------:R-:W-:Y:S01]  /*4c50*/  UIMAD UR13, UR50, UR7, UR13 ;  /* 0x00000007320d72a4 */ /* 0x000fe2000f8e020d */
[----:B------:R-:W-:Y:S02]  /*4c60*/  @!UP0 UMOV UR5, UR8 ;  /* 0x0000000800058c82 */ /* 0x000fe40008000000 */
[----:B------:R-:W-:Y:S02]  /*4c70*/  UIMAD UR14, UR5, UR15, UR14 ;  /* 0x0000000f050e72a4 */ /* 0x000fe4000f8e020e */
[----:B------:R-:W-:Y:S11]  /*4c80*/  UIMAD UR13, UR6, UR50, UR13 ;  /* 0x00000032060d72a4 */ /* 0x000ff6000f8e020d */
[----:B------:R-:W-:Y:S01]  /*4c90*/  @!UPT UIADD3 URZ, UPT, UPT, URZ, URZ, URZ ;  /* 0x000000fffffff290 */ /* 0x000fe2000fffe0ff */
.L_x_92:
[----:B------:R-:W3:Y:S01]  /*4ca0*/  @!UP2 LDCU.128 UR8, c[0x0][0xb10] ;  /* 0x00016200ff08a7ac */ /* 0x000ee20008000c00 */
[C---:B----4-:R-:W-:Y:S02]  /*4cb0*/  ISETP.NE.U32.AND P1, PT, R4.reuse, RZ, PT ;  /* 0x000000ff0400720c */ /* 0x050fe40003f25070 */
[----:B------:R-:W-:Y:S02]  /*4cc0*/  ISETP.NE.U32.AND P0, PT, R4, RZ, PT ;  /* 0x000000ff0400720c */ /* 0x000fe40003f05070 */
[C---:B------:R-:W-:Y:S02]  /*4cd0*/  ISETP.NE.AND.EX P1, PT, R5.reuse, RZ, PT, P1 ;  /* 0x000000ff0500720c */ /* 0x040fe40003f25310 */
[----:B------:R-:W-:Y:S01]  /*4ce0*/  ISETP.NE.AND.EX P0, PT, R5, RZ, PT, P0 ;  /* 0x000000ff0500720c */ /* 0x000fe20003f05300 */
[----:B------:R-:W4:Y:S01]  /*4cf0*/  @!UP2 LDCU UR5, c[0x0][0xb0c] ;  /* 0x00016180ff05a7ac */ /* 0x000f220008000800 */
[----:B------:R-:W-:Y:S01]  /*4d00*/  SHF.L.U32 R9, R15, 0x1f, RZ ;  /* 0x0000001f0f097819 */ /* 0x000fe200000006ff */
[----:B------:R-:W-:Y:S02]  /*4d10*/  USHF.L.U32 UR35, UR16, 0x7, URZ ;  /* 0x0000000710237899 */ /* 0x000fe400080006ff */
[----:B------:R-:W-:Y:S02]  /*4d20*/  USHF.L.U32 UR34, UR20, 0x8, URZ ;  /* 0x0000000814227899 */ /* 0x000fe400080006ff */
[----:B---3--:R-:W-:Y:S07]  /*4d30*/  UIMAD.WIDE.U32 UR6, UR14, UR8, URZ ;  /* 0x000000080e0672a5 */ /* 0x008fee000f8e00ff */
[----:B------:R-:W-:Y:S01]  /*4d40*/  @!UP2 UMOV UR4, UR7 ;  /* 0x000000070004ac82 */ /* 0x000fe20008000000 */
[----:B----4-:R-:W-:Y:S02]  /*4d50*/  @!UP2 UISETP.NE.AND UP0, UPT, UR5, 0x1, UPT ;  /* 0x000000010500a88c */ /* 0x010fe4000bf05270 */
[----:B------:R-:W-:Y:S02]  /*4d60*/  @!UP2 USHF.R.U32.HI UR4, URZ, UR9, UR4 ;  /* 0x00000009ff04a299 */ /* 0x000fe40008011604 */
[----:B------:R-:W-:Y:S02]  /*4d70*/  UIMAD.WIDE.U32 UR6, UR13, UR11, URZ ;  /* 0x0000000b0d0672a5 */ /* 0x000fe4000f8e00ff */
[----:B------:R-:W-:Y:S02]  /*4d80*/  @!UP2 USEL UR8, UR14, UR4, !UP0 ;  /* 0x000000040e08a287 */ /* 0x000fe4000c000000 */
[----:B------:R-:W-:Y:S03]  /*4d90*/  @!UP2 UISETP.NE.AND UP0, UPT, UR10, 0x1, UPT ;  /* 0x000000010a00a88c */ /* 0x000fe6000bf05270 */
[----:B------:R-:W-:Y:S02]  /*4da0*/  @!UP2 UMOV UR6, UR7 ;  /* 0x000000070006ac82 */ /* 0x000fe40008000000 */
[----:B------:R-:W3:Y:S02]  /*4db0*/  @!UP2 LDCU UR4, c[0x0][0xb20] ;  /* 0x00016400ff04a7ac */ /* 0x000ee40008000800 */
[----:B---3--:R-:W-:Y:S04]  /*4dc0*/  @!UP2 USHF.R.U32.HI UR6, URZ, UR4, UR6 ;  /* 0x00000004ff06a299 */ /* 0x008fe80008011606 */
[----:B------:R-:W-:Y:S04]  /*4dd0*/  @!UP2 USEL UR6, UR13, UR6, !UP0 ;  /* 0x000000060d06a287 */ /* 0x000fe8000c000000 */
[----:B------:R-:W-:Y:S02]  /*4de0*/  @!UP2 UIADD3 UR4, UPT, UPT, -UR8, UR6, URZ ;  /* 0x000000060804a290 */ /* 0x000fe4000fffe1ff */
[----:B------:R-:W-:Y:S02]  /*4df0*/  @!UP2 UIADD3 UR6, UPT, UPT, UR8, -UR6, URZ ;  /* 0x800000060806a290 */ /* 0x000fe4000fffe0ff */
[----:B------:R-:W-:Y:S02]  /*4e00*/  @!UP2 UIMAD UR14, UR4, UR5, UR14 ;  /* 0x00000005040ea2a4 */ /* 0x000fe4000f8e020e */
[----:B------:R-:W-:Y:S01]  /*4e10*/  @!UP2 UIMAD UR13, UR6, UR10, UR13 ;  /* 0x0000000a060da2a4 */ /* 0x000fe2000f8e020d */
[----:B------:R-:W-:Y:S11]  /*4e20*/  BRA.U UP3, `(.L_x_93) ;  /* 0x0000000103107547 */ /* 0x000ff6000b800000 */
[----:B--2---:R-:W-:Y:S04]  /*4e30*/  MOV R0, UR41 ;  /* 0x0000002900007c02 */ /* 0x004fe80008000f00 */
[----:B------:R-:W-:Y:S04]  /*4e40*/  SHF.L.U32 R11, R0, 0x1f, RZ ;  /* 0x0000001f000b7819 */ /* 0x000fe800000006ff */
[----:B------:R-:W2:Y:S02]  /*4e50*/  SYNCS.PHASECHK.TRANS64.TRYWAIT P2, [UR21+0xe8], R11 ;  /* 0x0000e80bff0075a7 */ /* 0x000ea40008041115 */
[----:B--2---:R-:W-:Y:S05]  /*4e60*/  @!P2 BRA `(.L_x_94) ;  /* 0x000000780020a947 */ /* 0x004fea0003800000 */
.L_x_93:
[----:B------:R-:W-:Y:S05]  /*4e70*/  @!P1 BRA `(.L_x_95) ;  /* 0x0000000000309947 */ /* 0x000fea0003800000 */
[----:B------:R-:W-:Y:S01]  /*4e80*/  ISETP.NE.U32.AND P1, PT, R2, RZ, PT ;  /* 0x000000ff0200720c */ /* 0x000fe20003f25070 */
[----:B------:R-:W3:Y:S01]  /*4e90*/  LDCU.64 UR4, c[0x0][0x358] ;  /* 0x00006b00ff0477ac */ /* 0x000ee20008000a00 */
[----:B------:R-:W-:Y:S02]  /*4ea0*/  IMAD.MOV.U32 R146, RZ, RZ, 0x1 ;  /* 0x00000001ff927424 */ /* 0x000fe400078e00ff */
[----:B------:R-:W-:Y:S11]  /*4eb0*/  ISETP.NE.AND.EX P1, PT, R3, RZ, PT, P1 ;  /* 0x000000ff0300720c */ /* 0x000ff60003f25310 */
[----:B------:R-:W-:Y:S02]  /*4ec0*/  @!UPT UIADD3 URZ, UPT, UPT, URZ, URZ, URZ ;  /* 0x000000fffffff290 */ /* 0x000fe4000fffe0ff */
[----:B--2---:R-:W2:Y:S01]  /*4ed0*/  @P1 LDC.64 R10, c[0x0][0x888] ;  /* 0x00022200ff0a1b82 */ /* 0x004ea20000000a00 */
[----:B------:R-:W-:Y:S04]  /*4ee0*/  @P1 IMAD R0, R4, UR36, RZ ;  /* 0x0000002404001c24 */ /* 0x000fe8000f8e02ff */
[----:B--2---:R-:W-:Y:S04]  /*4ef0*/  @P1 IMAD.WIDE R10, R0, 0x4, R10 ;  /* 0x00000004000a1825 */ /* 0x004fe800078e020a */
[----:B------:R-:W-:Y:S01]  /*4f00*/  HFMA2 R0, -RZ, RZ, 0, 5.9604644775390625e-08 ;  /* 0x00000001ff007431 */ /* 0x000fe200000001ff */
[----:B---3-5:R3:W5:Y:S04]  /*4f10*/  @P1 LDG.E R73, desc[UR4][R10.64] ;  /* 0x000000040a491981 */ /* 0x028768000c1e1900 */
[----:B------:R-:W-:Y:S01]  /*4f20*/  @!P1 PRMT R146, R0, 0x7610, R146 ;  /* 0x0000761000929816 */ /* 0x000fe20000000092 */
[----:B---3--:R-:W4:Y:S06]  /*4f30*/  @!P1 LDC R73, c[0x0][0x880] ;  /* 0x00022000ff499b82 */ /* 0x008f2c0000000800 */
.L_x_95:
[----:B----45:R-:W-:Y:S01]  /*4f40*/  @!P0 FSETP.EQ.AND P1, PT, R73, RZ, PT ;  /* 0x000000ff4900820b */ /* 0x030fe20003f22000 */
[----:B------:R-:W-:Y:S01]  /*4f50*/  @!UPT UIADD3 URZ, UPT, UPT, URZ, URZ, URZ ;  /* 0x000000fffffff290 */ /* 0x000fe2000fffe0ff */
[----:B------:R-:W-:Y:S11]  /*4f60*/  @!P0 BRA `(.L_x_96) ;  /* 0x0000000000188947 */ /* 0x000ff60003800000 */
[----:B------:R-:W-:Y:S02]  /*4f70*/  LOP3.LUT P0, RZ, R146, 0xff, RZ, 0xc0, !PT ;  /* 0x000000ff92ff7812 */ /* 0x000fe4000780c0ff */
[----:B------:R-:W-:Y:S04]  /*4f80*/  ISETP.NE.U32.AND P1, PT, R2, RZ, PT ;  /* 0x000000ff0200720c */ /* 0x000fe80003f25070 */
[----:B------:R-:W-:Y:S04]  /*4f90*/  ISETP.NE.AND.EX P1, PT, R3, RZ, PT, P1 ;  /* 0x000000ff0300720c */ /* 0x000fe80003f25310 */
[----:B------:R-:W-:Y:S03]  /*4fa0*/  PLOP3.LUT P1, PT, P1, PT, PT, 0x8, 0x80 ;  /* 0x000000000080781c */ /* 0x000fe60000f2e170 */
[----:B------:R-:W-:Y:S11]  /*4fb0*/  @P0 FSETP.EQ.AND P1, PT, R73, RZ, PT ;  /* 0x000000ff4900020b */ /* 0x000ff60003f22000 */
[----:B------:R-:W-:Y:S02]  /*4fc0*/  @!UPT UIADD3 URZ, UPT, UPT, URZ, URZ, URZ ;  /* 0x000000fffffff290 */ /* 0x000fe4000fffe0ff */
.L_x_96:
[----:B------:R-:W3:Y:S01]  /*4fd0*/  SYNCS.PHASECHK.TRANS64.TRYWAIT P2, [UR21+0xc0], R9 ;  /* 0x0000c009ff0075a7 */ /* 0x000ee20008041115 */
[----:B------:R-:W-:Y:S04]  /*4fe0*/  ELECT P0, URZ, PT ;  /* 0x0000000000ff782f */ /* 0x000fe80003800000 */
[----:B------:R-:W-:Y:S11]  /*4ff0*/  PLOP3.LUT P1, PT, P1, P0, PT, 0xf2, 0x2f ;  /* 0x00000000002f781c */ /* 0x000ff60000f21e72 */
[----:B------:R-:W-:Y:S02]  /*5000*/  @!UPT UIADD3 URZ, UPT, UPT, URZ, URZ, URZ ;  /* 0x000000fffffff290 */ /* 0x000fe4000fffe0ff */
[----:B------:R-:W-:Y:S05]  /*5010*/  @!P1 IADD3 R8, P0, PT, R16, 0x580, RZ ;  /* 0x0000058010089810 */ /* 0x000fea0007f1e0ff */
[----:B------:R-:W-:Y:S01]  /*5020*/  @!P1 IMAD.X R6, RZ, RZ, R17, P0 ;  /* 0x000000ffff069224 */ /* 0x000fe200000e0611 */
[----:B---3--:R-:W-:Y:S07]  /*5030*/  @!P2 BRA `(.L_x_97) ;  /* 0x0000007400c4a947 */ /* 0x008fee0003800000 */
.L_x_195:
[----:B------:R-:W-:Y:S01]  /*5040*/  @!P1 R2UR UR5, R8 ;  /* 0x00000000080592ca */ /* 0x000fe200000e0000 */
[----:B------:R-:W-:Y:S01]  /*5050*/  VOTEU.ALL UP0, P1 ;  /* 0x0000000000ff7886 */ /* 0x000fe20000800000 */
[----:B------:R-:W-:Y:S01]  /*5060*/  @!P1 R2UR UR4, R6 ;  /* 0x00000000060492ca */ /* 0x000fe200000e0000 */
[----:B--2---:R-:W-:Y:S01]  /*5070*/  @!P1 IMAD.MOV.U32 R0, RZ, RZ, 0x4000 ;  /* 0x00004000ff009424 */ /* 0x004fe200078e00ff */
[----:B------:R-:W-:Y:S01]  /*5080*/  UMOV UR8, 0x0 ;  /* 0x0000000000087882 */ /* 0x000fe20000000000 */
[----:B------:R-:W-:Y:S01]  /*5090*/  UMOV UR9, 0x10000000 ;  /* 0x1000000000097882 */ /* 0x000fe20000000000 */
[----:B------:R-:W-:Y:S01]  /*50a0*/  @!UP0 UIADD3 UR32, UPT, UPT, UR21, 0x400, URZ ;  /* 0x0000040015208890 */ /* 0x000fe2000fffe0ff */
[----:B------:R-:W-:Y:S01]  /*50b0*/  @!P1 IADD3 R8, P0, PT, R16, 0x580, RZ ;  /* 0x0000058010089810 */ /* 0x000fe20007f1e0ff */
[----:B------:R-:W-:Y:S01]  /*50c0*/  VOTEU.ALL UP0, P1 ;  /* 0x0000000000ff7886 */ /* 0x000fe20000800000 */
[----:B------:R-:W-:Y:S03]  /*50d0*/  UPRMT UR6, UR47, 0x654, UR33 ;  /* 0x000006542f067896 */ /* 0x000fe60008000021 */
[----:B------:R-:W-:Y:S02]  /*50e0*/  @!P1 IMAD.X R6, RZ, RZ, R17, P0 ;  /* 0x000000ffff069224 */ /* 0x000fe400000e0611 */
[----:B------:R-:W-:Y:S02]  /*50f0*/  IMAD.U32 R10, RZ, RZ, UR5 ;  /* 0x00000005ff0a7e24 */ /* 0x000fe4000f8e00ff */
[----:B------:R-:W-:Y:S03]  /*5100*/  IMAD.U32 R11, RZ, RZ, UR4 ;  /* 0x00000004ff0b7e24 */ /* 0x000fe6000f8e00ff */
[----:B------:R-:W-:Y:S02]  /*5110*/  @!P1 R2UR UR4, R10 ;  /* 0x000000000a0492ca */ /* 0x000fe400000e0000 */
[----:B------:R-:W-:Y:S11]  /*5120*/  @!P1 R2UR UR5, R11 ;  /* 0x000000000b0592ca */ /* 0x000ff600000e0000 */
[----:B------:R-:W-:Y:S02]  /*5130*/  @!UPT UIADD3 URZ, UPT, UPT, URZ, URZ, URZ ;  /* 0x000000fffffff290 */ /* 0x000fe4000fffe0ff */
[----:B------:R2:W-:Y:S01]  /*5140*/  @!UP0 UTMALDG.3D [UR32], [UR4], desc[UR8] ;  /* 0x00000820040085b4 */ /* 0x0005e20008011000 */
[----:B------:R2:W-:Y:S01]  /*5150*/  @!P1 SYNCS.ARRIVE.TRANS64.RED.A0TR RZ, [UR21+0xa0], R0 ;  /* 0x0000a000ffff99a7 */ /* 0x0005e20008300415 */
[----:B------:R-:W-:Y:S01]  /*5160*/  SYNCS.ARRIVE.TRANS64.RED.A1T0 RZ, [UR6], RZ ;  /* 0x000000ffffff79a7 */ /* 0x000fe20008100406 */
[----:B------:R-:W3:Y:S02]  /*5170*/  SYNCS.PHASECHK.TRANS64.TRYWAIT P2, [UR21+0xc8], R9 ;  /* 0x0000c809ff0075a7 */ /* 0x000ee40008041115 */
[----:B--23--:R-:W-:Y:S05]  /*5180*/  @!P2 BRA `(.L_x_98) ;  /* 0x000000740088a947 */ /* 0x00cfea0003800000 */
.L_x_197:
        /* <DEDUP_REMOVED lines=8> */
[----:B------:R-:W-:Y:S01]  /*5210*/  @!UP0 UIADD3 UR24, UPT, UPT, UR21, 0x4400, URZ ;  /* 0x0000440015188890 */ /* 0x000fe2000fffe0ff */
[----:B------:R-:W-:Y:S01]  /*5220*/  VOTEU.ALL UP0, P1 ;  /* 0x0000000000ff7886 */ /* 0x000fe20000800000 */
[----:B------:R-:W-:Y:S01]  /*5230*/  UMOV UR27, UR35 ;  /* 0x00000023001b7c82 */ /* 0x000fe20008000000 */
[----:B------:R-:W-:Y:S02]  /*5240*/  UMOV UR28, UR36 ;  /* 0x00000024001c7c82 */ /* 0x000fe40008000000 */
[----:B------:R-:W-:Y:S01]  /*5250*/  IMAD.U32 R10, RZ, RZ, UR5 ;  /* 0x00000005ff0a7e24 */ /* 0x000fe2000f8e00ff */
[----:B------:R-:W-:Y:S01]  /*5260*/  UPRMT UR6, UR47, 0x654, UR25 ;  /* 0x000006542f067896 */ /* 0x000fe20008000019 */
[----:B------:R-:W-:Y:S02]  /*5270*/  IMAD.U32 R11, RZ, RZ, UR4 ;  /* 0x00000004ff0b7e24 */ /* 0x000fe4000f8e00ff */
[----:B------:R-:W-:Y:S01]  /*5280*/  @!P1 IMAD.X R6, RZ, RZ, R17, P0 ;  /* 0x000000ffff069224 */ /* 0x000fe200000e0611 */
        /* <DEDUP_REMOVED lines=8> */
.L_x_199:
[----:B------:R-:W-:Y:S01]  /*5310*/  @!P1 R2UR UR5, R8 ;  /* 0x00000000080592ca */ /* 0x000fe200000e0000 */
[----:B------:R-:W-:Y:S01]  /*5320*/  VOTEU.ALL UP0, P1 ;  /* 0x0000000000ff7886 */ /* 0x000fe20000800000 */
[----:B------:R-:W-:Y:S01]  /*5330*/  @!P1 R2UR UR4, R6 ;  /* 0x00000000060492ca */ /* 0x000fe200000e0000 */
[----:B--2---:R-:W-:Y:S01]  /*5340*/  @!P1 IMAD.MOV.U32 R0, RZ, RZ, 0x4000 ;  /* 0x00004000ff009424 */ /* 0x004fe200078e00ff */
[----:B------:R-:W-:Y:S01]  /*5350*/  UMOV UR8, 0x0 ;  /* 0x0000000000087882 */ /* 0x000fe20000000000 */
[----:B------:R-:W-:Y:S01]  /*5360*/  UMOV UR9, 0x10000000 ;  /* 0x1000000000097882 */ /* 0x000fe20000000000 */
[----:B------:R-:W-:Y:S01]  /*5370*/  @!UP0 UIADD3 UR18, UPT, UPT, UR34, 0x80, URZ ;  /* 0x0000008022128890 */ /* 0x000fe2000fffe0ff */
[----:B------:R-:W-:Y:S01]  /*5380*/  VIADD R14, R14, 0x1 ;  /* 0x000000010e0e7836 */ /* 0x000fe20000000000 */
[----:B------:R-:W-:Y:S01]  /*5390*/  @!UP0 UIADD3 UR16, UPT, UPT, UR21, 0x8400, URZ ;  /* 0x0000840015108890 */ /* 0x000fe2000fffe0ff */
[----:B------:R-:W-:Y:S01]  /*53a0*/  VOTEU.ALL UP0, P1 ;  /* 0x0000000000ff7886 */ /* 0x000fe20000800000 */
[----:B------:R-:W-:Y:S01]  /*53b0*/  UMOV UR19, UR35 ;  /* 0x0000002300137c82 */ /* 0x000fe20008000000 */
[----:B------:R-:W-:Y:S02]  /*53c0*/  UMOV UR20, UR36 ;  /* 0x0000002400147c82 */ /* 0x000fe40008000000 */
[----:B------:R-:W-:Y:S01]  /*53d0*/  IMAD.U32 R10, RZ, RZ, UR5 ;  /* 0x00000005ff0a7e24 */ /* 0x000fe2000f8e00ff */
[----:B------:R-:W-:Y:S01]  /*53e0*/  UPRMT UR6, UR47, 0x654, UR17 ;  /* 0x000006542f067896 */ /* 0x000fe20008000011 */
        /* <DEDUP_REMOVED lines=9> */
.L_x_201:
[----:B------:R-:W-:Y:S01]  /*5480*/  @!P1 IADD3 R6, P0, PT, R16, 0x580, RZ ;  /* 0x0000058010069810 */ /* 0x000fe20007f1e0ff */
[----:B------:R-:W-:Y:S01]  /*5490*/  VOTEU.ALL UP0, P1 ;  /* 0x0000000000ff7886 */ /* 0x000fe20000800000 */
[----:B------:R-:W-:Y:S01]  /*54a0*/  UMOV UR6, 0x0 ;  /* 0x0000000000067882 */ /* 0x000fe20000000000 */
[----:B------:R-:W-:Y:S01]  /*54b0*/  UMOV UR7, 0x10000000 ;  /* 0x1000000000077882 */ /* 0x000fe20000000000 */
[----:B------:R-:W-:Y:S01]  /*54c0*/  @!P1 R2UR UR5, R6 ;  /* 0x00000000060592ca */ /* 0x000fe200000e0000 */
[----:B--2---:R-:W-:Y:S01]  /*54d0*/  @!P1 IMAD.X R0, RZ, RZ, R17, P0 ;  /* 0x000000ffff009224 */ /* 0x004fe200000e0611 */
[----:B------:R-:W-:Y:S01]  /*54e0*/  @!UP0 UIADD3 UR10, UPT, UPT, UR34, 0xc0, URZ ;  /* 0x000000c0220a8890 */ /* 0x000fe2000fffe0ff */
[----:B------:R-:W-:Y:S01]  /*54f0*/  R2UR UR16, R148 ;  /* 0x00000000941072ca */ /* 0x000fe200000e0000 */
[----:B------:R-:W-:Y:S01]  /*5500*/  @!UP0 UIADD3 UR8, UPT, UPT, UR21, 0xc400, URZ ;  /* 0x0000c40015088890 */ /* 0x000fe2000fffe0ff */
[----:B------:R-:W-:Y:S01]  /*5510*/  ISETP.NE.AND P0, PT, R14, 0x2, PT ;  /* 0x000000020e00780c */ /* 0x000fe20003f05270 */
[----:B------:R-:W-:Y:S01]  /*5520*/  @!UP0 UIADD3 UR9, UPT, UPT, UR21, 0xb8, URZ ;  /* 0x000000b815098890 */ /* 0x000fe2000fffe0ff */
[----:B------:R-:W-:Y:S01]  /*5530*/  @!P1 R2UR UR4, R0 ;  /* 0x00000000000492ca */ /* 0x000fe200000e0000 */
[----:B------:R-:W-:Y:S01]  /*5540*/  VOTEU.ALL UP0, P1 ;  /* 0x0000000000ff7886 */ /* 0x000fe20000800000 */
[----:B------:R-:W-:Y:S01]  /*5550*/  UMOV UR11, UR35 ;  /* 0x00000023000b7c82 */ /* 0x000fe20008000000 */
[----:B------:R-:W-:Y:S01]  /*5560*/  UMOV UR12, UR36 ;  /* 0x00000024000c7c82 */ /* 0x000fe20008000000 */
[----:B------:R-:W-:Y:S01]  /*5570*/  SEL R0, RZ, 0x1, P0 ;  /* 0x00000001ff007807 */ /* 0x000fe20000000000 */
[----:B------:R-:W-:Y:S01]  /*5580*/  UIADD3 UR20, UPT, UPT, UR13, UR63, URZ ;  /* 0x0000003f0d147290 */ /* 0x000fe2000fffe0ff */
[----:B------:R-:W-:Y:S01]  /*5590*/  IMAD.U32 R8, RZ, RZ, UR5 ;  /* 0x00000005ff087e24 */ /* 0x000fe2000f8e00ff */
[----:B------:R-:W-:Y:S01]  /*55a0*/  LOP3.LUT R15, R15, 0x1, RZ, 0x3c, !PT ;  /* 0x000000010f0f7812 */ /* 0x000fe200078e3cff */
[----:B------:R-:W-:Y:S01]  /*55b0*/  UPLOP3.LUT UP3, UPT, UPT, UPT, UPT, 0x80, 0x8 ;  /* 0x000000000008789c */ /* 0x000fe20003f6f070 */
[----:B------:R-:W-:Y:S01]  /*55c0*/  LOP3.LUT R13, R13, R0, RZ, 0x3c, !PT ;  /* 0x000000000d0d7212 */ /* 0x000fe200078e3cff */
[----:B------:R-:W-:Y:S01]  /*55d0*/  UIADD3 UR16, UPT, UPT, UR14, UR16, URZ ;  /* 0x000000100e107290 */ /* 0x000fe2000fffe0ff */
[----:B------:R-:W-:Y:S01]  /*55e0*/  SEL R14, R14, RZ, P0 ;  /* 0x000000ff0e0e7207 */ /* 0x000fe20000000000 */
[----:B------:R-:W-:Y:S01]  /*55f0*/  UMOV UR36, UR29 ;  /* 0x0000001d00247c82 */ /* 0x000fe20008000000 */
[----:B------:R-:W-:Y:S01]  /*5600*/  IMAD.U32 R9, RZ, RZ, UR4 ;  /* 0x00000004ff097e24 */ /* 0x000fe2000f8e00ff */
[----:B------:R-:W-:Y:S04]  /*5610*/  @!P1 R2UR UR4, R8 ;  /* 0x00000000080492ca */ /* 0x000fe800000e0000 */
[----:B------:R-:W-:Y:S11]  /*5620*/  @!P1 R2UR UR5, R9 ;  /* 0x00000000090592ca */ /* 0x000ff600000e0000 */
[----:B------:R-:W-:Y:S02]  /*5630*/  @!UPT UIADD3 URZ, UPT, UPT, URZ, URZ, URZ ;  /* 0x000000fffffff290 */ /* 0x000fe4000fffe0ff */
[----:B------:R2:W-:Y:S01]  /*5640*/  @!UP0 UTMALDG.3D [UR8], [UR4], desc[UR6] ;  /* 0x00000608040085b4 */ /* 0x0005e20008011000 */
[----:B------:R2:W-:Y:S01]  /*5650*/  @!P1 SYNCS.ARRIVE.TRANS64.RED.A0TR RZ, [UR21+0xb8], R7 ;  /* 0x0000b807ffff99a7 */ /* 0x0005e20008300415 */
[----:B------:R-:W-:Y:S01]  /*5660*/  SYNCS.ARRIVE.TRANS64.RED.A1T0 RZ, [UR37], RZ ;  /* 0x000000ffffff79a7 */ /* 0x000fe20008100425 */
[----:B------:R-:W-:Y:S05]  /*5670*/  BRA.U UP1, `(.L_x_101) ;  /* 0xfffffff101687547 */ /* 0x000fea000b83ffff */
[----:B------:R-:W-:-:S04]  /*5680*/  SHF.L.U32 R3, R15, 0x1f, RZ ;  /* 0x0000001f0f037819 */ /* 0x000fc800000006ff */
[----:B------:R-:W3:Y:S02]  /*5690*/  SYNCS.PHASECHK.TRANS64.TRYWAIT P0, [UR21+0xc0], R3 ;  /* 0x0000c003ff0075a7 */ /* 0x000ee40008001115 */
[----:B---3--:R-:W-:Y:S05]  /*56a0*/  @!P0 BRA `(.L_x_102) ;  /* 0x0000007000888947 */ /* 0x008fea0003800000 */
.L_x_203:
[----:B------:R-:W4:Y:S02]  /*56b0*/  SYNCS.PHASECHK.TRANS64.TRYWAIT P0, [UR21+0xc8], R3 ;  /* 0x0000c803ff0075a7 */ /* 0x000f240008001115 */
[----:B----4-:R-:W-:Y:S05]  /*56c0*/  @!P0 BRA `(.L_x_103) ;  /* 0x0000007000988947 */ /* 0x010fea0003800000 */
.L_x_205:
[----:B------:R-:W4:Y:S02]  /*56d0*/  SYNCS.PHASECHK.TRANS64.TRYWAIT P0, [UR21+0xd0], R3 ;  /* 0x0000d003ff0075a7 */ /* 0x000f240008001115 */
[----:B----4-:R-:W-:Y:S05]  /*56e0*/  @!P0 BRA `(.L_x_104) ;  /* 0x0000007000a88947 */ /* 0x010fea0003800000 */
.L_x_207:
[----:B---3--:R-:W-:-:S07]  /*56f0*/  MOV R0, UR21 ;  /* 0x0000001500007c02 */ /* 0x008fce0008000f00 */
.L_x_105:
[----:B---3--:R-:W-:-:S04]  /*5700*/  SHF.L.U32 R3, R15, 0x1f, RZ ;  /* 0x0000001f0f037819 */ /* 0x008fc800000006ff */
[----:B------:R3:W4:Y:S03]  /*5710*/  SYNCS.PHASECHK.TRANS64.TRYWAIT P0, [R0+URZ+0xd8], R3 ;  /* 0x0000d803000075a7 */ /* 0x00072600080011ff */
[----:B----4-:R-:W-:Y:S05]  /*5720*/  @!P0 NANOSLEEP.SYNCS 0x989680 ;  /* 0x009896800000895d */ /* 0x010fea0003900000 */
[----:B------:R-:W4:Y:S02]  /*5730*/  @!P0 SYNCS.PHASECHK.TRANS64 P0, [R0+URZ+0xd8], R3 ;  /* 0x0000d803000085a7 */ /* 0x000f2400080010ff */
[----:B-12-4-:R-:W-:Y:S05]  /*5740*/  @P0 EXIT ;  /* 0x000000000000094d */ /* 0x016fea0003800000 */
[----:B------:R-:W-:Y:S05]  /*5750*/  BRA `(.L_x_105) ;  /* 0xfffffffc00e87947 */ /* 0x000fea000383ffff */
.L_x_90:
[----:B------:R-:W-:-:S06]  /*5760*/  UISETP.GE.AND UP0, UPT, UR17, 0x4, UPT ;  /* 0x000000041100788c */ /* 0x000fcc000bf06270 */
[----:B------:R-:W-:-:S13]  /*5770*/  PLOP3.LUT P0, PT, PT, PT, UP0, 0x80, 0x8 ;  /* 0x000000000008781c */ /* 0x000fda0003f0f008 */
[----:B------:R-:W-:Y:S05]  /*5780*/  @!P0 EXIT ;  /* 0x000000000000894d */ /* 0x000fea0003800000 */
[----:B------:R-:W-:Y:S01]  /*5790*/  BAR.SYNC.DEFER_BLOCKING 0x6, 0xa0 ;  /* 0x0182800000007b1d */ /* 0x000fe20000010000 */
[C---:B------:R-:W-:Y:S01]  /*57a0*/  IMAD.SHL.U32 R3, R160.reuse, 0x40, RZ ;  /* 0x00000040a0037824 */ /* 0x040fe200078e00ff */
[C---:B------:R-:W-:Y:S01]  /*57b0*/  LOP3.LUT R145, R160.reuse, 0x1, RZ, 0xc0, !PT ;  /* 0x00000001a0917812 */ /* 0x040fe200078ec0ff */
[C---:B------:R-:W-:Y:S02]  /*57c0*/  IMAD.U32 R69, R160.reuse, 0x10000, RZ ;  /* 0x00010000a0457824 */ /* 0x040fe400078e00ff */
[----:B------:R-:W-:Y:S02]  /*57d0*/  HFMA2 R157, -RZ, RZ, 0, 5.9604644775390625e-08 ;  /* 0x00000001ff9d7431 */ /* 0x000fe400000001ff */
[C---:B------:R-:W-:Y:S01]  /*57e0*/  IMAD.SHL.U32 R144, R160.reuse, 0x8, RZ ;  /* 0x00000008a0907824 */ /* 0x040fe200078e00ff */
[----:B------:R-:W-:Y:S01]  /*57f0*/  UMOV UR44, 0x400 ;  /* 0x00000400002c7882 */ /* 0x000fe20000000000 */
[----:B------:R-:W1:Y:S01]  /*5800*/  LDCU.64 UR4, c[0x0][0x890] ;  /* 0x00011200ff0477ac */ /* 0x000e620008000a00 */
[----:B------:R-:W2:Y:S01]  /*5810*/  LDC.64 R142, c[0x0][0x8b0] ;  /* 0x00022c00ff8e7b82 */ /* 0x000ea20000000a00 */
[----:B------:R-:W-:Y:S01]  /*5820*/  ISETP.NE.U32.AND P0, PT, R145, 0x1, PT ;  /* 0x000000019100780c */ /* 0x000fe20003f05070 */
[----:B------:R-:W-:Y:S01]  /*5830*/  IMAD.MOV.U32 R159, RZ, RZ, 0x2 ;  /* 0x00000002ff9f7424 */ /* 0x000fe200078e00ff */
[----:B------:R-:W-:Y:S01]  /*5840*/  ULEA UR44, UR47, UR44, 0x18 ;  /* 0x0000002c2f2c7291 */ /* 0x000fe2000f8ec0ff */
[----:B------:R-:W-:Y:S01]  /*5850*/  LOP3.LUT R7, R3, 0x1c0, RZ, 0xc0, !PT ;  /* 0x000001c003077812 */ /* 0x000fe200078ec0ff */
[----:B------:R-:W-:Y:S01]  /*5860*/  IMAD.MOV.U32 R158, RZ, RZ, 0x4 ;  /* 0x00000004ff9e7424 */ /* 0x000fe200078e00ff */
[----:B------:R-:W-:Y:S01]  /*5870*/  LOP3.LUT R69, R69, 0x600000, RZ, 0xc0, !PT ;  /* 0x0060000045457812 */ /* 0x000fe200078ec0ff */
[----:B------:R-:W-:Y:S01]  /*5880*/  IMAD.MOV.U32 R68, RZ, RZ, RZ ;  /* 0x000000ffff447224 */ /* 0x000fe200078e00ff */
[----:B------:R-:W3:Y:S01]  /*5890*/  LDC.64 R140, c[0x0][0x8a8] ;  /* 0x00022a00ff8c7b82 */ /* 0x000ee20000000a00 */
[----:B------:R-:W-:Y:S01]  /*58a0*/  R2P PR, R160, 0x6 ;  /* 0x00000006a0007804 */ /* 0x000fe20000000000 */
[----:B------:R-:W-:Y:S01]  /*58b0*/  IMAD.MOV.U32 R156, RZ, RZ, RZ ;  /* 0x000000ffff9c7224 */ /* 0x000fe200078e00ff */
[----:B------:R-:W-:Y:S01]  /*58c0*/  LOP3.LUT R144, R7, 0x38, R144, 0xf8, !PT ;  /* 0x0000003807907812 */ /* 0x000fe200078ef890 */
[----:B------:R-:W-:Y:S01]  /*58d0*/  IMAD.MOV.U32 R152, RZ, RZ, RZ ;  /* 0x000000ffff987224 */ /* 0x000fe200078e00ff */
[----:B------:R-:W-:Y:S01]  /*58e0*/  P2R R2, PR, RZ, 0x1 ;  /* 0x00000001ff027803 */ /* 0x000fe20000000000 */
[----:B------:R-:W4:Y:S01]  /*58f0*/  LDCU UR60, c[0x0][0x370] ;  /* 0x00006e00ff3c77ac */ /* 0x000f220008000800 */
[----:B------:R-:W-:Y:S01]  /*5900*/  LOP3.LUT R144, R144, 0x1e00, R3, 0xf8, !PT ;  /* 0x00001e0090907812 */ /* 0x000fe200078ef803 */
[----:B------:R-:W4:Y:S01]  /*5910*/  LDS R0, [UR44+0x180] ;  /* 0x0001802cff007984 */ /* 0x000f220008000800 */
[----:B-1----:R-:W-:Y:S01]  /*5920*/  MOV R162, UR4 ;  /* 0x0000000400a27c02 */ /* 0x002fe20008000f00 */
[----:B------:R-:W-:Y:S01]  /*5930*/  UIADD3 UR4, UPT, UPT, UR44, 0x400, URZ ;  /* 0x000004002c047890 */ /* 0x000fe2000fffe0ff */
[----:B------:R-:W-:Y:S01]  /*5940*/  IMAD.U32 R161, RZ, RZ, UR5 ;  /* 0x00000005ffa17e24 */ /* 0x000fe2000f8e00ff */
[----:B------:R-:W-:Y:S01]  /*5950*/  LOP3.LUT R160, R160, 0x60, RZ, 0xc0, !PT ;  /* 0x00000060a0a07812 */ /* 0x000fe200078ec0ff */
[----:B------:R-:W1:Y:S01]  /*5960*/  LDCU UR43, c[0x0][0xb0c] ;  /* 0x00016180ff2b77ac */ /* 0x000e620008000800 */
[----:B------:R-:W-:-:S02]  /*5970*/  MOV R155, RZ ;  /* 0x000000ff009b7202 */ /* 0x000fc40000000f00 */
[----:B------:R-:W-:Y:S01]  /*5980*/  SEL R159, R159, 0xfffffffe, !P1 ;  /* 0xfffffffe9f9f7807 */ /* 0x000fe20004800000 */
[----:B------:R-:W-:Y:S01]  /*5990*/  IMAD.U32 R150, RZ, RZ, UR4 ;  /* 0x00000004ff967e24 */ /* 0x000fe2000f8e00ff */
[----:B------:R-:W-:Y:S01]  /*59a0*/  SEL R158, R158, 0xfffffffc, !P2 ;  /* 0xfffffffc9e9e7807 */ /* 0x000fe20005000000 */
[----:B------:R-:W1:Y:S01]  /*59b0*/  LDCU UR39, c[0x0][0xb30] ;  /* 0x00016600ff2777ac */ /* 0x000e620008000800 */
[----:B------:R-:W1:Y:S01]  /*59c0*/  LDCU.64 UR54, c[0x0][0x888] ;  /* 0x00011100ff3677ac */ /* 0x000e620008000a00 */
[----:B------:R-:W1:Y:S01]  /*59d0*/  LDCU.64 UR40, c[0x0][0xb28] ;  /* 0x00016500ff2877ac */ /* 0x000e620008000a00 */
[----:B------:R-:W1:Y:S01]  /*59e0*/  LDCU.128 UR56, c[0x0][0xb10] ;  /* 0x00016200ff3877ac */ /* 0x000e620008000c00 */
[----:B------:R-:W1:Y:S01]  /*59f0*/  LDCU UR53, c[0x0][0x374] ;  /* 0x00006e80ff3577ac */ /* 0x000e620008000800 */
[----:B------:R-:W-:Y:S01]  /*5a00*/  UMOV UR52, URZ ;  /* 0x000000ff00347c82 */ /* 0x000fe20008000000 */
[----:B------:R-:W-:Y:S01]  /*5a10*/  UMOV UR46, URZ ;  /* 0x000000ff002e7c82 */ /* 0x000fe20008000000 */
[----:B-1234-:R-:W-:-:S07]  /*5a20*/  IMAD.IADD R69, R0, 0x1, R69 ;  /* 0x0000000100457824 */ /* 0x01efce00078e0245 */
.L_x_149:
[C---:B------:R-:W-:Y:S02]  /*5a30*/  LEA R3, R152.reuse, UR44, 0x3 ;  /* 0x0000002c98037c11 */ /* 0x040fe4000f8e18ff */
[----:B------:R-:W-:Y:S02]  /*5a40*/  SHF.L.U32 R0, R155, 0x1f, RZ ;  /* 0x0000001f9b007819 */ /* 0x000fe400000006ff */
[----:B-1----:R-:W-:Y:S02]  /*5a50*/  LEA R5, R152, UR44, 0x4 ;  /* 0x0000002c98057c11 */ /* 0x002fe4000f8e20ff */
[----:B------:R-:W1:Y:S02]  /*5a60*/  SYNCS.PHASECHK.TRANS64.TRYWAIT P0, [R3+URZ+0xf0], R0 ;  /* 0x0000f000030075a7 */ /* 0x000e6400080011ff */
[----:B-1----:R-:W-:Y:S05]  /*5a70*/  @!P0 BRA `(.L_x_106) ;  /* 0x0000006c00dc8947 */ /* 0x002fea0003800000 */
.L_x_208:
        /* <DEDUP_REMOVED lines=11> */
[----:B------:R-:W-:Y:S01]  /*5b30*/  PLOP3.LUT P0, PT, PT, PT, UP1, 0x80, 0x8 ;  /* 0x000000000008781c */ /* 0x000fe20003f0f018 */
[----:B------:R-:W-:Y:S11]  /*5b40*/  UP2UR UR62, UPR, URZ, 0x2 ;  /* 0x00000002ff3e7883 */ /* 0x000ff60008000000 */
[----:B------:R-:W-:Y:S01]  /*5b50*/  @!UPT UIADD3 URZ, UPT, UPT, URZ, URZ, URZ ;  /* 0x000000fffffff290 */ /* 0x000fe2000fffe0ff */
[----:B-1----:R-:W-:Y:S02]  /*5b60*/  @P0 SHF.R.U32.HI R0, RZ, 0x10, R5 ;  /* 0x00000010ff000819 */ /* 0x002fe40000011605 */
        /* <DEDUP_REMOVED lines=12> */
[----:B------:R-:W2:Y:S01]  /*5c30*/  LDCU UR12, c[0x0][0xb20] ;  /* 0x00016400ff0c77ac */ /* 0x000ea20008000800 */
[----:B------:R-:W-:Y:S02]  /*5c40*/  UIMAD.WIDE.U32 UR4, UR53, UR59, URZ ;  /* 0x0000003b350472a5 */ /* 0x000fe4000f8e00ff */
[----:B------:R-:W-:Y:S02]  /*5c50*/  UIMAD.WIDE.U32 UR6, UR60, UR56, URZ ;  /* 0x000000383c0672a5 */ /* 0x000fe4000f8e00ff */
[----:B------:R-:W-:Y:S02]  /*5c60*/  UISETP.NE.AND UP0, UPT, UR58, 0x1, UPT ;  /* 0x000000013a00788c */ /* 0x000fe4000bf05270 */
[----:B------:R-:W-:Y:S02]  /*5c70*/  UIMAD.WIDE.U32 UR8, UR37, UR59, URZ ;  /* 0x0000003b250872a5 */ /* 0x000fe4000f8e00ff */
[----:B------:R-:W-:Y:S02]  /*5c80*/  UIMAD.WIDE.U32 UR10, UR38, UR56, URZ ;  /* 0x00000038260a72a5 */ /* 0x000fe4000f8e00ff */
[----:B------:R-:W-:Y:S02]  /*5c90*/  UISETP.NE.AND UP1, UPT, UR43, 0x1, UPT ;  /* 0x000000012b00788c */ /* 0x000fe4000bf25270 */
[----:B------:R-:W-:Y:S01]  /*5ca0*/  UISETP.NE.AND UP2, UPT, UR42, 0x1, UPT ;  /* 0x000000012a00788c */ /* 0x000fe2000bf45270 */
[----:B------:R-:W-:Y:S02]  /*5cb0*/  UMOV UR4, UR5 ;  /* 0x0000000500047c82 */ /* 0x000fe40008000000 */
[----:B--2---:R-:W-:Y:S03]  /*5cc0*/  USHF.R.U32.HI UR5, URZ, UR12, UR4 ;  /* 0x0000000cff057299 */ /* 0x004fe60008011604 */
[----:B------:R-:W-:Y:S02]  /*5cd0*/  UMOV UR4, UR7 ;  /* 0x0000000700047c82 */ /* 0x000fe40008000000 */
[----:B------:R-:W-:Y:S02]  /*5ce0*/  USHF.R.U32.HI UR7, URZ, UR57, UR4 ;  /* 0x00000039ff077299 */ /* 0x000fe40008011604 */
[----:B------:R-:W-:Y:S02]  /*5cf0*/  USEL UR4, UR53, UR5, !UP0 ;  /* 0x0000000535047287 */ /* 0x000fe4000c000000 */
[----:B------:R-:W-:Y:S01]  /*5d00*/  USEL UR7, UR60, UR7, !UP1 ;  /* 0x000000073c077287 */ /* 0x000fe2000c800000 */
[----:B------:R-:W-:Y:S01]  /*5d10*/  UMOV UR5, UR9 ;  /* 0x0000000900057c82 */ /* 0x000fe20008000000 */
[----:B------:R-:W-:Y:S02]  /*5d20*/  UIMAD.WIDE.U32 UR8, UR4, UR40, URZ ;  /* 0x00000028040872a5 */ /* 0x000fe4000f8e00ff */
[----:B------:R-:W-:Y:S03]  /*5d30*/  USHF.R.U32.HI UR6, URZ, UR12, UR5 ;  /* 0x0000000cff067299 */ /* 0x000fe60008011605 */
[----:B------:R-:W-:Y:S01]  /*5d40*/  UMOV UR5, UR11 ;  /* 0x0000000b00057c82 */ /* 0x000fe20008000000 */
[----:B------:R-:W-:Y:S02]  /*5d50*/  UIMAD.WIDE.U32 UR10, UR7, UR40, URZ ;  /* 0x00000028070a72a5 */ /* 0x000fe4000f8e00ff */
[----:B------:R-:W-:Y:S02]  /*5d60*/  USHF.R.U32.HI UR12, URZ, UR57, UR5 ;  /* 0x00000039ff0c7299 */ /* 0x000fe40008011605 */
[----:B------:R-:W-:Y:S01]  /*5d70*/  USEL UR6, UR37, UR6, !UP0 ;  /* 0x0000000625067287 */ /* 0x000fe2000c000000 */
[----:B------:R-:W-:Y:S02]  /*5d80*/  UMOV UR5, UR9 ;  /* 0x0000000900057c82 */ /* 0x000fe40008000000 */
[----:B------:R-:W-:Y:S01]  /*5d90*/  UMOV UR10, UR11 ;  /* 0x0000000b000a7c82 */ /* 0x000fe20008000000 */
[----:B------:R-:W-:Y:S02]  /*5da0*/  @UP2 USHF.R.U32.HI UR4, URZ, UR41, UR5 ;  /* 0x00000029ff042299 */ /* 0x000fe40008011605 */
[----:B------:R-:W-:Y:S02]  /*5db0*/  @UP2 USHF.R.U32.HI UR7, URZ, UR41, UR10 ;  /* 0x00000029ff072299 */ /* 0x000fe4000801160a */
[----:B------:R-:W-:Y:S02]  /*5dc0*/  UIMAD UR4, UR42, UR4, URZ ;  /* 0x000000042a0472a4 */ /* 0x000fe4000f8e02ff */
        /* <DEDUP_REMOVED lines=8> */
[----:B------:R-:W-:Y:S02]  /*5e50*/  USEL UR11, UR6, UR4, !UP2 ;  /* 0x00000004060b7287 */ /* 0x000fe4000d000000 */
[----:B------:R-:W-:Y:S02]  /*5e60*/  UIADD3 UR8, UPT, UPT, -UR5, URZ, URZ ;  /* 0x000000ff05087290 */ /* 0x000fe4000fffe1ff */
[----:B------:R-:W-:Y:S01]  /*5e70*/  UIADD3 UR10, UPT, UPT, -UR11, URZ, URZ ;  /* 0x000000ff0b0a7290 */ /* 0x000fe2000fffe1ff */
[----:B------:R-:W-:Y:S01]  /*5e80*/  @!UP0 UMOV UR4, UR9 ;  /* 0x0000000900048c82 */ /* 0x000fe20008000000 */
[----:B------:R-:W-:Y:S02]  /*5e90*/  UIADD3 UR9, UPT, UPT, -UR6, URZ, URZ ;  /* 0x000000ff06097290 */ /* 0x000fe4000fffe1ff */
[----:B------:R-:W-:Y:S02]  /*5ea0*/  @!UP0 USHF.R.U32.HI UR4, URZ, UR41, UR4 ;  /* 0x00000029ff048299 */ /* 0x000fe40008011604 */
[----:B------:R-:W-:Y:S02]  /*5eb0*/  UIMAD UR10, UR42, UR10, UR6 ;  /* 0x0000000a2a0a72a4 */ /* 0x000fe4000f8e0206 */
[----:B------:R-:W-:Y:S04]  /*5ec0*/  @!UP0 USEL UR4, UR5, UR4, !UP2 ;  /* 0x0000000405048287 */ /* 0x000fe8000d000000 */
[----:B------:R-:W-:Y:S02]  /*5ed0*/  @!UP0 UIMAD UR10, UR7, UR10, UR4 ;  /* 0x0000000a070a82a4 */ /* 0x000fe4000f8e0204 */
[----:B------:R-:W-:Y:S02]  /*5ee0*/  @!UP0 UIADD3 UR11, UPT, UPT, UR11, -UR4, URZ ;  /* 0x800000040b0b8290 */ /* 0x000fe4000fffe0ff */
[----:B------:R-:W-:Y:S02]  /*5ef0*/  UIMAD UR7, UR43, UR8, UR38 ;  /* 0x000000082b0772a4 */ /* 0x000fe4000f8e0226 */
[----:B------:R-:W-:Y:S02]  /*5f00*/  @!UP0 UIMAD UR6, UR11, UR42, UR5 ;  /* 0x0000002a0b0682a4 */ /* 0x000fe4000f8e0205 */
[----:B------:R-:W-:Y:S01]  /*5f10*/  UIMAD UR4, UR58, UR9, UR37 ;  /* 0x000000093a0472a4 */ /* 0x000fe2000f8e0225 */
[----:B------:R-:W-:Y:S02]  /*5f20*/  @!UP0 UMOV UR5, UR10 ;  /* 0x0000000a00058c82 */ /* 0x000fe40008000000 */
[----:B------:R-:W-:Y:S02]  /*5f30*/  UIMAD UR38, UR5, UR43, UR7 ;  /* 0x0000002b052672a4 */ /* 0x000fe4000f8e0207 */
[----:B------:R-:W-:Y:S11]  /*5f40*/  UIMAD UR37, UR6, UR58, UR4 ;  /* 0x0000003a062572a4 */ /* 0x000ff6000f8e0204 */
[----:B------:R-:W-:Y:S01]  /*5f50*/  @!UPT UIADD3 URZ, UPT, UPT, URZ, URZ, URZ ;  /* 0x000000fffffff290 */ /* 0x000fe2000fffe0ff */
.L_x_107:
[----:B------:R-:W-:Y:S01]  /*5f60*/  UISETP.NE.AND UP0, UPT, UR39, 0x1, UPT ;  /* 0x000000012700788c */ /* 0x000fe2000bf05270 */
[----:B------:R-:W-:Y:S01]  /*5f70*/  LOP3.LUT P0, RZ, R150, 0x3f0, RZ, 0xc0, !PT ;  /* 0x000003f096ff7812 */ /* 0x000fe2000780c0ff */
[----:B------:R-:W-:Y:S01]  /*5f80*/  USHF.L.U32 UR50, UR16, 0x7, URZ ;  /* 0x0000000710327899 */ /* 0x000fe200080006ff */
[----:B------:R-:W-:Y:S01]  /*5f90*/  BSSY.RECONVERGENT B6, `(.L_x_108) ;  /* 0x0000034000067945 */ /* 0x000fe20003800200 */
[----:B------:R-:W-:Y:S01]  /*5fa0*/  USHF.L.U32 UR49, UR20, 0x8, URZ ;  /* 0x0000000814317899 */ /* 0x000fe200080006ff */
[----:B------:R-:W-:Y:S06]  /*5fb0*/  IADD3 R152, PT, PT, R152, 0x1, RZ ;  /* 0x0000000198987810 */ /* 0x000fec0007ffe0ff */
[----:B------:R-:W2:Y:S01]  /*5fc0*/  @!UP0 LDCU.128 UR12, c[0x0][0xb10] ;  /* 0x00016200ff0c87ac */ /* 0x000ea20008000c00 */
[----:B------:R-:W3:Y:S01]  /*5fd0*/  @!UP0 LDCU UR5, c[0x0][0xb0c] ;  /* 0x00016180ff0587ac */ /* 0x000ee20008000800 */
[----:B------:R-:W4:Y:S01]  /*5fe0*/  @!UP0 LDCU UR10, c[0x0][0xb20] ;  /* 0x00016400ff0a87ac */ /* 0x000f220008000800 */
[----:B--2---:R-:W-:Y:S02]  /*5ff0*/  UIMAD.WIDE.U32 UR8, UR38, UR12, URZ ;  /* 0x0000000c260872a5 */ /* 0x004fe4000f8e00ff */
[----:B------:R-:W-:Y:S02]  /*6000*/  UIMAD.WIDE.U32 UR6, UR37, UR15, URZ ;  /* 0x0000000f250672a5 */ /* 0x000fe4000f8e00ff */
[----:B------:R-:W-:Y:S03]  /*6010*/  @!UP0 UISETP.NE.AND UP1, UPT, UR14, 0x1, UPT ;  /* 0x000000010e00888c */ /* 0x000fe6000bf25270 */
[----:B------:R-:W-:Y:S01]  /*6020*/  @!UP0 UMOV UR4, UR9 ;  /* 0x0000000900048c82 */ /* 0x000fe20008000000 */
[----:B---3--:R-:W-:Y:S02]  /*6030*/  @!UP0 UISETP.NE.AND UP2, UPT, UR5, 0x1, UPT ;  /* 0x000000010500888c */ /* 0x008fe4000bf45270 */
[----:B------:R-:W-:Y:S01]  /*6040*/  @!UP0 USHF.R.U32.HI UR4, URZ, UR13, UR4 ;  /* 0x0000000dff048299 */ /* 0x000fe20008011604 */
[----:B------:R-:W-:Y:S02]  /*6050*/  @!UP0 UMOV UR6, UR7 ;  /* 0x0000000700068c82 */ /* 0x000fe40008000000 */
[----:B----4-:R-:W-:Y:S02]  /*6060*/  @!UP0 USHF.R.U32.HI UR6, URZ, UR10, UR6 ;  /* 0x0000000aff068299 */ /* 0x010fe40008011606 */
[----:B------:R-:W-:Y:S02]  /*6070*/  @!UP0 USEL UR7, UR38, UR4, !UP2 ;  /* 0x0000000426078287 */ /* 0x000fe4000d000000 */
[----:B------:R-:W-:Y:S04]  /*6080*/  @!UP0 USEL UR6, UR37, UR6, !UP1 ;  /* 0x0000000625068287 */ /* 0x000fe8000c800000 */
[----:B------:R-:W-:Y:S02]  /*6090*/  @!UP0 UIADD3 UR4, UPT, UPT, -UR7, UR6, URZ ;  /* 0x0000000607048290 */ /* 0x000fe4000fffe1ff */
[----:B------:R-:W-:Y:S02]  /*60a0*/  @!UP0 UIADD3 UR6, UPT, UPT, UR7, -UR6, URZ ;  /* 0x8000000607068290 */ /* 0x000fe4000fffe0ff */
[----:B------:R-:W-:Y:S02]  /*60b0*/  @!UP0 UIMAD UR38, UR4, UR5, UR38 ;  /* 0x00000005042682a4 */ /* 0x000fe4000f8e0226 */
[----:B------:R-:W-:Y:S01]  /*60c0*/  @!UP0 UIMAD UR37, UR6, UR14, UR37 ;  /* 0x0000000e062582a4 */ /* 0x000fe2000f8e0225 */
[----:B------:R-:W-:Y:S11]  /*60d0*/  @!P0 BRA `(.L_x_109) ;  /* 0x00000000007c8947 */ /* 0x000ff60003800000 */
[----:B------:R-:W2:Y:S01]  /*60e0*/  LDCU.64 UR8, c[0x4][0x80] ;  /* 0x01001000ff0877ac */ /* 0x000ea20008000a00 */
[----:B------:R-:W-:Y:S01]  /*60f0*/  MOV R2, 0x0 ;  /* 0x0000000000027802 */ /* 0x000fe20000000f00 */
[----:B------:R-:W-:Y:S02]  /*6100*/  HFMA2 R12, -RZ, RZ, 0, 5.9604644775390625e-08 ;  /* 0x00000001ff0c7431 */ /* 0x000fe400000001ff */
[----:B------:R-:W-:Y:S01]  /*6110*/  IMAD.MOV.U32 R8, RZ, RZ, 0x70 ;  /* 0x00000070ff087424 */ /* 0x000fe200078e00ff */
[----:B------:R3:W4:Y:S01]  /*6120*/  LDC.64 R14, c[0x4][R2] ;  /* 0x01000000020e7b82 */ /* 0x0007220000000a00 */
[----:B------:R-:W1:Y:S01]  /*6130*/  LDCU.64 UR6, c[0x4][0x88] ;  /* 0x01001100ff0677ac */ /* 0x000e620008000a00 */
[----:B------:R-:W-:Y:S01]  /*6140*/  IMAD.MOV.U32 R13, RZ, RZ, RZ ;  /* 0x000000ffff0d7224 */ /* 0x000fe200078e00ff */
[----:B------:R-:W1:Y:S01]  /*6150*/  LDCU.64 UR4, c[0x4][0x8] ;  /* 0x01000100ff0477ac */ /* 0x000e620008000a00 */
[----:B--2---:R-:W-:Y:S01]  /*6160*/  MOV R5, UR9 ;  /* 0x0000000900057c02 */ /* 0x004fe20008000f00 */
[----:B------:R-:W-:Y:S01]  /*6170*/  IMAD.U32 R4, RZ, RZ, UR8 ;  /* 0x00000008ff047e24 */ /* 0x000fe2000f8e00ff */
[----:B-1----:R-:W-:Y:S01]  /*6180*/  MOV R7, UR7 ;  /* 0x0000000700077c02 */ /* 0x002fe20008000f00 */
[----:B------:R-:W-:Y:S01]  /*6190*/  IMAD.U32 R6, RZ, RZ, UR6 ;  /* 0x00000006ff067e24 */ /* 0x000fe2000f8e00ff */
[----:B------:R-:W-:Y:S01]  /*61a0*/  MOV R11, UR5 ;  /* 0x00000005000b7c02 */ /* 0x000fe20008000f00 */
[----:B------:R-:W-:Y:S02]  /*61b0*/  IMAD.U32 R10, RZ, RZ, UR4 ;  /* 0x00000004ff0a7e24 */ /* 0x000fe4000f8e00ff */
[----:B------:R-:W-:Y:S07]  /*61c0*/  LEPC R20, `(.L_x_110) ;  /* 0x000000001014794e */ /* 0x000fee0000000000 */
[----:B---345:R-:W-:Y:S05]  /*61d0*/  CALL.ABS.NOINC R14 ;  /* 0x000000000e007343 */ /* 0x038fea0003c00000 */
.L_x_110:
[----:B------:R-:W1:Y:S01]  /*61e0*/  LDCU.64 UR8, c[0x4][0x80] ;  /* 0x01001000ff0877ac */ /* 0x000e620008000a00 */
[----:B------:R-:W2:Y:S01]  /*61f0*/  LDC.64 R2, c[0x4][R2] ;  /* 0x0100000002027b82 */ /* 0x000ea20000000a00 */
[----:B------:R-:W-:Y:S02]  /*6200*/  HFMA2 R12, -RZ, RZ, 0, 5.9604644775390625e-08 ;  /* 0x00000001ff0c7431 */ /* 0x000fe400000001ff */
[----:B------:R-:W-:Y:S02]  /*6210*/  IMAD.MOV.U32 R8, RZ, RZ, 0x70 ;  /* 0x00000070ff087424 */ /* 0x000fe400078e00ff */
[----:B------:R-:W-:Y:S01]  /*6220*/  IMAD.MOV.U32 R13, RZ, RZ, RZ ;  /* 0x000000ffff0d7224 */ /* 0x000fe200078e00ff */
[----:B------:R-:W3:Y:S01]  /*6230*/  LDCU.64 UR6, c[0x4][0x88] ;  /* 0x01001100ff0677ac */ /* 0x000ee20008000a00 */
[----:B------:R-:W4:Y:S01]  /*6240*/  LDCU.64 UR4, c[0x4][0x8] ;  /* 0x01000100ff0477ac */ /* 0x000f220008000a00 */
[----:B-1----:R-:W-:Y:S02]  /*6250*/  MOV R4, UR8 ;  /* 0x0000000800047c02 */ /* 0x002fe40008000f00 */
[----:B------:R-:W-:Y:S02]  /*6260*/  MOV R5, UR9 ;  /* 0x0000000900057c02 */ /* 0x000fe40008000f00 */
[----:B---3--:R-:W-:Y:S01]  /*6270*/  MOV R7, UR7 ;  /* 0x0000000700077c02 */ /* 0x008fe20008000f00 */
[----:B------:R-:W-:Y:S01]  /*6280*/  IMAD.U32 R6, RZ, RZ, UR6 ;  /* 0x00000006ff067e24 */ /* 0x000fe2000f8e00ff */
[----:B----4-:R-:W-:Y:S01]  /*6290*/  MOV R11, UR5 ;  /* 0x00000005000b7c02 */ /* 0x010fe20008000f00 */
[----:B------:R-:W-:Y:S02]  /*62a0*/  IMAD.U32 R10, RZ, RZ, UR4 ;  /* 0x00000004ff0a7e24 */ /* 0x000fe4000f8e00ff */
[----:B------:R-:W-:Y:S07]  /*62b0*/  LEPC R20, `(.L_x_109) ;  /* 0x000000001014794e */ /* 0x000fee0000000000 */
[----:B--2---:R-:W-:Y:S05]  /*62c0*/  CALL.ABS.NOINC R2 ;  /* 0x0000000002007343 */ /* 0x004fea0003c00000 */
.L_x_109:
[----:B------:R-:W-:Y:S05]  /*62d0*/  BSYNC.RECONVERGENT B6 ;  /* 0x0000000000067941 */ /* 0x000fea0003800200 */
.L_x_108:
[----:B------:R-:W-:Y:S02]  /*62e0*/  R2UR UR6, R149 ;  /* 0x00000000950672ca */ /* 0x000fe400000e0000 */
[----:B------:R-:W-:Y:S02]  /*62f0*/  R2UR UR5, R162 ;  /* 0x00000000a20572ca */ /* 0x000fe400000e0000 */
[----:B------:R-:W-:Y:S02]  /*6300*/  R2UR UR4, R161 ;  /* 0x00000000a10472ca */ /* 0x000fe400000e0000 */
[----:B------:R-:W-:Y:S02]  /*6310*/  ISETP.NE.U32.AND P4, PT, R142, RZ, PT ;  /* 0x000000ff8e00720c */ /* 0x000fe40003f85070 */
[----:B------:R-:W-:Y:S02]  /*6320*/  ISETP.NE.U32.AND P2, PT, RZ, UR54, PT ;  /* 0x00000036ff007c0c */ /* 0x000fe4000bf45070 */
[----:B------:R-:W-:Y:S02]  /*6330*/  ISETP.NE.AND.EX P4, PT, R143, RZ, PT, P4 ;  /* 0x000000ff8f00720c */ /* 0x000fe40003f85340 */
[----:B------:R-:W-:Y:S01]  /*6340*/  ISETP.NE.AND.EX P2, PT, RZ, UR55, PT, P2 ;  /* 0x00000037ff007c0c */ /* 0x000fe2000bf45320 */
[----:B------:R-:W-:Y:S02]  /*6350*/  UISETP.NE.AND UP2, UPT, UR6, URZ, UPT ;  /* 0x000000ff0600728c */ /* 0x000fe4000bf45270 */
[----:B------:R-:W-:Y:S04]  /*6360*/  UISETP.NE.U32.AND UP0, UPT, UR5, URZ, UPT ;  /* 0x000000ff0500728c */ /* 0x000fe8000bf05070 */
[----:B------:R-:W-:Y:S01]  /*6370*/  UISETP.NE.AND.EX UP1, UPT, UR4, URZ, UPT, UP0 ;  /* 0x000000ff0400728c */ /* 0x000fe2000bf25300 */
[----:B------:R-:W-:Y:S01]  /*6380*/  PLOP3.LUT P1, PT, PT, PT, UP2, 0x80, 0x8 ;  /* 0x000000000008781c */ /* 0x000fe20003f2f028 */
[----:B------:R-:W-:Y:S03]  /*6390*/  UPLOP3.LUT UP0, UPT, UPT, UPT, UPT, 0x40, 0x4 ;  /* 0x000000000004789c */ /* 0x000fe60003f0e870 */
[----:B------:R-:W-:Y:S06]  /*63a0*/  @UP2 UPLOP3.LUT UP0, UPT, UPT, UPT, UP1, 0x80, 0x8 ;  /* 0x000000000008289c */ /* 0x000fec0003f0f010 */
[----:B------:R-:W-:Y:S01]  /*63b0*/  PLOP3.LUT P0, PT, PT, PT, UP0, 0x80, 0x8 ;  /* 0x000000000008781c */ /* 0x000fe20003f0f008 */
[----:B------:R-:W-:Y:S01]  /*63c0*/  @!UPT UIADD3 URZ, UPT, UPT, URZ, URZ, URZ ;  /* 0x000000fffffff290 */ /* 0x000fe2000fffe0ff */
[----:B------:R-:W-:Y:S11]  /*63d0*/  BRA.U !UP1, `(.L_x_111) ;  /* 0x0000000109407547 */ /* 0x000ff6000b800000 */
[----:B------:R-:W-:Y:S01]  /*63e0*/  UISETP.NE.U32.AND UP0, UPT, UR54, URZ, UPT ;  /* 0x000000ff3600728c */ /* 0x000fe2000bf05070 */
[----:B------:R-:W-:Y:S01]  /*63f0*/  R2UR UR6, R162 ;  /* 0x00000000a20672ca */ /* 0x000fe200000e0000 */
[----:B------:R-:W2:Y:S01]  /*6400*/  LDCU.64 UR8, c[0x0][0x358] ;  /* 0x00006b00ff0877ac */ /* 0x000ea20008000a00 */
[----:B------:R-:W-:Y:S02]  /*6410*/  HFMA2 R146, -RZ, RZ, 0, 5.9604644775390625e-08 ;  /* 0x00000001ff927431 */ /* 0x000fe400000001ff */
[----:B-1----:R-:W-:Y:S01]  /*6420*/  IMAD.MOV.U32 R0, RZ, RZ, 0x1 ;  /* 0x00000001ff007424 */ /* 0x002fe200078e00ff */
[----:B------:R-:W-:Y:S06]  /*6430*/  UISETP.NE.AND.EX UP0, UPT, UR55, URZ, UPT, UP0 ;  /* 0x000000ff3700728c */ /* 0x000fec000bf05300 */
[----:B------:R-:W-:Y:S05]  /*6440*/  PLOP3.LUT P3, PT, PT, PT, UP0, 0x80, 0x8 ;  /* 0x000000000008781c */ /* 0x000fea0003f6f008 */
[----:B------:R-:W1:Y:S01]  /*6450*/  @UP0 LDCU.64 UR4, c[0x0][0x888] ;  /* 0x00011100ff0407ac */ /* 0x000e620008000a00 */
[----:B------:R-:W-:Y:S07]  /*6460*/  @UP0 UIMAD UR6, UR36, UR6, URZ ;  /* 0x00000006240602a4 */ /* 0x000fee000f8e02ff */
[----:B------:R-:W-:Y:S01]  /*6470*/  @!P3 PRMT R146, R0, 0x7610, R146 ;  /* 0x000076100092b816 */ /* 0x000fe20000000092 */
[----:B-1----:R-:W-:Y:S06]  /*6480*/  @UP0 UIMAD.WIDE UR4, UR6, 0x4, UR4 ;  /* 0x00000004060408a5 */ /* 0x002fec000f8e0204 */
[----:B------:R-:W-:Y:S02]  /*6490*/  IMAD.U32 R2, RZ, RZ, UR4 ;  /* 0x00000004ff027e24 */ /* 0x000fe4000f8e00ff */
[----:B------:R-:W-:Y:S03]  /*64a0*/  IMAD.U32 R3, RZ, RZ, UR5 ;  /* 0x00000005ff037e24 */ /* 0x000fe6000f8e00ff */
[----:B------:R-:W1:Y:S02]  /*64b0*/  @!UP0 LDCU UR4, c[0x0][0x880] ;  /* 0x00011000ff0487ac */ /* 0x000e640008000800 */
[----:B--2--5:R2:W5:Y:S02]  /*64c0*/  @P3 LDG.E R73, desc[UR8][R2.64] ;  /* 0x0000000802493981 */ /* 0x024564000c1e1900 */
[----:B-12---:R-:W-:Y:S02]  /*64d0*/  @!P3 MOV R73, UR4 ;  /* 0x000000040049bc02 */ /* 0x006fe40008000f00 */
.L_x_111:
[----:B------:R-:W-:Y:S05]  /*64e0*/  @!P4 BRA `(.L_x_112) ;  /* 0x000000000024c947 */ /* 0x000fea0003800000 */
[----:B------:R-:W-:Y:S01]  /*64f0*/  ISETP.NE.U32.AND P3, PT, R140, RZ, PT ;  /* 0x000000ff8c00720c */ /* 0x000fe20003f65070 */
[----:B------:R-:W2:Y:S03]  /*6500*/  LDCU.64 UR4, c[0x0][0x358] ;  /* 0x00006b00ff0477ac */ /* 0x000ea60008000a00 */
[----:B------:R-:W-:Y:S11]  /*6510*/  ISETP.NE.AND.EX P3, PT, R141, RZ, PT, P3 ;  /* 0x000000ff8d00720c */ /* 0x000ff60003f65330 */
[----:B------:R-:W-:Y:S02]  /*6520*/  @!UPT UIADD3 URZ, UPT, UPT, URZ, URZ, URZ ;  /* 0x000000fffffff290 */ /* 0x000fe4000fffe0ff */
[----:B------:R-:W3:Y:S01]  /*6530*/  @P3 LDC.64 R2, c[0x0][0x8a8] ;  /* 0x00022a00ff023b82 */ /* 0x000ee20000000a00 */
[----:B-1----:R-:W-:Y:S04]  /*6540*/  @P3 IMAD R0, R142, UR36, RZ ;  /* 0x000000248e003c24 */ /* 0x002fe8000f8e02ff */
[----:B---3--:R-:W-:Y:S05]  /*6550*/  @P3 IMAD.WIDE R2, R0, 0x4, R2 ;  /* 0x0000000400023825 */ /* 0x008fea00078e0202 */
[----:B--2--5:R2:W5:Y:S02]  /*6560*/  @P3 LDG.E R70, desc[UR4][R2.64] ;  /* 0x0000000402463981 */ /* 0x024564000c1e1900 */
[----:B--2---:R-:W3:Y:S02]  /*6570*/  @!P3 LDC R70, c[0x0][0x8a0] ;  /* 0x00022800ff46bb82 */ /* 0x004ee40000000800 */
.L_x_112:
[----:B-----5:R-:W-:Y:S01]  /*6580*/  FSETP.NEU.AND P3, PT, R73, RZ, PT ;  /* 0x000000ff4900720b */ /* 0x020fe20003f6d000 */
[----:B------:R-:W-:Y:S01]  /*6590*/  IMAD.SHL.U32 R165, R144, 0x2, RZ ;  /* 0x0000000290a57824 */ /* 0x000fe200078e00ff */
[----:B------:R-:W-:Y:S01]  /*65a0*/  SEL R5, RZ, 0xffffffff, P2 ;  /* 0xffffffffff057807 */ /* 0x000fe20001000000 */
[----:B------:R-:W-:Y:S01]  /*65b0*/  IMAD.SHL.U32 R79, R158, 0x10, RZ ;  /* 0x000000109e4f7824 */ /* 0x000fe200078e00ff */
[----:B------:R-:W-:Y:S01]  /*65c0*/  @P1 LOP3.LUT P2, RZ, R146, 0xff, RZ, 0xc0, !PT ;  /* 0x000000ff92ff1812 */ /* 0x000fe2000784c0ff */
[----:B------:R-:W-:Y:S01]  /*65d0*/  VIADD R108, R165, UR44 ;  /* 0x0000002ca56c7c36 */ /* 0x000fe20008000000 */
[----:B-1----:R-:W-:Y:S01]  /*65e0*/  @P1 SEL R0, RZ, 0xffffffff, P3 ;  /* 0xffffffffff001807 */ /* 0x002fe20001800000 */
[----:B------:R-:W-:Y:S01]  /*65f0*/  IMAD.SHL.U32 R85, R159, 0x10, RZ ;  /* 0x000000109f557824 */ /* 0x000fe200078e00ff */
[----:B------:R-:W-:Y:S01]  /*6600*/  LOP3.LUT R157, R157, 0x1, RZ, 0x3c, !PT ;  /* 0x000000019d9d7812 */ /* 0x000fe200078e3cff */
[----:B------:R-:W-:Y:S01]  /*6610*/  IMAD.IADD R154, R108, 0x1, R79 ;  /* 0x000000016c9a7824 */ /* 0x000fe200078e024f */
[----:B------:R-:W-:Y:S01]  /*6620*/  @P0 SEL R0, R5, R0, !P2 ;  /* 0x0000000005000207 */ /* 0x000fe20005000000 */
[----:B------:R-:W-:Y:S01]  /*6630*/  BSSY B1, `(.L_x_113) ;  /* 0x000004f000017945 */ /* 0x000fe20003800000 */
[----:B------:R-:W-:Y:S01]  /*6640*/  LEA R166, R68, UR44, 0x3 ;  /* 0x0000002c44a67c11 */ /* 0x000fe2000f8e18ff */
[----:B------:R-:W-:Y:S01]  /*6650*/  IMAD.MOV.U32 R84, RZ, RZ, 0x1 ;  /* 0x00000001ff547424 */ /* 0x000fe200078e00ff */
[----:B------:R-:W-:Y:S01]  /*6660*/  @P1 LOP3.LUT R0, R0, 0x1, RZ, 0xc0, !PT ;  /* 0x0000000100001812 */ /* 0x000fe200078ec0ff */
[----:B------:R-:W-:Y:S01]  /*6670*/  IMAD R71, R68, 0x100, R69 ;  /* 0x0000010044477824 */ /* 0x000fe200078e0245 */
[----:B------:R-:W-:Y:S01]  /*6680*/  SHF.L.U32 R3, R156, 0x1f, RZ ;  /* 0x0000001f9c037819 */ /* 0x000fe200000006ff */
[----:B------:R-:W-:Y:S01]  /*6690*/  IMAD.MOV.U32 R78, RZ, RZ, RZ ;  /* 0x000000ffff4e7224 */ /* 0x000fe200078e00ff */
[----:B------:R-:W-:Y:S02]  /*66a0*/  ISETP.NE.U32.OR P6, PT, R0, 0x1, !P1 ;  /* 0x000000010000780c */ /* 0x000fe40004fc5470 */
[----:B------:R-:W-:Y:S02]  /*66b0*/  CS2R R138, SRZ ;  /* 0x00000000008a7805 */ /* 0x000fe4000001ff00 */
[----:B------:R-:W-:Y:S02]  /*66c0*/  PLOP3.LUT P2, PT, PT, PT, UP1, 0x80, 0x8 ;  /* 0x000000000008781c */ /* 0x000fe40003f4f018 */
[----:B------:R-:W-:Y:S02]  /*66d0*/  CS2R R136, SRZ ;  /* 0x0000000000887805 */ /* 0x000fe4000001ff00 */
[----:B------:R-:W-:Y:S02]  /*66e0*/  LOP3.LUT P4, R151, R146, 0xff, RZ, 0xc0, !PT ;  /* 0x000000ff92977812 */ /* 0x000fe4000788c0ff */
[----:B------:R-:W-:Y:S02]  /*66f0*/  CS2R R130, SRZ ;  /* 0x0000000000827805 */ /* 0x000fe4000001ff00 */
[----:B------:R-:W-:Y:S02]  /*6700*/  SEL R0, RZ, 0xffffffff, P3 ;  /* 0xffffffffff007807 */ /* 0x000fe40001800000 */
[----:B------:R-:W-:Y:S02]  /*6710*/  CS2R R128, SRZ ;  /* 0x0000000000807805 */ /* 0x000fe4000001ff00 */
[----:B------:R-:W-:Y:S02]  /*6720*/  P2R R163, PR, RZ, 0x40 ;  /* 0x00000040ffa37803 */ /* 0x000fe40000000000 */
[----:B------:R-:W-:Y:S02]  /*6730*/  CS2R R122, SRZ ;  /* 0x00000000007a7805 */ /* 0x000fe4000001ff00 */
[----:B------:R-:W-:Y:S02]  /*6740*/  CS2R R120, SRZ ;  /* 0x0000000000787805 */ /* 0x000fe4000001ff00 */
[----:B------:R-:W-:Y:S02]  /*6750*/  CS2R R114, SRZ ;  /* 0x0000000000727805 */ /* 0x000fe4000001ff00 */
[----:B------:R-:W-:Y:S02]  /*6760*/  CS2R R112, SRZ ;  /* 0x0000000000707805 */ /* 0x000fe4000001ff00 */
[----:B------:R-:W-:Y:S02]  /*6770*/  @P6 SHF.L.U32 R2, R157, 0x1f, RZ ;  /* 0x0000001f9d026819 */ /* 0x000fe400000006ff */
[----:B------:R-:W-:Y:S02]  /*6780*/  CS2R R106, SRZ ;  /* 0x00000000006a7805 */ /* 0x000fe4000001ff00 */
[----:B------:R-:W-:Y:S02]  /*6790*/  @P2 SEL R0, R5, R0, !P4 ;  /* 0x0000000005002207 */ /* 0x000fe40006000000 */
[----:B------:R-:W-:Y:S01]  /*67a0*/  CS2R R104, SRZ ;  /* 0x0000000000687805 */ /* 0x000fe2000001ff00 */
[----:B------:R-:W1:Y:S01]  /*67b0*/  @P6 SYNCS.PHASECHK.TRANS64.TRYWAIT P1, [UR44+0xa0], R2 ;  /* 0x0000a002ff0065a7 */ /* 0x000e62000802112c */
[----:B------:R-:W-:Y:S02]  /*67c0*/  CS2R R98, SRZ ;  /* 0x0000000000627805 */ /* 0x000fe4000001ff00 */
[----:B------:R-:W-:Y:S02]  /*67d0*/  LOP3.LUT R0, R0, 0x1, RZ, 0xc0, !PT ;  /* 0x0000000100007812 */ /* 0x000fe400078ec0ff */
[----:B------:R-:W-:Y:S02]  /*67e0*/  CS2R R96, SRZ ;  /* 0x0000000000607805 */ /* 0x000fe4000001ff00 */
[----:B------:R-:W-:Y:S02]  /*67f0*/  CS2R R90, SRZ ;  /* 0x00000000005a7805 */ /* 0x000fe4000001ff00 */
[----:B------:R-:W-:Y:S02]  /*6800*/  CS2R R88, SRZ ;  /* 0x0000000000587805 */ /* 0x000fe4000001ff00 */
[----:B------:R-:W-:Y:S02]  /*6810*/  ISETP.NE.U32.AND P5, PT, R0, 0x1, PT ;  /* 0x000000010000780c */ /* 0x000fe40003fa5070 */
[----:B------:R-:W-:Y:S02]  /*6820*/  CS2R R82, SRZ ;  /* 0x0000000000527805 */ /* 0x000fe4000001ff00 */
[----:B------:R-:W-:Y:S01]  /*6830*/  CS2R R80, SRZ ;  /* 0x0000000000507805 */ /* 0x000fe2000001ff00 */
[----:B------:R-:W-:Y:S01]  /*6840*/  IMAD.IADD R164, R108, 0x1, R85 ;  /* 0x000000016ca47824 */ /* 0x000fe200078e0255 */
[----:B------:R-:W-:Y:S01]  /*6850*/  P2R R86, PR, RZ, 0x20 ;  /* 0x00000020ff567803 */ /* 0x000fe20000000000 */
[----:B------:R-:W-:Y:S01]  /*6860*/  IMAD.IADD R153, R85, 0x1, R154 ;  /* 0x0000000155997824 */ /* 0x000fe200078e029a */
[----:B------:R2:W4:Y:S01]  /*6870*/  SYNCS.PHASECHK.TRANS64.TRYWAIT P0, [R166+URZ+0x110], R3 ;  /* 0x00011003a60075a7 */ /* 0x00052200080011ff */
[----:B-1----:R-:W-:Y:S01]  /*6880*/  @P6 SEL R84, RZ, 0x1, !P1 ;  /* 0x00000001ff546807 */ /* 0x002fe20004800000 */
[----:B--2---:R-:W-:Y:S06]  /*6890*/  @!P6 BRA `(.L_x_114) ;  /* 0x0000000000a0e947 */ /* 0x004fec0003800000 */
[----:B------:R-:W-:Y:S01]  /*68a0*/  @P5 IMAD.MOV.U32 R5, RZ, RZ, -0x10 ;  /* 0xfffffff0ff055424 */ /* 0x000fe200078e00ff */
[----:B------:R-:W-:Y:S01]  /*68b0*/  ISETP.NE.AND P1, PT, R84, RZ, PT ;  /* 0x000000ff5400720c */ /* 0x000fe20003f25270 */
[----:B------:R-:W-:Y:S01]  /*68c0*/  BSSY B0, `(.L_x_115) ;  /* 0x0000010000007945 */ /* 0x000fe20003800000 */
[----:B------:R-:W-:Y:S02]  /*68d0*/  ISETP.NE.U32.AND P6, PT, R145, 0x1, PT ;  /* 0x000000019100780c */ /* 0x000fe40003fc5070 */
[----:B------:R-:W-:Y:S02]  /*68e0*/  CS2R R90, SRZ ;  /* 0x00000000005a7805 */ /* 0x000fe4000001ff00 */
[----:B------:R-:W-:Y:S02]  /*68f0*/  CS2R R88, SRZ ;  /* 0x0000000000587805 */ /* 0x000fe4000001ff00 */
[----:B------:R-:W-:Y:S02]  /*6900*/  CS2R R106, SRZ ;  /* 0x00000000006a7805 */ /* 0x000fe4000001ff00 */
[----:B------:R-:W-:Y:S02]  /*6910*/  @P5 SEL R5, R5, 0x10, !P6 ;  /* 0x0000001005055807 */ /* 0x000fe40007000000 */
[----:B------:R-:W-:Y:S02]  /*6920*/  CS2R R104, SRZ ;  /* 0x0000000000687805 */ /* 0x000fe4000001ff00 */
[----:B------:R-:W-:Y:S02]  /*6930*/  CS2R R122, SRZ ;  /* 0x00000000007a7805 */ /* 0x000fe4000001ff00 */
[----:B------:R-:W-:Y:S01]  /*6940*/  CS2R R120, SRZ ;  /* 0x0000000000787805 */ /* 0x000fe2000001ff00 */
[----:B------:R-:W-:Y:S02]  /*6950*/  @P5 IMAD.IADD R6, R108, 0x1, R5 ;  /* 0x000000016c065824 */ /* 0x000fe400078e0205 */
[C---:B------:R-:W-:Y:S02]  /*6960*/  @P5 IMAD.IADD R4, R5.reuse, 0x1, R164 ;  /* 0x0000000105045824 */ /* 0x040fe400078e02a4 */
[----:B------:R-:W-:Y:S01]  /*6970*/  @P5 IMAD.IADD R2, R5, 0x1, R154 ;  /* 0x0000000105025824 */ /* 0x000fe200078e029a */
[----:B------:R-:W-:Y:S06]  /*6980*/  @P1 BRA `(.L_x_116) ;  /* 0x00000000000c1947 */ /* 0x000fec0003800000 */
[----:B------:R-:W-:Y:S04]  /*6990*/  SHF.L.U32 R7, R157, 0x1f, RZ ;  /* 0x0000001f9d077819 */ /* 0x000fe800000006ff */
[----:B------:R-:W1:Y:S02]  /*69a0*/  SYNCS.PHASECHK.TRANS64.TRYWAIT P1, [UR44+0xa0], R7 ;  /* 0x0000a007ff0075a7 */ /* 0x000e64000802112c */
[----:B-1----:R-:W-:Y:S05]  /*69b0*/  @!P1 BRA `(.L_x_117) ;  /* 0x0000006000209947 */ /* 0x002fea0003800000 */
.L_x_116:
[----:B------:R-:W-:Y:S05]  /*69c0*/  BSYNC B0 ;  /* 0x0000000000007941 */ /* 0x000fea0003800000 */
.L_x_115:
[----:B------:R-:W-:Y:S01]  /*69d0*/  ISETP.NE.AND P1, PT, R86, RZ, PT ;  /* 0x000000ff5600720c */ /* 0x000fe20003f25270 */
[----:B------:R-:W-:Y:S01]  /*69e0*/  IMAD.MOV.U32 R139, RZ, RZ, RZ ;  /* 0x000000ffff8b7224 */ /* 0x000fe200078e00ff */
[----:B------:R-:W-:Y:S02]  /*69f0*/  CS2R R136, SRZ ;  /* 0x0000000000887805 */ /* 0x000fe4000001ff00 */
[----:B------:R-:W-:Y:S02]  /*6a00*/  CS2R R82, SRZ ;  /* 0x0000000000527805 */ /* 0x000fe4000001ff00 */
[----:B------:R-:W-:Y:S02]  /*6a10*/  CS2R R80, SRZ ;  /* 0x0000000000507805 */ /* 0x000fe4000001ff00 */
[----:B------:R-:W-:Y:S02]  /*6a20*/  CS2R R98, SRZ ;  /* 0x0000000000627805 */ /* 0x000fe4000001ff00 */
[----:B------:R-:W-:Y:S02]  /*6a30*/  CS2R R96, SRZ ;  /* 0x0000000000607805 */ /* 0x000fe4000001ff00 */
[----:B------:R-:W-:Y:S02]  /*6a40*/  CS2R R114, SRZ ;  /* 0x0000000000727805 */ /* 0x000fe4000001ff00 */
[----:B------:R-:W-:Y:S02]  /*6a50*/  CS2R R112, SRZ ;  /* 0x0000000000707805 */ /* 0x000fe4000001ff00 */
[----:B------:R-:W-:Y:S02]  /*6a60*/  CS2R R130, SRZ ;  /* 0x0000000000827805 */ /* 0x000fe4000001ff00 */
[----:B------:R-:W-:Y:S01]  /*6a70*/  CS2R R128, SRZ ;  /* 0x0000000000807805 */ /* 0x000fe2000001ff00 */
[----:B------:R-:W-:Y:S01]  /*6a80*/  IMAD.MOV.U32 R78, RZ, RZ, 0x1 ;  /* 0x00000001ff4e7424 */ /* 0x000fe200078e00ff */
[----:B------:R2:W2:Y:S01]  /*6a90*/  @P1 LDS.128 R88, [R6+0x400] ;  /* 0x0004000006581984 */ /* 0x0004a20000000c00 */
[----:B-1----:R-:W-:Y:S03]  /*6aa0*/  @P1 IMAD.IADD R0, R5, 0x1, R153 ;  /* 0x0000000105001824 */ /* 0x002fe600078e0299 */
[----:B------:R1:W1:Y:S04]  /*6ab0*/  @P1 LDS.128 R104, [R4+0x400] ;  /* 0x0004000004681984 */ /* 0x0002680000000c00 */
[----:B------:R1:W1:Y:S04]  /*6ac0*/  @P1 LDS.128 R120, [R2+0x400] ;  /* 0x0004000002781984 */ /* 0x0002680000000c00 */
[----:B------:R1:W1:Y:S04]  /*6ad0*/  @P1 LDS.128 R136, [R0+0x400] ;  /* 0x0004000000881984 */ /* 0x0002680000000c00 */
[----:B------:R1:W1:Y:S04]  /*6ae0*/  @P1 LDS.128 R80, [R165+UR44+0x400] ;  /* 0x0004002ca5501984 */ /* 0x0002680008000c00 */
[----:B------:R1:W1:Y:S04]  /*6af0*/  @P1 LDS.128 R96, [R164+0x400] ;  /* 0x00040000a4601984 */ /* 0x0002680000000c00 */
[----:B------:R1:W1:Y:S04]  /*6b00*/  @P1 LDS.128 R112, [R154+0x400] ;  /* 0x000400009a701984 */ /* 0x0002680000000c00 */
[----:B------:R1:W1:Y:S02]  /*6b10*/  @P1 LDS.128 R128, [R153+0x400] ;  /* 0x0004000099801984 */ /* 0x0002640000000c00 */
.L_x_114:
[----:B------:R-:W-:Y:S05]  /*6b20*/  BSYNC B1 ;  /* 0x0000000000017941 */ /* 0x000fea0003800000 */
.L_x_113:
[----:B-1----:R-:W-:Y:S04]  /*6b30*/  SHF.R.U32.HI R0, RZ, 0x15, R71 ;  /* 0x00000015ff007819 */ /* 0x002fe80000011647 */
[----:B------:R-:W-:Y:S01]  /*6b40*/  LOP3.LUT P1, RZ, R0, 0x3, R147, 0x48, !PT ;  /* 0x0000000300ff7812 */ /* 0x000fe20007824893 */
[----:B------:R-:W-:Y:S01]  /*6b50*/  @!UPT UIADD3 URZ, UPT, UPT, URZ, URZ, URZ ;  /* 0x000000fffffff290 */ /* 0x000fe2000fffe0ff */
[----:B----4-:R-:W-:Y:S11]  /*6b60*/  @P0 BRA `(.L_x_118) ;  /* 0x0000000000080947 */ /* 0x010ff60003800000 */
[----:B------:R-:W1:Y:S02]  /*6b70*/  SYNCS.PHASECHK.TRANS64.TRYWAIT P0, [R166+URZ+0x110], R3 ;  /* 0x00011003a60075a7 */ /* 0x000e6400080011ff */
[----:B-1----:R-:W-:Y:S05]  /*6b80*/  @!P0 BRA `(.L_x_119) ;  /* 0x0000005c00c48947 */ /* 0x002fea0003800000 */
.L_x_118:
[----:B------:R-:W-:Y:S05]  /*6b90*/  @!P1 BRA `(.L_x_120) ;  /* 0x0000000000409947 */ /* 0x000fea0003800000 */
[----:B------:R-:W4:Y:S01]  /*6ba0*/  LDCU.64 UR8, c[0x4][0x70] ;  /* 0x01000e00ff0877ac */ /* 0x000f220008000a00 */
[----:B-1----:R-:W-:Y:S01]  /*6bb0*/  MOV R3, 0x0 ;  /* 0x0000000000037802 */ /* 0x002fe20000000f00 */
[----:B------:R-:W-:Y:S02]  /*6bc0*/  HFMA2 R12, -RZ, RZ, 0, 5.9604644775390625e-08 ;  /* 0x00000001ff0c7431 */ /* 0x000fe400000001ff */
[----:B------:R-:W-:Y:S02]  /*6bd0*/  IMAD.MOV.U32 R8, RZ, RZ, 0x192 ;  /* 0x00000192ff087424 */ /* 0x000fe400078e00ff */
[----:B------:R-:W-:Y:S01]  /*6be0*/  IMAD.MOV.U32 R13, RZ, RZ, RZ ;  /* 0x000000ffff0d7224 */ /* 0x000fe200078e00ff */
[----:B------:R-:W1:Y:S01]  /*6bf0*/  LDCU.64 UR6, c[0x4][0x78] ;  /* 0x01000f00ff0677ac */ /* 0x000e620008000a00 */
[----:B------:R-:W3:Y:S01]  /*6c00*/  LDC.64 R2, c[0x4][R3] ;  /* 0x0100000003027b82 */ /* 0x000ee20000000a00 */
[----:B------:R-:W5:Y:S01]  /*6c10*/  LDCU.64 UR4, c[0x4][0x10] ;  /* 0x01000200ff0477ac */ /* 0x000f620008000a00 */
[----:B----4-:R-:W-:Y:S01]  /*6c20*/  MOV R5, UR9 ;  /* 0x0000000900057c02 */ /* 0x010fe20008000f00 */
[----:B------:R-:W-:Y:S01]  /*6c30*/  IMAD.U32 R4, RZ, RZ, UR8 ;  /* 0x00000008ff047e24 */ /* 0x000fe2000f8e00ff */
[----:B-1----:R-:W-:Y:S01]  /*6c40*/  MOV R7, UR7 ;  /* 0x0000000700077c02 */ /* 0x002fe20008000f00 */
[----:B--2---:R-:W-:Y:S01]  /*6c50*/  IMAD.U32 R6, RZ, RZ, UR6 ;  /* 0x00000006ff067e24 */ /* 0x004fe2000f8e00ff */
[----:B-----5:R-:W-:Y:S01]  /*6c60*/  MOV R11, UR5 ;  /* 0x00000005000b7c02 */ /* 0x020fe20008000f00 */
[----:B------:R-:W-:Y:S02]  /*6c70*/  IMAD.U32 R10, RZ, RZ, UR4 ;  /* 0x00000004ff0a7e24 */ /* 0x000fe4000f8e00ff */
[----:B------:R-:W-:Y:S07]  /*6c80*/  LEPC R20, `(.L_x_120) ;  /* 0x000000001014794e */ /* 0x000fee0000000000 */
[----:B---3--:R-:W-:Y:S05]  /*6c90*/  CALL.ABS.NOINC R2 ;  /* 0x0000000002007343 */ /* 0x008fea0003c00000 */
.L_x_120:
[----:B------:R-:W-:Y:S05]  /*6ca0*/  WARPSYNC.ALL ;  /* 0x0000000000007948 */ /* 0x000fea0003800000 */
[----:B------:R-:W-:Y:S01]  /*6cb0*/  R2UR UR4, R71 ;  /* 0x00000000470472ca */ /* 0x000fe200000e0000 */
[--C-:B------:R-:W-:Y:S01]  /*6cc0*/  HADD2.F32 R72, -RZ, R80.reuse.H0_H0 ;  /* 0x20000050ff487230 */ /* 0x100fe20000004100 */
[----:B------:R-:W-:Y:S01]  /*6cd0*/  MOV R87, 0xfffffff0 ;  /* 0xfffffff000577802 */ /* 0x000fe20000000f00 */
[----:B------:R-:W-:Y:S01]  /*6ce0*/  HADD2.F32 R75, -RZ, R80.H1_H1 ;  /* 0x30000050ff4b7230 */ /* 0x000fe20000004100 */
[----:B------:R-:W-:Y:S01]  /*6cf0*/  ISETP.NE.U32.AND P6, PT, R145, 0x1, PT ;  /* 0x000000019100780c */ /* 0x000fe20003fc5070 */
[----:B------:R-:W-:Y:S01]  /*6d00*/  HADD2.F32 R74, -RZ, R81.H1_H1 ;  /* 0x30000051ff4a7230 */ /* 0x000fe20000004100 */
[----:B------:R-:W-:Y:S01]  /*6d10*/  ISETP.NE.AND P0, PT, R160, RZ, PT ;  /* 0x000000ffa000720c */ /* 0x000fe20003f05270 */
[--C-:B------:R-:W-:Y:S01]  /*6d20*/  HADD2.F32 R77, -RZ, R99.reuse.H0_H0 ;  /* 0x20000063ff4d7230 */ /* 0x100fe20000004100 */
[----:B------:R-:W-:Y:S01]  /*6d30*/  SEL R87, R87, 0x10, !P6 ;  /* 0x0000001057577807 */ /* 0x000fe20007000000 */
[----:B------:R-:W-:Y:S01]  /*6d40*/  HADD2.F32 R76, -RZ, R99.H1_H1 ;  /* 0x30000063ff4c7230 */ /* 0x000fe20000004100 */
[----:B------:R-:W-:Y:S02]  /*6d50*/  BSSY.RECONVERGENT B0, `(.L_x_121) ;  /* 0x00000fb000007945 */ /* 0x000fe40003800200 */
[----:B------:R-:W-:Y:S01]  /*6d60*/  IADD3 R167, PT, PT, R108, R87, RZ ;  /* 0x000000576ca77210 */ /* 0x000fe20007ffe0ff */
[----:B--2---:R-:W3:Y:S01]  /*6d70*/  LDTM.x64 R4, tmem[UR4] ;  /* 0x00000004000479ee */ /* 0x004ee20008340000 */
[C---:B------:R-:W-:Y:S02]  /*6d80*/  IADD3 R168, PT, PT, R87.reuse, R164, RZ ;  /* 0x000000a457a87210 */ /* 0x040fe40007ffe0ff */
[C---:B------:R-:W-:Y:S02]  /*6d90*/  IADD3 R170, PT, PT, R87.reuse, R154, RZ ;  /* 0x0000009a57aa7210 */ /* 0x040fe40007ffe0ff */
[----:B------:R-:W-:Y:S01]  /*6da0*/  IADD3 R169, PT, PT, R87, R153, RZ ;  /* 0x0000009957a97210 */ /* 0x000fe20007ffe0ff */
[C---:B---3--:R-:W-:Y:S01]  /*6db0*/  FMUL R0, R70.reuse, R4 ;  /* 0x0000000446007220 */ /* 0x048fe20000400000 */
[C---:B------:R-:W-:Y:S01]  /*6dc0*/  FMUL R2, R70.reuse, R5 ;  /* 0x0000000546027220 */ /* 0x040fe20000400000 */
[C---:B-1----:R-:W-:Y:S01]  /*6dd0*/  FMUL R3, R70.reuse, R6 ;  /* 0x0000000646037220 */ /* 0x042fe20000400000 */
[C---:B------:R-:W-:Y:S01]  /*6de0*/  FMUL R7, R70.reuse, R7 ;  /* 0x0000000746077220 */ /* 0x040fe20000400000 */
[C---:B------:R-:W-:Y:S01]  /*6df0*/  FFMA R0, R73.reuse, R72, R0 ;  /* 0x0000004849007223 */ /* 0x040fe20000000000 */
[----:B------:R-:W-:Y:S02]  /*6e00*/  HADD2.F32 R72, -RZ, R81.H0_H0 ;  /* 0x20000051ff487230 */ /* 0x000fe40000004100 */
[C---:B------:R-:W-:Y:S01]  /*6e10*/  FFMA R2, R73.reuse, R75, R2 ;  /* 0x0000004b49027223 */ /* 0x040fe20000000002 */
[--C-:B------:R-:W-:Y:S02]  /*6e20*/  HADD2.F32 R75, -RZ, R82.reuse.H0_H0 ;  /* 0x20000052ff4b7230 */ /* 0x100fe40000004100 */
[C---:B------:R-:W-:Y:S01]  /*6e30*/  FMUL R4, R70.reuse, R8 ;  /* 0x0000000846047220 */ /* 0x040fe20000400000 */
[----:B------:R-:W-:Y:S01]  /*6e40*/  FMUL R5, R70, R9 ;  /* 0x0000000946057220 */ /* 0x000fe20000400000 */
[C---:B------:R-:W-:Y:S01]  /*6e50*/  FFMA R3, R73.reuse, R72, R3 ;  /* 0x0000004849037223 */ /* 0x040fe20000000003 */
[----:B------:R-:W-:Y:S01]  /*6e60*/  HADD2.F32 R72, -RZ, R82.H1_H1 ;  /* 0x30000052ff487230 */ /* 0x000fe20000004100 */
[----:B------:R-:W-:Y:S01]  /*6e70*/  F2FP.F16.F32.PACK_AB R92, R2, R0 ;  /* 0x00000000025c723e */ /* 0x000fe200000000ff */
[C---:B------:R-:W-:Y:S01]  /*6e80*/  FFMA R7, R73.reuse, R74, R7 ;  /* 0x0000004a49077223 */ /* 0x040fe20000000007 */
[C---:B------:R-:W-:Y:S01]  /*6e90*/  FFMA R4, R73.reuse, R75, R4 ;  /* 0x0000004b49047223 */ /* 0x040fe20000000004 */
[--C-:B------:R-:W-:Y:S02]  /*6ea0*/  HADD2.F32 R74, -RZ, R83.reuse.H0_H0 ;  /* 0x20000053ff4a7230 */ /* 0x100fe40000004100 */
[----:B------:R-:W-:Y:S01]  /*6eb0*/  FFMA R5, R73, R72, R5 ;  /* 0x0000004849057223 */ /* 0x000fe20000000005 */
[C---:B------:R-:W-:Y:S01]  /*6ec0*/  FMUL R6, R70.reuse, R10 ;  /* 0x0000000a46067220 */ /* 0x040fe20000400000 */
[----:B------:R-:W-:Y:S01]  /*6ed0*/  HADD2.F32 R72, -RZ, R83.H1_H1 ;  /* 0x30000053ff487230 */ /* 0x000fe20000004100 */
[----:B------:R-:W-:Y:S01]  /*6ee0*/  F2FP.F16.F32.PACK_AB R93, R7, R3 ;  /* 0x00000003075d723e */ /* 0x000fe200000000ff */
[C---:B------:R-:W-:Y:S01]  /*6ef0*/  FMUL R11, R70.reuse, R11 ;  /* 0x0000000b460b7220 */ /* 0x040fe20000400000 */
[----:B------:R-:W-:Y:S01]  /*6f00*/  F2FP.F16.F32.PACK_AB R94, R5, R4 ;  /* 0x00000004055e723e */ /* 0x000fe200000000ff */
[C---:B------:R-:W-:Y:S01]  /*6f10*/  FFMA R6, R73.reuse, R74, R6 ;  /* 0x0000004a49067223 */ /* 0x040fe20000000006 */
[C---:B------:R-:W-:Y:S01]  /*6f20*/  FMUL R8, R70.reuse, R12 ;  /* 0x0000000c46087220 */ /* 0x040fe20000400000 */
[----:B------:R-:W-:Y:S01]  /*6f30*/  FFMA R11, R73, R72, R11 ;  /* 0x00000048490b7223 */ /* 0x000fe2000000000b */
[--C-:B------:R-:W-:Y:S02]  /*6f40*/  HADD2.F32 R72, -RZ, R88.reuse.H0_H0 ;  /* 0x20000058ff487230 */ /* 0x100fe40000004100 */
[C---:B------:R-:W-:Y:S01]  /*6f50*/  FMUL R9, R70.reuse, R13 ;  /* 0x0000000d46097220 */ /* 0x040fe20000400000 */
[----:B------:R-:W-:Y:S02]  /*6f60*/  HADD2.F32 R74, -RZ, R88.H1_H1 ;  /* 0x30000058ff4a7230 */ /* 0x000fe40000004100 */
[C---:B------:R-:W-:Y:S01]  /*6f70*/  FMUL R10, R70.reuse, R14 ;  /* 0x0000000e460a7220 */ /* 0x040fe20000400000 */
[--C-:B------:R-:W-:Y:S01]  /*6f80*/  HADD2.F32 R75, -RZ, R89.reuse.H0_H0 ;  /* 0x20000059ff4b7230 */ /* 0x100fe20000004100 */
[----:B------:R-:W-:Y:S01]  /*6f90*/  F2FP.F16.F32.PACK_AB R95, R11, R6 ;  /* 0x000000060b5f723e */ /* 0x000fe200000000ff */
[C---:B------:R-:W-:Y:S01]  /*6fa0*/  FFMA R8, R73.reuse, R72, R8 ;  /* 0x0000004849087223 */ /* 0x040fe20000000008 */
[----:B------:R-:W-:Y:S02]  /*6fb0*/  HADD2.F32 R72, -RZ, R89.H1_H1 ;  /* 0x30000059ff487230 */ /* 0x000fe40000004100 */
[C---:B------:R-:W-:Y:S01]  /*6fc0*/  FFMA R9, R73.reuse, R74, R9 ;  /* 0x0000004a49097223 */ /* 0x040fe20000000009 */
[----:B------:R-:W-:Y:S01]  /*6fd0*/  FFMA R10, R73, R75, R10 ;  /* 0x0000004b490a7223 */ /* 0x000fe2000000000a */
[----:B------:R1:W-:Y:S01]  /*6fe0*/  STS.128 [R165+UR44+0x400], R92 ;  /* 0x0004005ca5007988 */ /* 0x0003e20008000c2c */
[C---:B------:R-:W-:Y:S01]  /*6ff0*/  FMUL R15, R70.reuse, R15 ;  /* 0x0000000f460f7220 */ /* 0x040fe20000400000 */
[--C-:B------:R-:W-:Y:S01]  /*7000*/  HADD2.F32 R75, -RZ, R90.reuse.H0_H0 ;  /* 0x2000005aff4b7230 */ /* 0x100fe20000004100 */
[----:B------:R-:W-:Y:S01]  /*7010*/  F2FP.F16.F32.PACK_AB R100, R9, R8 ;  /* 0x000000080964723e */ /* 0x000fe200000000ff */
[----:B------:R-:W-:Y:S02]  /*7020*/  HADD2.F32 R74, -RZ, R90.H1_H1 ;  /* 0x3000005aff4a7230 */ /* 0x000fe40000004100 */
[----:B------:R-:W-:Y:S01]  /*7030*/  FFMA R15, R73, R72, R15 ;  /* 0x00000048490f7223 */ /* 0x000fe2000000000f */
[C---:B------:R-:W-:Y:S01]  /*7040*/  FMUL R12, R70.reuse, R16 ;  /* 0x00000010460c7220 */ /* 0x040fe20000400000 */
[C---:B------:R-:W-:Y:S01]  /*7050*/  FMUL R13, R70.reuse, R17 ;  /* 0x00000011460d7220 */ /* 0x040fe20000400000 */
[--C-:B------:R-:W-:Y:S02]  /*7060*/  HADD2.F32 R72, -RZ, R91.reuse.H0_H0 ;  /* 0x2000005bff487230 */ /* 0x100fe40000004100 */
[C---:B------:R-:W-:Y:S01]  /*7070*/  FMUL R14, R70.reuse, R18 ;  /* 0x00000012460e7220 */ /* 0x040fe20000400000 */
[----:B------:R-:W-:Y:S01]  /*7080*/  F2FP.F16.F32.PACK_AB R101, R15, R10 ;  /* 0x0000000a0f65723e */ /* 0x000fe200000000ff */
[C---:B------:R-:W-:Y:S01]  /*7090*/  FFMA R12, R73.reuse, R75, R12 ;  /* 0x0000004b490c7223 */ /* 0x040fe2000000000c */
[C---:B------:R-:W-:Y:S01]  /*70a0*/  FFMA R13, R73.reuse, R74, R13 ;  /* 0x0000004a490d7223 */ /* 0x040fe2000000000d */
[----:B------:R-:W-:Y:S01]  /*70b0*/  FFMA R14, R73, R72, R14 ;  /* 0x00000048490e7223 */ /* 0x000fe2000000000e */
[----:B------:R-:W-:Y:S02]  /*70c0*/  HADD2.F32 R74, -RZ, R91.H1_H1 ;  /* 0x3000005bff4a7230 */ /* 0x000fe40000004100 */
[C---:B------:R-:W-:Y:S01]  /*70d0*/  FMUL R19, R70.reuse, R19 ;  /* 0x0000001346137220 */ /* 0x040fe20000400000 */
[--C-:B------:R-:W-:Y:S01]  /*70e0*/  HADD2.F32 R72, -RZ, R96.reuse.H0_H0 ;  /* 0x20000060ff487230 */ /* 0x100fe20000004100 */
[----:B------:R-:W-:Y:S01]  /*70f0*/  F2FP.F16.F32.PACK_AB R102, R13, R12 ;  /* 0x0000000c0d66723e */ /* 0x000fe200000000ff */
[C---:B------:R-:W-:Y:S01]  /*7100*/  FMUL R16, R70.reuse, R20 ;  /* 0x0000001446107220 */ /* 0x040fe20000400000 */
[C---:B------:R-:W-:Y:S01]  /*7110*/  FFMA R19, R73.reuse, R74, R19 ;  /* 0x0000004a49137223 */ /* 0x040fe20000000013 */
[----:B------:R-:W-:Y:S02]  /*7120*/  HADD2.F32 R74, -RZ, R96.H1_H1 ;  /* 0x30000060ff4a7230 */ /* 0x000fe40000004100 */
[C---:B------:R-:W-:Y:S01]  /*7130*/  FMUL R17, R70.reuse, R21 ;  /* 0x0000001546117220 */ /* 0x040fe20000400000 */
[----:B------:R-:W-:Y:S01]  /*7140*/  FFMA R16, R73, R72, R16 ;  /* 0x0000004849107223 */ /* 0x000fe20000000010 */
[--C-:B------:R-:W-:Y:S01]  /*7150*/  HADD2.F32 R72, -RZ, R97.reuse.H0_H0 ;  /* 0x20000061ff487230 */ /* 0x100fe20000004100 */
[----:B------:R-:W-:Y:S01]  /*7160*/  F2FP.F16.F32.PACK_AB R103, R19, R14 ;  /* 0x0000000e1367723e */ /* 0x000fe200000000ff */
[----:B------:R-:W-:Y:S01]  /*7170*/  FFMA R17, R73, R74, R17 ;  /* 0x0000004a49117223 */ /* 0x000fe20000000011 */
[C---:B------:R-:W-:Y:S01]  /*7180*/  FMUL R18, R70.reuse, R22 ;  /* 0x0000001646127220 */ /* 0x040fe20000400000 */
[C---:B------:R-:W-:Y:S01]  /*7190*/  FMUL R23, R70.reuse, R23 ;  /* 0x0000001746177220 */ /* 0x040fe20000400000 */
[--C-:B------:R-:W-:Y:S01]  /*71a0*/  HADD2.F32 R75, -RZ, R98.reuse.H0_H0 ;  /* 0x20000062ff4b7230 */ /* 0x100fe20000004100 */
[----:B------:R2:W-:Y:S01]  /*71b0*/  STS.128 [R167+0x400], R100 ;  /* 0x00040064a7007388 */ /* 0x0005e20000000c00 */
[----:B------:R-:W-:Y:S01]  /*71c0*/  F2FP.F16.F32.PACK_AB R108, R17, R16 ;  /* 0x00000010116c723e */ /* 0x000fe200000000ff */
[C---:B------:R-:W-:Y:S01]  /*71d0*/  FFMA R18, R73.reuse, R72, R18 ;  /* 0x0000004849127223 */ /* 0x040fe20000000012 */
[----:B------:R-:W-:Y:S02]  /*71e0*/  HADD2.F32 R72, -RZ, R97.H1_H1 ;  /* 0x30000061ff487230 */ /* 0x000fe40000004100 */
[C---:B------:R-:W-:Y:S01]  /*71f0*/  FMUL R20, R70.reuse, R24 ;  /* 0x0000001846147220 */ /* 0x040fe20000400000 */
[----:B------:R-:W-:Y:S02]  /*7200*/  HADD2.F32 R74, -RZ, R98.H1_H1 ;  /* 0x30000062ff4a7230 */ /* 0x000fe40000004100 */
[C---:B------:R-:W-:Y:S01]  /*7210*/  FMUL R21, R70.reuse, R25 ;  /* 0x0000001946157220 */ /* 0x040fe20000400000 */
[C---:B------:R-:W-:Y:S01]  /*7220*/  FMUL R22, R70.reuse, R26 ;  /* 0x0000001a46167220 */ /* 0x040fe20000400000 */
[C---:B------:R-:W-:Y:S01]  /*7230*/  FFMA R23, R73.reuse, R72, R23 ;  /* 0x0000004849177223 */ /* 0x040fe20000000017 */
[C---:B------:R-:W-:Y:S01]  /*7240*/  FFMA R20, R73.reuse, R75, R20 ;  /* 0x0000004b49147223 */ /* 0x040fe20000000014 */
[C---:B------:R-:W-:Y:S01]  /*7250*/  FFMA R21, R73.reuse, R74, R21 ;  /* 0x0000004a49157223 */ /* 0x040fe20000000015 */
[----:B------:R-:W-:Y:S01]  /*7260*/  FFMA R22, R73, R77, R22 ;  /* 0x0000004d49167223 */ /* 0x000fe20000000016 */
[C---:B------:R-:W-:Y:S01]  /*7270*/  FMUL R27, R70.reuse, R27 ;  /* 0x0000001b461b7220 */ /* 0x040fe20000400000 */
[--C-:B------:R-:W-:Y:S01]  /*7280*/  HADD2.F32 R72, -RZ, R104.reuse.H0_H0 ;  /* 0x20000068ff487230 */ /* 0x100fe20000004100 */
[----:B------:R-:W-:Y:S01]  /*7290*/  F2FP.F16.F32.PACK_AB R109, R23, R18 ;  /* 0x00000012176d723e */ /* 0x000fe200000000ff */
[C---:B------:R-:W-:Y:S01]  /*72a0*/  FMUL R24, R70.reuse, R28 ;  /* 0x0000001c46187220 */ /* 0x040fe20000400000 */
[----:B------:R-:W-:Y:S01]  /*72b0*/  F2FP.F16.F32.PACK_AB R110, R21, R20 ;  /* 0x00000014156e723e */ /* 0x000fe200000000ff */
[C---:B------:R-:W-:Y:S01]  /*72c0*/  FFMA R27, R73.reuse, R76, R27 ;  /* 0x0000004c491b7223 */ /* 0x040fe2000000001b */
[----:B------:R-:W-:Y:S02]  /*72d0*/  HADD2.F32 R74, -RZ, R104.H1_H1 ;  /* 0x30000068ff4a7230 */ /* 0x000fe40000004100 */
[----:B------:R-:W-:Y:S01]  /*72e0*/  FFMA R24, R73, R72, R24 ;  /* 0x0000004849187223 */ /* 0x000fe20000000018 */
[C---:B------:R-:W-:Y:S01]  /*72f0*/  FMUL R25, R70.reuse, R29 ;  /* 0x0000001d46197220 */ /* 0x040fe20000400000 */
[--C-:B------:R-:W-:Y:S01]  /*7300*/  HADD2.F32 R75, -RZ, R105.reuse.H0_H0 ;  /* 0x20000069ff4b7230 */ /* 0x100fe20000004100 */
[----:B------:R-:W-:Y:S01]  /*7310*/  F2FP.F16.F32.PACK_AB R111, R27, R22 ;  /* 0x000000161b6f723e */ /* 0x000fe200000000ff */
[C---:B------:R-:W-:Y:S01]  /*7320*/  FMUL R26, R70.reuse, R30 ;  /* 0x0000001e461a7220 */ /* 0x040fe20000400000 */
[----:B------:R-:W-:Y:S02]  /*7330*/  HADD2.F32 R72, -RZ, R105.H1_H1 ;  /* 0x30000069ff487230 */ /* 0x000fe40000004100 */
[C---:B------:R-:W-:Y:S01]  /*7340*/  FFMA R25, R73.reuse, R74, R25 ;  /* 0x0000004a49197223 */ /* 0x040fe20000000019 */
[C---:B------:R-:W-:Y:S01]  /*7350*/  FMUL R31, R70.reuse, R31 ;  /* 0x0000001f461f7220 */ /* 0x040fe20000400000 */
[----:B------:R3:W-:Y:S01]  /*7360*/  STS.128 [R164+0x400], R108 ;  /* 0x0004006ca4007388 */ /* 0x0007e20000000c00 */
[----:B------:R-:W-:Y:S01]  /*7370*/  FFMA R26, R73, R75, R26 ;  /* 0x0000004b491a7223 */ /* 0x000fe2000000001a */
[--C-:B------:R-:W-:Y:S01]  /*7380*/  HADD2.F32 R75, -RZ, R106.reuse.H0_H0 ;  /* 0x2000006aff4b7230 */ /* 0x100fe20000004100 */
[----:B-1----:R-:W-:Y:S01]  /*7390*/  F2FP.F16.F32.PACK_AB R92, R25, R24 ;  /* 0x00000018195c723e */ /* 0x002fe200000000ff */
[----:B------:R-:W-:Y:S01]  /*73a0*/  FFMA R31, R73, R72, R31 ;  /* 0x00000048491f7223 */ /* 0x000fe2000000001f */
[C---:B------:R-:W-:Y:S01]  /*73b0*/  FMUL R28, R70.reuse, R32 ;  /* 0x00000020461c7220 */ /* 0x040fe20000400000 */
[----:B------:R-:W-:Y:S02]  /*73c0*/  HADD2.F32 R72, -RZ, R106.H1_H1 ;  /* 0x3000006aff487230 */ /* 0x000fe40000004100 */
[C---:B------:R-:W-:Y:S01]  /*73d0*/  FMUL R29, R70.reuse, R33 ;  /* 0x00000021461d7220 */ /* 0x040fe20000400000 */
[--C-:B------:R-:W-:Y:S01]  /*73e0*/  HADD2.F32 R77, -RZ, R107.reuse.H0_H0 ;  /* 0x2000006bff4d7230 */ /* 0x100fe20000004100 */
[----:B------:R-:W-:Y:S01]  /*73f0*/  F2FP.F16.F32.PACK_AB R93, R31, R26 ;  /* 0x0000001a1f5d723e */ /* 0x000fe200000000ff */
[C---:B------:R-:W-:Y:S01]  /*7400*/  FFMA R28, R73.reuse, R75, R28 ;  /* 0x0000004b491c7223 */ /* 0x040fe2000000001c */
        /* <DEDUP_REMOVED lines=16> */
[----:B------:R-:W-:Y:S01]  /*7510*/  HADD2.F32 R72, -RZ, R113.H1_H1 ;  /* 0x30000071ff487230 */ /* 0x000fe20000004100 */
[----:B------:R1:W-:Y:S01]  /*7520*/  STS.128 [R168+0x400], R92 ;  /* 0x0004005ca8007388 */ /* 0x0003e20000000c00 */
[C---:B------:R-:W-:Y:S01]  /*7530*/  FMUL R39, R70.reuse, R39 ;  /* 0x0000002746277220 */ /* 0x040fe20000400000 */
[----:B--2---:R-:W-:Y:S01]  /*7540*/  F2FP.F16.F32.PACK_AB R100, R33, R32 ;  /* 0x000000202164723e */ /* 0x004fe200000000ff */
[C---:B------:R-:W-:Y:S01]  /*7550*/  FFMA R34, R73.reuse, R75, R34 ;  /* 0x0000004b49227223 */ /* 0x040fe20000000022 */
[--C-:B------:R-:W-:Y:S02]  /*7560*/  HADD2.F32 R75, -RZ, R114.reuse.H0_H0 ;  /* 0x20000072ff4b7230 */ /* 0x100fe40000004100 */
        /* <DEDUP_REMOVED lines=26> */
[----:B---3--:R-:W-:Y:S01]  /*7710*/  F2FP.F16.F32.PACK_AB R108, R41, R40 ;  /* 0x00000028296c723e */ /* 0x008fe200000000ff */
        /* <DEDUP_REMOVED lines=9> */
[C---:B------:R-:W-:Y:S01]  /*77b0*/  FFMA R45, R73.reuse, R74, R45 ;  /* 0x0000004a492d7223 */ /* 0x040fe2000000002d */
[C---:B------:R-:W-:Y:S01]  /*77c0*/  FMUL R46, R70.reuse, R50 ;  /* 0x00000032462e7220 */ /* 0x040fe20000400000 */
[----:B------:R-:W-:Y:S02]  /*77d0*/  HADD2.F32 R72, -RZ, R123.H1_H1 ;  /* 0x3000007bff487230 */ /* 0x000fe40000004100 */
[C---:B------:R-:W-:Y:S01]  /*77e0*/  FMUL R51, R70.reuse, R51 ;  /* 0x0000003346337220 */ /* 0x040fe20000400000 */
[C---:B------:R-:W-:Y:S01]  /*77f0*/  FMUL R48, R70.reuse, R52 ;  /* 0x0000003446307220 */ /* 0x040fe20000400000 */
[C---:B------:R-:W-:Y:S01]  /*7800*/  FFMA R46, R73.reuse, R75, R46 ;  /* 0x0000004b492e7223 */ /* 0x040fe2000000002e */
[--C-:B------:R-:W-:Y:S02]  /*7810*/  HADD2.F32 R75, -RZ, R128.reuse.H0_H0 ;  /* 0x20000080ff4b7230 */ /* 0x100fe40000004100 */
[C---:B------:R-:W-:Y:S01]  /*7820*/  FFMA R51, R73.reuse, R72, R51 ;  /* 0x0000004849337223 */ /* 0x040fe20000000033 */
[----:B------:R-:W-:Y:S02]  /*7830*/  HADD2.F32 R74, -RZ, R128.H1_H1 ;  /* 0x30000080ff4a7230 */ /* 0x000fe40000004100 */
[C---:B------:R-:W-:Y:S01]  /*7840*/  FMUL R49, R70.reuse, R53 ;  /* 0x0000003546317220 */ /* 0x040fe20000400000 */
[--C-:B------:R-:W-:Y:S02]  /*7850*/  HADD2.F32 R77, -RZ, R129.reuse.H0_H0 ;  /* 0x20000081ff4d7230 */ /* 0x100fe40000004100 */
[C---:B------:R-:W-:Y:S01]  /*7860*/  FMUL R50, R70.reuse, R54 ;  /* 0x0000003646327220 */ /* 0x040fe20000400000 */
[----:B------:R-:W-:Y:S02]  /*7870*/  HADD2.F32 R72, -RZ, R129.H1_H1 ;  /* 0x30000081ff487230 */ /* 0x000fe40000004100 */
[C---:B------:R-:W-:Y:S01]  /*7880*/  FMUL R55, R70.reuse, R55 ;  /* 0x0000003746377220 */ /* 0x040fe20000400000 */
[C---:B------:R-:W-:Y:S01]  /*7890*/  FFMA R48, R73.reuse, R75, R48 ;  /* 0x0000004b49307223 */ /* 0x040fe20000000030 */
[C---:B------:R-:W-:Y:S01]  /*78a0*/  FFMA R49, R73.reuse, R74, R49 ;  /* 0x0000004a49317223 */ /* 0x040fe20000000031 */
[C---:B------:R-:W-:Y:S01]  /*78b0*/  FFMA R50, R73.reuse, R77, R50 ;  /* 0x0000004d49327223 */ /* 0x040fe20000000032 */
[C---:B------:R-:W-:Y:S01]  /*78c0*/  FFMA R55, R73.reuse, R72, R55 ;  /* 0x0000004849377223 */ /* 0x040fe20000000037 */
[--C-:B------:R-:W-:Y:S02]  /*78d0*/  HADD2.F32 R75, -RZ, R130.reuse.H0_H0 ;  /* 0x20000082ff4b7230 */ /* 0x100fe40000004100 */
[C---:B------:R-:W-:Y:S01]  /*78e0*/  FMUL R52, R70.reuse, R56 ;  /* 0x0000003846347220 */ /* 0x040fe20000400000 */
        /* <DEDUP_REMOVED lines=9> */
[----:B------:R-:W-:Y:S01]  /*7980*/  FFMA R59, R73, R74, R59 ;  /* 0x0000004a493b7223 */ /* 0x000fe2000000003b */
[--C-:B------:R-:W-:Y:S02]  /*7990*/  HADD2.F32 R72, -RZ, R136.reuse.H0_H0 ;  /* 0x20000088ff487230 */ /* 0x100fe40000004100 */
[C---:B------:R-:W-:Y:S01]  /*79a0*/  FMUL R56, R70.reuse, R60 ;  /* 0x0000003c46387220 */ /* 0x040fe20000400000 */
[----:B------:R-:W-:Y:S02]  /*79b0*/  HADD2.F32 R74, -RZ, R136.H1_H1 ;  /* 0x30000088ff4a7230 */ /* 0x000fe40000004100 */
[C---:B------:R-:W-:Y:S01]  /*79c0*/  FMUL R57, R70.reuse, R61 ;  /* 0x0000003d46397220 */ /* 0x040fe20000400000 */
[--C-:B------:R-:W-:Y:S02]  /*79d0*/  HADD2.F32 R75, -RZ, R137.reuse.H0_H0 ;  /* 0x20000089ff4b7230 */ /* 0x100fe40000004100 */
[C---:B------:R-:W-:Y:S01]  /*79e0*/  FMUL R58, R70.reuse, R62 ;  /* 0x0000003e463a7220 */ /* 0x040fe20000400000 */
[----:B------:R-:W-:Y:S01]  /*79f0*/  F2FP.F16.F32.PACK_AB R110, R45, R44 ;  /* 0x0000002c2d6e723e */ /* 0x000fe200000000ff */
[----:B------:R-:W-:Y:S01]  /*7a00*/  FFMA R56, R73, R72, R56 ;  /* 0x0000004849387223 */ /* 0x000fe20000000038 */
[----:B------:R-:W-:Y:S01]  /*7a10*/  F2FP.F16.F32.PACK_AB R111, R51, R46 ;  /* 0x0000002e336f723e */ /* 0x000fe200000000ff */
[C---:B------:R-:W-:Y:S01]  /*7a20*/  FFMA R57, R73.reuse, R74, R57 ;  /* 0x0000004a49397223 */ /* 0x040fe20000000039 */
[C---:B------:R-:W-:Y:S01]  /*7a30*/  FFMA R58, R73.reuse, R75, R58 ;  /* 0x0000004b493a7223 */ /* 0x040fe2000000003a */
[----:B------:R-:W-:Y:S02]  /*7a40*/  HADD2.F32 R72, -RZ, R137.H1_H1 ;  /* 0x30000089ff487230 */ /* 0x000fe40000004100 */
[C---:B------:R-:W-:Y:S01]  /*7a50*/  FMUL R63, R70.reuse, R63 ;  /* 0x0000003f463f7220 */ /* 0x040fe20000400000 */
[----:B------:R1:W-:Y:S01]  /*7a60*/  STS.128 [R170+0x400], R108 ;  /* 0x0004006caa007388 */ /* 0x0003e20000000c00 */
[--C-:B------:R-:W-:Y:S02]  /*7a70*/  HADD2.F32 R75, -RZ, R138.reuse.H0_H0 ;  /* 0x2000008aff4b7230 */ /* 0x100fe40000004100 */
[C---:B------:R-:W-:Y:S01]  /*7a80*/  FMUL R60, R70.reuse, R64 ;  /* 0x00000040463c7220 */ /* 0x040fe20000400000 */
[----:B------:R-:W-:Y:S02]  /*7a90*/  HADD2.F32 R74, -RZ, R138.H1_H1 ;  /* 0x3000008aff4a7230 */ /* 0x000fe40000004100 */
[C---:B------:R-:W-:Y:S01]  /*7aa0*/  FMUL R61, R70.reuse, R65 ;  /* 0x00000041463d7220 */ /* 0x040fe20000400000 */
[--C-:B------:R-:W-:Y:S02]  /*7ab0*/  HADD2.F32 R77, -RZ, R139.reuse.H0_H0 ;  /* 0x2000008bff4d7230 */ /* 0x100fe40000004100 */
[C---:B------:R-:W-:Y:S01]  /*7ac0*/  FMUL R62, R70.reuse, R66 ;  /* 0x00000042463e7220 */ /* 0x040fe20000400000 */
[----:B------:R-:W-:Y:S02]  /*7ad0*/  HADD2.F32 R76, -RZ, R139.H1_H1 ;  /* 0x3000008bff4c7230 */ /* 0x000fe40000004100 */
[----:B------:R-:W-:Y:S01]  /*7ae0*/  FFMA R63, R73, R72, R63 ;  /* 0x00000048493f7223 */ /* 0x000fe2000000003f */
[----:B------:R-:W-:Y:S01]  /*7af0*/  FMUL R67, R70, R67 ;  /* 0x0000004346437220 */ /* 0x000fe20000400000 */
[----:B------:R-:W-:Y:S01]  /*7b00*/  F2FP.F16.F32.PACK_AB R116, R49, R48 ;  /* 0x000000303174723e */ /* 0x000fe200000000ff */
[----:B------:R-:W-:Y:S01]  /*7b10*/  FFMA R60, R73, R75, R60 ;  /* 0x0000004b493c7223 */ /* 0x000fe2000000003c */
[----:B------:R-:W-:Y:S01]  /*7b20*/  F2FP.F16.F32.PACK_AB R117, R55, R50 ;  /* 0x000000323775723e */ /* 0x000fe200000000ff */
[----:B------:R-:W-:Y:S01]  /*7b30*/  FFMA R61, R73, R74, R61 ;  /* 0x0000004a493d7223 */ /* 0x000fe2000000003d */
[----:B------:R-:W-:Y:S01]  /*7b40*/  F2FP.F16.F32.PACK_AB R118, R53, R52 ;  /* 0x000000343576723e */ /* 0x000fe200000000ff */
[----:B------:R-:W-:Y:S01]  /*7b50*/  FFMA R62, R73, R77, R62 ;  /* 0x0000004d493e7223 */ /* 0x000fe2000000003e */
[----:B------:R-:W-:Y:S01]  /*7b60*/  F2FP.F16.F32.PACK_AB R119, R59, R54 ;  /* 0x000000363b77723e */ /* 0x000fe200000000ff */
[----:B------:R-:W-:Y:S01]  /*7b70*/  FFMA R67, R73, R76, R67 ;  /* 0x0000004c49437223 */ /* 0x000fe20000000043 */
[----:B------:R-:W-:Y:S02]  /*7b80*/  F2FP.F16.F32.PACK_AB R124, R57, R56 ;  /* 0x00000038397c723e */ /* 0x000fe400000000ff */
[----:B------:R-:W-:Y:S01]  /*7b90*/  F2FP.F16.F32.PACK_AB R125, R63, R58 ;  /* 0x0000003a3f7d723e */ /* 0x000fe200000000ff */
[----:B------:R1:W-:Y:S01]  /*7ba0*/  STS.128 [R153+0x400], R116 ;  /* 0x0004007499007388 */ /* 0x0003e20000000c00 */
[----:B------:R-:W-:Y:S02]  /*7bb0*/  F2FP.F16.F32.PACK_AB R126, R61, R60 ;  /* 0x0000003c3d7e723e */ /* 0x000fe400000000ff */
[----:B------:R-:W-:Y:S05]  /*7bc0*/  F2FP.F16.F32.PACK_AB R127, R67, R62 ;  /* 0x0000003e437f723e */ /* 0x000fea00000000ff */
[----:B------:R1:W-:Y:S01]  /*7bd0*/  STS.128 [R169+0x400], R124 ;  /* 0x0004007ca9007388 */ /* 0x0003e20000000c00 */
[----:B------:R-:W-:Y:S01]  /*7be0*/  @!PT LDS RZ, [RZ] ;  /* 0x00000000fffff984 */ /* 0x000fe20000000800 */
[----:B------:R-:W-:Y:S01]  /*7bf0*/  @!PT LDS RZ, [RZ] ;  /* 0x00000000fffff984 */ /* 0x000fe20000000800 */
[----:B------:R-:W-:Y:S01]  /*7c00*/  @!PT LDS RZ, [RZ] ;  /* 0x00000000fffff984 */ /* 0x000fe20000000800 */
[----:B------:R-:W-:Y:S01]  /*7c10*/  @!PT LDS RZ, [RZ] ;  /* 0x00000000fffff984 */ /* 0x000fe20000000800 */
[----:B------:R2:W-:Y:S07]  /*7c20*/  MEMBAR.ALL.CTA ;  /* 0x0000000000007992 */ /* 0x0005ee0000008000 */
[----:B--2---:R-:W2:Y:S02]  /*7c30*/  FENCE.VIEW.ASYNC.S ;  /* 0x00000000000073c6 */ /* 0x004ea40000000000 */
[----:B--2---:R-:W-:Y:S06]  /*7c40*/  BAR.SYNC.DEFER_BLOCKING 0x1, 0x80 ;  /* 0x0042000000007b1d */ /* 0x004fec0000010000 */
[----:B------:R-:W-:Y:S05]  /*7c50*/  @P0 BRA `(.L_x_122) ;  /* 0x0000000000280947 */ /* 0x000fea0003800000 */
[----:B------:R-:W2:Y:S01]  /*7c60*/  LDCU.64 UR6, c[0x0][0x348] ;  /* 0x00006900ff0677ac */ /* 0x000ea20008000a00 */
[----:B------:R-:W-:Y:S01]  /*7c70*/  UIADD3 UR4, UPT, UPT, UR44, 0x400, URZ ;  /* 0x000004002c047890 */ /* 0x000fe2000fffe0ff */
[----:B------:R-:W-:Y:S05]  /*7c80*/  UMOV UR51, UR36 ;  /* 0x0000002400337c82 */ /* 0x000fea0008000000 */
[----:B------:R-:W-:Y:S04]  /*7c90*/  MOV R150, UR4 ;  /* 0x0000000400967c02 */ /* 0x000fe80008000f00 */
[----:B------:R-:W-:Y:S01]  /*7ca0*/  R2UR UR48, R150 ;  /* 0x00000000963072ca */ /* 0x000fe200000e0000 */
[----:B--2---:R-:W-:Y:S04]  /*7cb0*/  UIADD3 UR4, UP0, UPT, UR6, 0x680, URZ ;  /* 0x0000068006047890 */ /* 0x004fe8000ff1e0ff */
[----:B------:R-:W-:Y:S09]  /*7cc0*/  UIADD3.X UR5, UPT, UPT, URZ, UR7, URZ, UP0, !UPT ;  /* 0x00000007ff057290 */ /* 0x000ff200087fe4ff */
[----:B------:R2:W-:Y:S01]  /*7cd0*/  UTMASTG.3D [UR48], [UR4] ;  /* 0x00000030040073b5 */ /* 0x0005e20008010000 */
[----:B------:R0:W-:Y:S01]  /*7ce0*/  UTMACMDFLUSH ;  /* 0x00000000000079b7 */ /* 0x0001e20000000000 */
[----:B--2---:R-:W-:Y:S04]  /*7cf0*/  DEPBAR.LE SB0, 0x1 ;  /* 0x000080400000791a */ /* 0x004fe80000000000 */
.L_x_122:
[----:B------:R-:W-:Y:S05]  /*7d00*/  BSYNC.RECONVERGENT B0 ;  /* 0x0000000000007941 */ /* 0x000fea0003800200 */
.L_x_121:
[----:B------:R-:W-:Y:S01]  /*7d10*/  BAR.SYNC.DEFER_BLOCKING 0x1, 0x80 ;  /* 0x0042000000007b1d */ /* 0x000fe20000010000 */
[----:B------:R-:W-:Y:S01]  /*7d20*/  ISETP.NE.AND P1, PT, R163, RZ, PT ;  /* 0x000000ffa300720c */ /* 0x000fe20003f25270 */
[----:B------:R-:W-:Y:S01]  /*7d30*/  UISETP.NE.AND UP0, UPT, UR52, URZ, UPT ;  /* 0x000000ff3400728c */ /* 0x000fe2000bf05270 */
[----:B------:R-:W-:Y:S11]  /*7d40*/  LEA R3, R78, UR44, 0x3 ;  /* 0x0000002c4e037c11 */ /* 0x000ff6000f8e18ff */
[----:B------:R-:W-:Y:S01]  /*7d50*/  @P1 SHF.L.U32 R2, R157, 0x1f, RZ ;  /* 0x0000001f9d021819 */ /* 0x000fe200000006ff */
[----:B------:R-:W-:Y:S06]  /*7d60*/  BRA.U !UP0, `(.L_x_123) ;  /* 0x0000000108247547 */ /* 0x000fec000b800000 */
[----:B------:R-:W-:Y:S01]  /*7d70*/  IMAD.U32 R5, RZ, RZ, UR46 ;  /* 0x0000002eff057e24 */ /* 0x000fe2000f8e00ff */
[----:B------:R-:W-:Y:S01]  /*7d80*/  MOV R0, UR47 ;  /* 0x0000002f00007c02 */ /* 0x000fe20008000f00 */
[----:B------:R-:W-:Y:S03]  /*7d90*/  UIADD3 UR4, UPT, UPT, UR46, 0x1, URZ ;  /* 0x000000012e047890 */ /* 0x000fe6000fffe0ff */
[----:B------:R-:W-:Y:S01]  /*7da0*/  @P1 LEA R5, R5, UR44, 0x3 ;  /* 0x0000002c05051c11 */ /* 0x000fe2000f8e18ff */
[----:B------:R-:W-:Y:S04]  /*7db0*/  UISETP.NE.AND UP0, UPT, UR4, 0x4, UPT ;  /* 0x000000040400788c */ /* 0x000fe8000bf05270 */
[----:B------:R-:W-:Y:S01]  /*7dc0*/  @P1 VIADD R5, R5, 0xc0 ;  /* 0x000000c005051836 */ /* 0x000fe20000000000 */
[----:B------:R-:W-:Y:S04]  /*7dd0*/  USEL UR46, UR4, URZ, UP0 ;  /* 0x000000ff042e7287 */ /* 0x000fe80008000000 */
[----:B------:R-:W-:Y:S04]  /*7de0*/  @P1 PRMT R0, R0, 0x654, R5 ;  /* 0x0000065400001816 */ /* 0x000fe80000000005 */
[----:B------:R2:W-:Y:S04]  /*7df0*/  @P1 SYNCS.ARRIVE.TRANS64.RED.A1T0 RZ, [R0+URZ], RZ ;  /* 0x000000ff00ff19a7 */ /* 0x0005e800081004ff */
.L_x_123:
[----:B------:R-:W3:Y:S01]  /*7e00*/  @P1 SYNCS.PHASECHK.TRANS64.TRYWAIT P0, [R3+URZ+0xa0], R2 ;  /* 0x0000a002030015a7 */ /* 0x000ee200080011ff */
[----:B------:R-:W-:Y:S01]  /*7e10*/  BSSY B1, `(.L_x_124) ;  /* 0x000001f000017945 */ /* 0x000fe20003800000 */
[----:B---3--:R-:W-:Y:S03]  /*7e20*/  @P1 SEL R84, RZ, 0x1, !P0 ;  /* 0x00000001ff541807 */ /* 0x008fe60004000000 */
[----:B------:R-:W-:Y:S05]  /*7e30*/  @!P1 BRA `(.L_x_125) ;  /* 0x0000000000709947 */ /* 0x000fea0003800000 */
[----:B------:R-:W-:Y:S01]  /*7e40*/  ISETP.NE.AND P1, PT, R86, RZ, PT ;  /* 0x000000ff5600720c */ /* 0x000fe20003f25270 */
[----:B------:R-:W-:Y:S01]  /*7e50*/  BSSY B0, `(.L_x_126) ;  /* 0x000000b000007945 */ /* 0x000fe20003800000 */
[----:B------:R-:W-:Y:S11]  /*7e60*/  ISETP.NE.AND P0, PT, R84, RZ, PT ;  /* 0x000000ff5400720c */ /* 0x000ff60003f05270 */
[----:B------:R-:W-:Y:S05]  /*7e70*/  @P1 IMAD R6, R78, 0x4000, R165 ;  /* 0x000040004e061824 */ /* 0x000fea00078e02a5 */
[----:B--2---:R-:W-:Y:S04]  /*7e80*/  @P1 IADD3 R0, PT, PT, R6, UR44, RZ ;  /* 0x0000002c06001c10 */ /* 0x004fe8000fffe0ff */
[----:B------:R-:W-:Y:S01]  /*7e90*/  @P1 IADD3 R4, PT, PT, R85, R0, RZ ;  /* 0x0000000055041210 */ /* 0x000fe20007ffe0ff */
[--C-:B------:R-:W-:Y:S02]  /*7ea0*/  @P1 IMAD.IADD R2, R79, 0x1, R0.reuse ;  /* 0x000000014f021824 */ /* 0x100fe400078e0200 */
[----:B------:R-:W-:Y:S01]  /*7eb0*/  @P1 IMAD.IADD R5, R87, 0x1, R0 ;  /* 0x0000000157051824 */ /* 0x000fe200078e0200 */
[----:B------:R-:W-:Y:S06]  /*7ec0*/  @P0 BRA `(.L_x_127) ;  /* 0x00000000000c0947 */ /* 0x000fec0003800000 */
[----:B------:R-:W-:Y:S04]  /*7ed0*/  SHF.L.U32 R0, R157, 0x1f, RZ ;  /* 0x0000001f9d007819 */ /* 0x000fe800000006ff */
[----:B------:R-:W2:Y:S02]  /*7ee0*/  SYNCS.PHASECHK.TRANS64.TRYWAIT P0, [R3+URZ+0xa0], R0 ;  /* 0x0000a000030075a7 */ /* 0x000ea400080011ff */
[----:B--2---:R-:W-:Y:S05]  /*7ef0*/  @!P0 BRA `(.L_x_128) ;  /* 0x0000004800fc8947 */ /* 0x004fea0003800000 */
.L_x_127:
[----:B------:R-:W-:Y:S05]  /*7f00*/  BSYNC B0 ;  /* 0x0000000000007941 */ /* 0x000fea0003800000 */
.L_x_126:
[----:B------:R-:W-:Y:S01]  /*7f10*/  ISETP.NE.AND P0, PT, R86, RZ, PT ;  /* 0x000000ff5600720c */ /* 0x000fe20003f05270 */
[----:B------:R-:W-:Y:S11]  /*7f20*/  VIADD R78, R78, 0x1 ;  /* 0x000000014e4e7836 */ /* 0x000ff60000000000 */
[----:B------:R-:W-:Y:S01]  /*7f30*/  @!UPT UIADD3 URZ, UPT, UPT, URZ, URZ, URZ ;  /* 0x000000fffffff290 */ /* 0x000fe2000fffe0ff */
[----:B------:R3:W4:Y:S01]  /*7f40*/  @P0 LDS.128 R80, [R6+UR44+0x400] ;  /* 0x0004002c06500984 */ /* 0x0007220008000c00 */
[--C-:B--2---:R-:W-:Y:S01]  /*7f50*/  @P0 IMAD.IADD R0, R85, 0x1, R2.reuse ;  /* 0x0000000155000824 */ /* 0x104fe200078e0202 */
[C---:B------:R-:W-:Y:S01]  /*7f60*/  @P0 IADD3 R3, PT, PT, R87.reuse, R4, RZ ;  /* 0x0000000457030210 */ /* 0x040fe20007ffe0ff */
[C---:B------:R-:W-:Y:S01]  /*7f70*/  @P0 IMAD.IADD R7, R87.reuse, 0x1, R2 ;  /* 0x0000000157070824 */ /* 0x040fe200078e0202 */
[----:B------:R3:W2:Y:S02]  /*7f80*/  @P0 LDS.128 R88, [R5+0x400] ;  /* 0x0004000005580984 */ /* 0x0006a40000000c00 */
[----:B------:R-:W-:Y:S02]  /*7f90*/  @P0 IADD3 R8, PT, PT, R87, R0, RZ ;  /* 0x0000000057080210 */ /* 0x000fe40007ffe0ff */
[----:B------:R3:W1:Y:S04]  /*7fa0*/  @P0 LDS.128 R96, [R4+0x400] ;  /* 0x0004000004600984 */ /* 0x0006680000000c00 */
[----:B------:R3:W1:Y:S04]  /*7fb0*/  @P0 LDS.128 R104, [R3+0x400] ;  /* 0x0004000003680984 */ /* 0x0006680000000c00 */
[----:B------:R3:W1:Y:S04]  /*7fc0*/  @P0 LDS.128 R112, [R2+0x400] ;  /* 0x0004000002700984 */ /* 0x0006680000000c00 */
[----:B------:R3:W1:Y:S04]  /*7fd0*/  @P0 LDS.128 R120, [R7+0x400] ;  /* 0x0004000007780984 */ /* 0x0006680000000c00 */
[----:B------:R3:W1:Y:S04]  /*7fe0*/  @P0 LDS.128 R128, [R0+0x400] ;  /* 0x0004000000800984 */ /* 0x0006680000000c00 */
[----:B------:R3:W1:Y:S02]  /*7ff0*/  @P0 LDS.128 R136, [R8+0x400] ;  /* 0x0004000008880984 */ /* 0x0006640000000c00 */
.L_x_125:
[----:B------:R-:W-:Y:S05]  /*8000*/  BSYNC B1 ;  /* 0x0000000000017941 */ /* 0x000fea0003800000 */
.L_x_124:
[----:B--23--:R-:W-:Y:S05]  /*8010*/  VIADD R0, R71, 0x40 ;  /* 0x0000004047007836 */ /* 0x00cfea0000000000 */
[----:B------:R-:W-:Y:S04]  /*8020*/  SHF.R.U32.HI R0, RZ, 0x15, R0 ;  /* 0x00000015ff007819 */ /* 0x000fe80000011600 */
[----:B------:R-:W-:Y:S11]  /*8030*/  LOP3.LUT P0, RZ, R0, 0x3, R147, 0x48, !PT ;  /* 0x0000000300ff7812 */ /* 0x000ff60007804893 */
[----:B------:R-:W-:Y:S02]  /*8040*/  @!UPT UIADD3 URZ, UPT, UPT, URZ, URZ, URZ ;  /* 0x000000fffffff290 */ /* 0x000fe4000fffe0ff */
[----:B------:R-:W-:Y:S05]  /*8050*/  @!P0 BRA `(.L_x_129) ;  /* 0x0000000000408947 */ /* 0x000fea0003800000 */
[----:B------:R-:W2:Y:S01]  /*8060*/  LDCU.64 UR8, c[0x4][0x70] ;  /* 0x01000e00ff0877ac */ /* 0x000ea20008000a00 */
[----:B------:R-:W-:Y:S01]  /*8070*/  MOV R3, 0x0 ;  /* 0x0000000000037802 */ /* 0x000fe20000000f00 */
[----:B------:R-:W-:Y:S02]  /*8080*/  HFMA2 R12, -RZ, RZ, 0, 5.9604644775390625e-08 ;  /* 0x00000001ff0c7431 */ /* 0x000fe400000001ff */
[----:B------:R-:W-:Y:S02]  /*8090*/  IMAD.MOV.U32 R8, RZ, RZ, 0x192 ;  /* 0x00000192ff087424 */ /* 0x000fe400078e00ff */
[----:B------:R-:W-:Y:S01]  /*80a0*/  IMAD.MOV.U32 R13, RZ, RZ, RZ ;  /* 0x000000ffff0d7224 */ /* 0x000fe200078e00ff */
[----:B------:R-:W3:Y:S01]  /*80b0*/  LDCU.64 UR6, c[0x4][0x78] ;  /* 0x01000f00ff0677ac */ /* 0x000ee20008000a00 */
[----:B------:R-:W1:Y:S01]  /*80c0*/  LDC.64 R2, c[0x4][R3] ;  /* 0x0100000003027b82 */ /* 0x000e620000000a00 */
[----:B------:R-:W5:Y:S01]  /*80d0*/  LDCU.64 UR4, c[0x4][0x10] ;  /* 0x01000200ff0477ac */ /* 0x000f620008000a00 */
[----:B--2---:R-:W-:Y:S01]  /*80e0*/  MOV R5, UR9 ;  /* 0x0000000900057c02 */ /* 0x004fe20008000f00 */
[----:B------:R-:W-:Y:S01]  /*80f0*/  IMAD.U32 R4, RZ, RZ, UR8 ;  /* 0x00000008ff047e24 */ /* 0x000fe2000f8e00ff */
[----:B---3--:R-:W-:Y:S01]  /*8100*/  MOV R7, UR7 ;  /* 0x0000000700077c02 */ /* 0x008fe20008000f00 */
[----:B------:R-:W-:Y:S01]  /*8110*/  IMAD.U32 R6, RZ, RZ, UR6 ;  /* 0x00000006ff067e24 */ /* 0x000fe2000f8e00ff */
[----:B-----5:R-:W-:Y:S01]  /*8120*/  MOV R11, UR5 ;  /* 0x00000005000b7c02 */ /* 0x020fe20008000f00 */
[----:B------:R-:W-:Y:S02]  /*8130*/  IMAD.U32 R10, RZ, RZ, UR4 ;  /* 0x00000004ff0a7e24 */ /* 0x000fe4000f8e00ff */
[----:B------:R-:W-:Y:S07]  /*8140*/  LEPC R20, `(.L_x_129) ;  /* 0x000000001014794e */ /* 0x000fee0000000000 */
[----:B-1--4-:R-:W-:Y:S05]  /*8150*/  CALL.ABS.NOINC R2 ;  /* 0x0000000002007343 */ /* 0x012fea0003c00000 */
.L_x_129:
[----:B------:R-:W-:Y:S05]  /*8160*/  WARPSYNC.ALL ;  /* 0x0000000000007948 */ /* 0x000fea0003800000 */
[----:B------:R-:W-:Y:S01]  /*8170*/  R2UR UR4, R71 ;  /* 0x00000000470472ca */ /* 0x000fe200000e0000 */
[--C-:B----4-:R-:W-:Y:S01]  /*8180*/  HADD2.F32 R72, -RZ, R80.reuse.H0_H0 ;  /* 0x20000050ff487230 */ /* 0x110fe20000004100 */
[----:B------:R-:W-:Y:S01]  /*8190*/  ISETP.NE.AND P6, PT, R163, RZ, PT ;  /* 0x000000ffa300720c */ /* 0x000fe20003fc5270 */
[----:B------:R-:W-:Y:S01]  /*81a0*/  HADD2.F32 R75, -RZ, R80.H1_H1 ;  /* 0x30000050ff4b7230 */ /* 0x000fe20000004100 */
[----:B------:R-:W-:Y:S01]  /*81b0*/  MOV R0, UR46 ;  /* 0x0000002e00007c02 */ /* 0x000fe20008000f00 */
[--C-:B------:R-:W-:Y:S01]  /*81c0*/  HADD2.F32 R74, -RZ, R81.reuse.H0_H0 ;  /* 0x20000051ff4a7230 */ /* 0x100fe20000004100 */
[----:B------:R-:W-:Y:S01]  /*81d0*/  MOV R77, UR47 ;  /* 0x0000002f004d7c02 */ /* 0x000fe20008000f00 */
[----:B------:R-:W-:Y:S01]  /*81e0*/  HADD2.F32 R76, -RZ, R81.H1_H1 ;  /* 0x30000051ff4c7230 */ /* 0x000fe20000004100 */
[----:B------:R-:W-:Y:S01]  /*81f0*/  ISETP.NE.AND P0, PT, R160, RZ, PT ;  /* 0x000000ffa000720c */ /* 0x000fe20003f05270 */
[----:B------:R-:W-:Y:S04]  /*8200*/  BSSY.RECONVERGENT B0, `(.L_x_130) ;  /* 0x00000fd000007945 */ /* 0x000fe80003800200 */
[----:B------:R-:W2:Y:S02]  /*8210*/  LDTM.x64 R4, tmem[UR4+0x40] ;  /* 0x00004004000479ee */ /* 0x000ea40008340000 */
[----:B------:R-:W-:Y:S04]  /*8220*/  @P6 LEA R0, R0, UR44, 0x3 ;  /* 0x0000002c00006c11 */ /* 0x000fe8000f8e18ff */
[----:B------:R-:W-:Y:S04]  /*8230*/  @P6 IADD3 R0, PT, PT, R0, 0xc0, RZ ;  /* 0x000000c000006810 */ /* 0x000fe80007ffe0ff */
[----:B------:R-:W-:Y:S01]  /*8240*/  @P6 PRMT R77, R77, 0x654, R0 ;  /* 0x000006544d4d6816 */ /* 0x000fe20000000000 */
[C---:B--2---:R-:W-:Y:S01]  /*8250*/  FMUL R0, R70.reuse, R4 ;  /* 0x0000000446007220 */ /* 0x044fe20000400000 */
[C---:B------:R-:W-:Y:S01]  /*8260*/  FMUL R2, R70.reuse, R5 ;  /* 0x0000000546027220 */ /* 0x040fe20000400000 */
[C---:B------:R-:W-:Y:S01]  /*8270*/  FMUL R3, R70.reuse, R6 ;  /* 0x0000000646037220 */ /* 0x040fe20000400000 */
[C---:B------:R-:W-:Y:S01]  /*8280*/  FMUL R7, R70.reuse, R7 ;  /* 0x0000000746077220 */ /* 0x040fe20000400000 */
[C---:B------:R-:W-:Y:S01]  /*8290*/  FFMA R0, R73.reuse, R72, R0 ;  /* 0x0000004849007223 */ /* 0x040fe20000000000 */
[C---:B------:R-:W-:Y:S01]  /*82a0*/  FFMA R2, R73.reuse, R75, R2 ;  /* 0x0000004b49027223 */ /* 0x040fe20000000002 */
[--C-:B------:R-:W-:Y:S02]  /*82b0*/  HADD2.F32 R75, -RZ, R82.reuse.H0_H0 ;  /* 0x20000052ff4b7230 */ /* 0x100fe40000004100 */
[C---:B------:R-:W-:Y:S01]  /*82c0*/  FFMA R3, R73.reuse, R74, R3 ;  /* 0x0000004a49037223 */ /* 0x040fe20000000003 */
[----:B------:R-:W-:Y:S01]  /*82d0*/  FFMA R7, R73, R76, R7 ;  /* 0x0000004c49077223 */ /* 0x000fe20000000007 */
[----:B------:R-:W-:Y:S01]  /*82e0*/  FMUL R4, R70, R8 ;  /* 0x0000000846047220 */ /* 0x000fe20000400000 */
[----:B-1----:R-:W-:Y:S01]  /*82f0*/  F2FP.F16.F32.PACK_AB R92, R2, R0 ;  /* 0x00000000025c723e */ /* 0x002fe200000000ff */
[----:B------:R-:W-:Y:S02]  /*8300*/  HADD2.F32 R72, -RZ, R82.H1_H1 ;  /* 0x30000052ff487230 */ /* 0x000fe40000004100 */
[C---:B------:R-:W-:Y:S01]  /*8310*/  FMUL R5, R70.reuse, R9 ;  /* 0x0000000946057220 */ /* 0x040fe20000400000 */
[----:B------:R-:W-:Y:S01]  /*8320*/  F2FP.F16.F32.PACK_AB R93, R7, R3 ;  /* 0x00000003075d723e */ /* 0x000fe200000000ff */
        /* <DEDUP_REMOVED lines=19> */
[----:B------:R1:W-:Y:S01]  /*8460*/  STS.128 [R165+UR44+0x4400], R92 ;  /* 0x0044005ca5007988 */ /* 0x0003e20008000c2c */
        /* <DEDUP_REMOVED lines=8> */
[C---:B------:R-:W-:Y:S01]  /*84f0*/  FMUL R14, R70.reuse, R18 ;  /* 0x00000012460e7220 */ /* 0x040fe20000400000 */
[----:B------:R-:W-:Y:S01]  /*8500*/  F2FP.F16.F32.PACK_AB R101, R15, R10 ;  /* 0x0000000a0f65723e */ /* 0x000fe200000000ff */
[C---:B------:R-:W-:Y:S01]  /*8510*/  FFMA R12, R73.reuse, R3, R12 ;  /* 0x00000003490c7223 */ /* 0x040fe2000000000c */
[--C-:B------:R-:W-:Y:S02]  /*8520*/  HADD2.F32 R3, -RZ, R91.reuse.H0_H0 ;  /* 0x2000005bff037230 */ /* 0x100fe40000004100 */
[C---:B------:R-:W-:Y:S01]  /*8530*/  FFMA R13, R73.reuse, R0, R13 ;  /* 0x00000000490d7223 */ /* 0x040fe2000000000d */
[----:B------:R-:W-:Y:S02]  /*8540*/  HADD2.F32 R2, -RZ, R91.H1_H1 ;  /* 0x3000005bff027230 */ /* 0x000fe40000004100 */
[C---:B------:R-:W-:Y:S01]  /*8550*/  FMUL R19, R70.reuse, R19 ;  /* 0x0000001346137220 */ /* 0x040fe20000400000 */
[--C-:B------:R-:W-:Y:S02]  /*8560*/  HADD2.F32 R75, -RZ, R96.reuse.H0_H0 ;  /* 0x20000060ff4b7230 */ /* 0x100fe40000004100 */
[----:B------:R-:W-:Y:S01]  /*8570*/  FFMA R14, R73, R3, R14 ;  /* 0x00000003490e7223 */ /* 0x000fe2000000000e */
[----:B------:R-:W-:Y:S01]  /*8580*/  F2FP.F16.F32.PACK_AB R102, R13, R12 ;  /* 0x0000000c0d66723e */ /* 0x000fe200000000ff */
        /* <DEDUP_REMOVED lines=38> */
[C---:B------:R-:W-:Y:S01]  /*87f0*/  FMUL R31, R70.reuse, R31 ;  /* 0x0000001f461f7220 */ /* 0x040fe20000400000 */
[----:B------:R3:W-:Y:S01]  /*8800*/  STS.128 [R164+0x4400], R108 ;  /* 0x0044006ca4007388 */ /* 0x0007e20000000c00 */
[--C-:B------:R-:W-:Y:S02]  /*8810*/  HADD2.F32 R3, -RZ, R106.reuse.H0_H0 ;  /* 0x2000006aff037230 */ /* 0x100fe40000004100 */
[----:B------:R-:W-:Y:S01]  /*8820*/  FFMA R26, R73, R0, R26 ;  /* 0x00000000491a7223 */ /* 0x000fe2000000001a */
[----:B------:R-:W-:Y:S01]  /*8830*/  HADD2.F32 R0, -RZ, R105.H1_H1 ;  /* 0x30000069ff007230 */ /* 0x000fe20000004100 */
[----:B------:R-:W-:Y:S01]  /*8840*/  F2FP.F16.F32.PACK_AB R116, R25, R24 ;  /* 0x000000181974723e */ /* 0x000fe200000000ff */
[C---:B------:R-:W-:Y:S01]  /*8850*/  FMUL R28, R70.reuse, R32 ;  /* 0x00000020461c7220 */ /* 0x040fe20000400000 */
[----:B------:R-:W-:Y:S02]  /*8860*/  HADD2.F32 R2, -RZ, R106.H1_H1 ;  /* 0x3000006aff027230 */ /* 0x000fe40000004100 */
[C---:B------:R-:W-:Y:S01]  /*8870*/  FMUL R29, R70.reuse, R33 ;  /* 0x00000021461d7220 */ /* 0x040fe20000400000 */
[--C-:B------:R-:W-:Y:S02]  /*8880*/  HADD2.F32 R75, -RZ, R107.reuse.H0_H0 ;  /* 0x2000006bff4b7230 */ /* 0x100fe40000004100 */
[C---:B------:R-:W-:Y:S01]  /*8890*/  FFMA R31, R73.reuse, R0, R31 ;  /* 0x00000000491f7223 */ /* 0x040fe2000000001f */
[C---:B------:R-:W-:Y:S01]  /*88a0*/  FFMA R28, R73.reuse, R3, R28 ;  /* 0x00000003491c7223 */ /* 0x040fe2000000001c */
[----:B------:R-:W-:Y:S01]  /*88b0*/  FFMA R29, R73, R2, R29 ;  /* 0x00000002491d7223 */ /* 0x000fe2000000001d */
[C---:B------:R-:W-:Y:S01]  /*88c0*/  FMUL R30, R70.reuse, R34 ;  /* 0x00000022461e7220 */ /* 0x040fe20000400000 */
[----:B------:R-:W-:Y:S01]  /*88d0*/  HADD2.F32 R72, -RZ, R107.H1_H1 ;  /* 0x3000006bff487230 */ /* 0x000fe20000004100 */
[----:B------:R-:W-:Y:S01]  /*88e0*/  F2FP.F16.F32.PACK_AB R117, R31, R26 ;  /* 0x0000001a1f75723e */ /* 0x000fe200000000ff */
        /* <DEDUP_REMOVED lines=16> */
[----:B-1----:R-:W-:Y:S01]  /*89f0*/  F2FP.F16.F32.PACK_AB R92, R33, R32 ;  /* 0x00000020215c723e */ /* 0x002fe200000000ff */
        /* <DEDUP_REMOVED lines=42> */
[--C-:B------:R-:W-:Y:S02]  /*8ca0*/  HADD2.F32 R3, -RZ, R128.reuse.H0_H0 ;  /* 0x20000080ff037230 */ /* 0x100fe40000004100 */
[C---:B------:R-:W-:Y:S01]  /*8cb0*/  FFMA R46, R73.reuse, R75, R46 ;  /* 0x0000004b492e7223 */ /* 0x040fe2000000002e */
[C---:B------:R-:W-:Y:S01]  /*8cc0*/  FMUL R48, R70.reuse, R52 ;  /* 0x0000003446307220 */ /* 0x040fe20000400000 */
        /* <DEDUP_REMOVED lines=17> */
[C---:B------:R-:W-:Y:S01]  /*8de0*/  FFMA R52, R73.reuse, R0, R52 ;  /* 0x0000000049347223 */ /* 0x040fe20000000034 */
[C---:B------:R-:W-:Y:S01]  /*8df0*/  FFMA R53, R73.reuse, R2, R53 ;  /* 0x0000000249357223 */ /* 0x040fe20000000035 */
[----:B------:R-:W-:Y:S02]  /*8e00*/  HADD2.F32 R0, -RZ, R131.H1_H1 ;  /* 0x30000083ff007230 */ /* 0x000fe40000004100 */
[----:B------:R-:W-:Y:S01]  /*8e10*/  FFMA R54, R73, R3, R54 ;  /* 0x0000000349367223 */ /* 0x000fe20000000036 */
[C---:B------:R-:W-:Y:S01]  /*8e20*/  FMUL R59, R70.reuse, R59 ;  /* 0x0000003b463b7220 */ /* 0x040fe20000400000 */
[--C-:B------:R-:W-:Y:S02]  /*8e30*/  HADD2.F32 R3, -RZ, R136.reuse.H0_H0 ;  /* 0x20000088ff037230 */ /* 0x100fe40000004100 */
[C---:B------:R-:W-:Y:S01]  /*8e40*/  FMUL R56, R70.reuse, R60 ;  /* 0x0000003c46387220 */ /* 0x040fe20000400000 */
[----:B------:R-:W-:Y:S02]  /*8e50*/  HADD2.F32 R2, -RZ, R136.H1_H1 ;  /* 0x30000088ff027230 */ /* 0x000fe40000004100 */
[C---:B------:R-:W-:Y:S01]  /*8e60*/  FMUL R57, R70.reuse, R61 ;  /* 0x0000003d46397220 */ /* 0x040fe20000400000 */
[--C-:B------:R-:W-:Y:S01]  /*8e70*/  HADD2.F32 R75, -RZ, R137.reuse.H0_H0 ;  /* 0x20000089ff4b7230 */ /* 0x100fe20000004100 */
[----:B------:R-:W-:Y:S01]  /*8e80*/  F2FP.F16.F32.PACK_AB R102, R45, R44 ;  /* 0x0000002c2d66723e */ /* 0x000fe200000000ff */
[C---:B------:R-:W-:Y:S01]  /*8e90*/  FMUL R58, R70.reuse, R62 ;  /* 0x0000003e463a7220 */ /* 0x040fe20000400000 */
[----:B------:R-:W-:Y:S01]  /*8ea0*/  F2FP.F16.F32.PACK_AB R103, R51, R46 ;  /* 0x0000002e3367723e */ /* 0x000fe200000000ff */
[C---:B------:R-:W-:Y:S01]  /*8eb0*/  FFMA R59, R73.reuse, R0, R59 ;  /* 0x00000000493b7223 */ /* 0x040fe2000000003b */
[C---:B------:R-:W-:Y:S01]  /*8ec0*/  FFMA R56, R73.reuse, R3, R56 ;  /* 0x0000000349387223 */ /* 0x040fe20000000038 */
[----:B------:R-:W-:Y:S02]  /*8ed0*/  HADD2.F32 R0, -RZ, R137.H1_H1 ;  /* 0x30000089ff007230 */ /* 0x000fe40000004100 */
[C---:B------:R-:W-:Y:S01]  /*8ee0*/  FFMA R57, R73.reuse, R2, R57 ;  /* 0x0000000249397223 */ /* 0x040fe20000000039 */
[----:B------:R1:W-:Y:S01]  /*8ef0*/  STS.128 [R170+0x4400], R100 ;  /* 0x00440064aa007388 */ /* 0x0003e20000000c00 */
[C---:B------:R-:W-:Y:S01]  /*8f00*/  FMUL R63, R70.reuse, R63 ;  /* 0x0000003f463f7220 */ /* 0x040fe20000400000 */
[--C-:B------:R-:W-:Y:S02]  /*8f10*/  HADD2.F32 R3, -RZ, R138.reuse.H0_H0 ;  /* 0x2000008aff037230 */ /* 0x100fe40000004100 */
[C---:B------:R-:W-:Y:S01]  /*8f20*/  FFMA R58, R73.reuse, R75, R58 ;  /* 0x0000004b493a7223 */ /* 0x040fe2000000003a */
        /* <DEDUP_REMOVED lines=8> */
[----:B---3--:R-:W-:Y:S01]  /*8fb0*/  F2FP.F16.F32.PACK_AB R108, R49, R48 ;  /* 0x00000030316c723e */ /* 0x008fe200000000ff */
[----:B------:R-:W-:Y:S01]  /*8fc0*/  FFMA R60, R73, R3, R60 ;  /* 0x00000003493c7223 */ /* 0x000fe2000000003c */
[----:B------:R-:W-:Y:S01]  /*8fd0*/  F2FP.F16.F32.PACK_AB R109, R55, R50 ;  /* 0x00000032376d723e */ /* 0x000fe200000000ff */
[----:B------:R-:W-:Y:S01]  /*8fe0*/  FFMA R61, R73, R2, R61 ;  /* 0x00000002493d7223 */ /* 0x000fe2000000003d */
[----:B------:R-:W-:Y:S01]  /*8ff0*/  F2FP.F16.F32.PACK_AB R110, R53, R52 ;  /* 0x00000034356e723e */ /* 0x000fe200000000ff */
[----:B------:R-:W-:Y:S01]  /*9000*/  FFMA R62, R73, R75, R62 ;  /* 0x0000004b493e7223 */ /* 0x000fe2000000003e */
[----:B------:R-:W-:Y:S01]  /*9010*/  F2FP.F16.F32.PACK_AB R111, R59, R54 ;  /* 0x000000363b6f723e */ /* 0x000fe200000000ff */
[----:B------:R-:W-:Y:S01]  /*9020*/  FFMA R67, R73, R72, R67 ;  /* 0x0000004849437223 */ /* 0x000fe20000000043 */
[----:B----4-:R-:W-:Y:S02]  /*9030*/  F2FP.F16.F32.PACK_AB R116, R57, R56 ;  /* 0x000000383974723e */ /* 0x010fe400000000ff */
[----:B------:R-:W-:Y:S01]  /*9040*/  F2FP.F16.F32.PACK_AB R117, R63, R58 ;  /* 0x0000003a3f75723e */ /* 0x000fe200000000ff */
[----:B------:R1:W-:Y:S01]  /*9050*/  STS.128 [R153+0x4400], R108 ;  /* 0x0044006c99007388 */ /* 0x0003e20000000c00 */
[----:B------:R-:W-:Y:S02]  /*9060*/  F2FP.F16.F32.PACK_AB R118, R61, R60 ;  /* 0x0000003c3d76723e */ /* 0x000fe400000000ff */
[----:B------:R-:W-:Y:S02]  /*9070*/  F2FP.F16.F32.PACK_AB R119, R67, R62 ;  /* 0x0000003e4377723e */ /* 0x000fe400000000ff */
[----:B------:R-:W-:Y:S02]  /*9080*/  LEA R0, R78, UR44, 0x3 ;  /* 0x0000002c4e007c11 */ /* 0x000fe4000f8e18ff */
[----:B------:R-:W-:Y:S01]  /*9090*/  @P6 SHF.L.U32 R3, R157, 0x1f, RZ ;  /* 0x0000001f9d036819 */ /* 0x000fe200000006ff */
        /* <DEDUP_REMOVED lines=10> */
[----:B------:R-:W-:Y:S02]  /*9140*/  UIADD3 UR9, UPT, UPT, UR49, 0x40, URZ ;  /* 0x0000004031097890 */ /* 0x000fe4000fffe0ff */
[----:B------:R-:W-:Y:S01]  /*9150*/  UIADD3 UR8, UPT, UPT, UR44, 0x4400, URZ ;  /* 0x000044002c087890 */ /* 0x000fe2000fffe0ff */
[----:B------:R-:W-:Y:S01]  /*9160*/  UMOV UR10, UR50 ;  /* 0x00000032000a7c82 */ /* 0x000fe20008000000 */
[----:B------:R-:W-:Y:S01]  /*9170*/  UMOV UR11, UR36 ;  /* 0x00000024000b7c82 */ /* 0x000fe20008000000 */
[----:B--2---:R-:W-:Y:S04]  /*9180*/  UIADD3 UR4, UP0, UPT, UR6, 0x680, URZ ;  /* 0x0000068006047890 */ /* 0x004fe8000ff1e0ff */
[----:B------:R-:W-:Y:S09]  /*9190*/  UIADD3.X UR5, UPT, UPT, URZ, UR7, URZ, UP0, !UPT ;  /* 0x00000007ff057290 */ /* 0x000ff200087fe4ff */
[----:B------:R2:W-:Y:S01]  /*91a0*/  UTMASTG.3D [UR8], [UR4] ;  /* 0x00000008040073b5 */ /* 0x0005e20008010000 */
[----:B------:R0:W-:Y:S01]  /*91b0*/  UTMACMDFLUSH ;  /* 0x00000000000079b7 */ /* 0x0001e20000000000 */
[----:B--2---:R-:W-:Y:S04]  /*91c0*/  DEPBAR.LE SB0, 0x1 ;  /* 0x000080400000791a */ /* 0x004fe80000000000 */
.L_x_131:
[----:B------:R-:W-:Y:S05]  /*91d0*/  BSYNC.RECONVERGENT B0 ;  /* 0x0000000000007941 */ /* 0x000fea0003800200 */
.L_x_130:
[----:B------:R-:W-:Y:S01]  /*91e0*/  BAR.SYNC.DEFER_BLOCKING 0x1, 0x80 ;  /* 0x0042000000007b1d */ /* 0x000fe20000010000 */
[----:B------:R-:W-:Y:S04]  /*91f0*/  UIADD3 UR4, UPT, UPT, UR46, 0x1, URZ ;  /* 0x000000012e047890 */ /* 0x000fe8000fffe0ff */
[----:B------:R-:W-:Y:S04]  /*9200*/  UISETP.NE.AND UP0, UPT, UR4, 0x4, UPT ;  /* 0x000000040400788c */ /* 0x000fe8000bf05270 */
[----:B------:R-:W-:Y:S01]  /*9210*/  USEL UR45, UR4, URZ, UP0 ;  /* 0x000000ff042d7287 */ /* 0x000fe20008000000 */
[----:B------:R2:W-:Y:S01]  /*9220*/  @P6 SYNCS.ARRIVE.TRANS64.RED.A1T0 RZ, [R77+URZ], RZ ;  /* 0x000000ff4dff69a7 */ /* 0x0005e200081004ff */
[----:B------:R-:W-:Y:S01]  /*9230*/  BSSY B1, `(.L_x_132) ;  /* 0x0000020000017945 */ /* 0x000fe20003800000 */
[----:B------:R-:W3:Y:S02]  /*9240*/  @P6 SYNCS.PHASECHK.TRANS64.TRYWAIT P0, [R0+URZ+0xa0], R3 ;  /* 0x0000a003000065a7 */ /* 0x000ee400080011ff */
[----:B---3--:R-:W-:Y:S01]  /*9250*/  @P6 SEL R84, RZ, 0x1, !P0 ;  /* 0x00000001ff546807 */ /* 0x008fe20004000000 */
[----:B--2---:R-:W-:Y:S06]  /*9260*/  @!P6 BRA `(.L_x_133) ;  /* 0x000000000070e947 */ /* 0x004fec0003800000 */
[----:B------:R-:W-:Y:S01]  /*9270*/  ISETP.NE.AND P1, PT, R86, RZ, PT ;  /* 0x000000ff5600720c */ /* 0x000fe20003f25270 */
[----:B------:R-:W-:Y:S01]  /*9280*/  BSSY B0, `(.L_x_134) ;  /* 0x000000b000007945 */ /* 0x000fe20003800000 */
[----:B------:R-:W-:Y:S11]  /*9290*/  ISETP.NE.AND P0, PT, R84, RZ, PT ;  /* 0x000000ff5400720c */ /* 0x000ff60003f05270 */
[----:B------:R-:W-:Y:S05]  /*92a0*/  @P1 IMAD R5, R78, 0x4000, R165 ;  /* 0x000040004e051824 */ /* 0x000fea00078e02a5 */
[----:B------:R-:W-:Y:S04]  /*92b0*/  @P1 IADD3 R6, PT, PT, R5, UR44, RZ ;  /* 0x0000002c05061c10 */ /* 0x000fe8000fffe0ff */
[----:B------:R-:W-:Y:S01]  /*92c0*/  @P1 IADD3 R4, PT, PT, R85, R6, RZ ;  /* 0x0000000655041210 */ /* 0x000fe20007ffe0ff */
[--C-:B------:R-:W-:Y:S02]  /*92d0*/  @P1 IMAD.IADD R2, R79, 0x1, R6.reuse ;  /* 0x000000014f021824 */ /* 0x100fe400078e0206 */
[----:B------:R-:W-:Y:S01]  /*92e0*/  @P1 IMAD.IADD R3, R87, 0x1, R6 ;  /* 0x0000000157031824 */ /* 0x000fe200078e0206 */
[----:B------:R-:W-:Y:S06]  /*92f0*/  @P0 BRA `(.L_x_135) ;  /* 0x00000000000c0947 */ /* 0x000fec0003800000 */
[----:B------:R-:W-:Y:S04]  /*9300*/  SHF.L.U32 R7, R157, 0x1f, RZ ;  /* 0x0000001f9d077819 */ /* 0x000fe800000006ff */
[----:B------:R-:W2:Y:S02]  /*9310*/  SYNCS.PHASECHK.TRANS64.TRYWAIT P0, [R0+URZ+0xa0], R7 ;  /* 0x0000a007000075a7 */ /* 0x000ea400080011ff */
[----:B--2---:R-:W-:Y:S05]  /*9320*/  @!P0 BRA `(.L_x_136) ;  /* 0x0000003800048947 */ /* 0x004fea0003800000 */
.L_x_135:
[----:B------:R-:W-:Y:S05]  /*9330*/  BSYNC B0 ;  /* 0x0000000000007941 */ /* 0x000fea0003800000 */
.L_x_134:
        /* <DEDUP_REMOVED lines=15> */
.L_x_133:
[----:B------:R-:W-:Y:S05]  /*9430*/  BSYNC B1 ;  /* 0x0000000000017941 */ /* 0x000fea0003800000 */
.L_x_132:
[----:B---3--:R-:W-:Y:S05]  /*9440*/  VIADD R0, R71, 0x80 ;  /* 0x0000008047007836 */ /* 0x008fea0000000000 */
[----:B------:R-:W-:Y:S04]  /*9450*/  SHF.R.U32.HI R0, RZ, 0x15, R0 ;  /* 0x00000015ff007819 */ /* 0x000fe80000011600 */
[----:B------:R-:W-:Y:S11]  /*9460*/  LOP3.LUT P0, RZ, R0, 0x3, R147, 0x48, !PT ;  /* 0x0000000300ff7812 */ /* 0x000ff60007804893 */
[----:B------:R-:W-:Y:S02]  /*9470*/  @!UPT UIADD3 URZ, UPT, UPT, URZ, URZ, URZ ;  /* 0x000000fffffff290 */ /* 0x000fe4000fffe0ff */
[----:B------:R-:W-:Y:S05]  /*9480*/  @!P0 BRA `(.L_x_137) ;  /* 0x0000000000408947 */ /* 0x000fea0003800000 */
[----:B------:R-:W3:Y:S01]  /*9490*/  LDCU.64 UR8, c[0x4][0x70] ;  /* 0x01000e00ff0877ac */ /* 0x000ee20008000a00 */
[----:B------:R-:W-:Y:S01]  /*94a0*/  MOV R3, 0x0 ;  /* 0x0000000000037802 */ /* 0x000fe20000000f00 */
[----:B------:R-:W-:Y:S02]  /*94b0*/  HFMA2 R12, -RZ, RZ, 0, 5.9604644775390625e-08 ;  /* 0x00000001ff0c7431 */ /* 0x000fe400000001ff */
[----:B------:R-:W-:Y:S02]  /*94c0*/  IMAD.MOV.U32 R8, RZ, RZ, 0x192 ;  /* 0x00000192ff087424 */ /* 0x000fe400078e00ff */
[----:B------:R-:W-:Y:S01]  /*94d0*/  IMAD.MOV.U32 R13, RZ, RZ, RZ ;  /* 0x000000ffff0d7224 */ /* 0x000fe200078e00ff */
[----:B------:R-:W5:Y:S01]  /*94e0*/  LDCU.64 UR6, c[0x4][0x78] ;  /* 0x01000f00ff0677ac */ /* 0x000f620008000a00 */
[----:B------:R-:W1:Y:S01]  /*94f0*/  LDC.64 R2, c[0x4][R3] ;  /* 0x0100000003027b82 */ /* 0x000e620000000a00 */
[----:B------:R-:W2:Y:S01]  /*9500*/  LDCU.64 UR4, c[0x4][0x10] ;  /* 0x01000200ff0477ac */ /* 0x000ea20008000a00 */
[----:B---3--:R-:W-:Y:S01]  /*9510*/  MOV R5, UR9 ;  /* 0x0000000900057c02 */ /* 0x008fe20008000f00 */
[----:B------:R-:W-:Y:S01]  /*9520*/  IMAD.U32 R4, RZ, RZ, UR8 ;  /* 0x00000008ff047e24 */ /* 0x000fe2000f8e00ff */
[----:B-----5:R-:W-:Y:S01]  /*9530*/  MOV R7, UR7 ;  /* 0x0000000700077c02 */ /* 0x020fe20008000f00 */
[----:B------:R-:W-:Y:S01]  /*9540*/  IMAD.U32 R6, RZ, RZ, UR6 ;  /* 0x00000006ff067e24 */ /* 0x000fe2000f8e00ff */
[----:B--2---:R-:W-:Y:S01]  /*9550*/  MOV R11, UR5 ;  /* 0x00000005000b7c02 */ /* 0x004fe20008000f00 */
[----:B------:R-:W-:Y:S02]  /*9560*/  IMAD.U32 R10, RZ, RZ, UR4 ;  /* 0x00000004ff0a7e24 */ /* 0x000fe4000f8e00ff */
[----:B------:R-:W-:Y:S07]  /*9570*/  LEPC R20, `(.L_x_137) ;  /* 0x000000001014794e */ /* 0x000fee0000000000 */
[----:B-1--4-:R-:W-:Y:S05]  /*9580*/  CALL.ABS.NOINC R2 ;  /* 0x0000000002007343 */ /* 0x012fea0003c00000 */
.L_x_137:
[----:B------:R-:W-:Y:S05]  /*9590*/  WARPSYNC.ALL ;  /* 0x0000000000007948 */ /* 0x000fea0003800000 */
[----:B------:R-:W-:Y:S01]  /*95a0*/  R2UR UR4, R71 ;  /* 0x00000000470472ca */ /* 0x000fe200000e0000 */
[--C-:B----4-:R-:W-:Y:S01]  /*95b0*/  HADD2.F32 R72, -RZ, R80.reuse.H0_H0 ;  /* 0x20000050ff487230 */ /* 0x110fe20000004100 */
[----:B------:R-:W-:Y:S01]  /*95c0*/  ISETP.NE.AND P6, PT, R163, RZ, PT ;  /* 0x000000ffa300720c */ /* 0x000fe20003fc5270 */
[----:B------:R-:W-:Y:S01]  /*95d0*/  HADD2.F32 R75, -RZ, R80.H1_H1 ;  /* 0x30000050ff4b7230 */ /* 0x000fe20000004100 */
[----:B------:R-:W-:Y:S01]  /*95e0*/  MOV R3, UR45 ;  /* 0x0000002d00037c02 */ /* 0x000fe20008000f00 */
[----:B------:R-:W-:Y:S01]  /*95f0*/  BSSY.RECONVERGENT B0, `(.L_x_138) ;  /* 0x0000101000007945 */ /* 0x000fe20003800200 */
[----:B------:R-:W-:Y:S02]  /*9600*/  MOV R74, UR47 ;  /* 0x0000002f004a7c02 */ /* 0x000fe40008000f00 */
[----:B------:R-:W-:Y:S05]  /*9610*/  ISETP.NE.AND P0, PT, R160, RZ, PT ;  /* 0x000000ffa000720c */ /* 0x000fea0003f05270 */
[----:B------:R-:W3:Y:S02]  /*9620*/  LDTM.x64 R4, tmem[UR4+0x80] ;  /* 0x00008004000479ee */ /* 0x000ee40008340000 */
[----:B------:R-:W-:Y:S04]  /*9630*/  @P6 LEA R3, R3, UR44, 0x3 ;  /* 0x0000002c03036c11 */ /* 0x000fe8000f8e18ff */
[----:B------:R-:W-:Y:S04]  /*9640*/  @P6 IADD3 R3, PT, PT, R3, 0xc0, RZ ;  /* 0x000000c003036810 */ /* 0x000fe80007ffe0ff */
[----:B------:R-:W-:Y:S01]  /*9650*/  @P6 PRMT R74, R74, 0x654, R3 ;  /* 0x000006544a4a6816 */ /* 0x000fe20000000003 */
[C---:B---3--:R-:W-:Y:S01]  /*9660*/  FMUL R0, R70.reuse, R4 ;  /* 0x0000000446007220 */ /* 0x048fe20000400000 */
[C---:B------:R-:W-:Y:S01]  /*9670*/  FMUL R3, R70.reuse, R6 ;  /* 0x0000000646037220 */ /* 0x040fe20000400000 */
[C---:B------:R-:W-:Y:S01]  /*9680*/  FMUL R4, R70.reuse, R8 ;  /* 0x0000000846047220 */ /* 0x040fe20000400000 */
[C---:B------:R-:W-:Y:S01]  /*9690*/  FMUL R6, R70.reuse, R10 ;  /* 0x0000000a46067220 */ /* 0x040fe20000400000 */
[C---:B------:R-:W-:Y:S01]  /*96a0*/  FFMA R0, R73.reuse, R72, R0 ;  /* 0x0000004849007223 */ /* 0x040fe20000000000 */
[C---:B------:R-:W-:Y:S01]  /*96b0*/  FMUL R8, R70.reuse, R12 ;  /* 0x0000000c46087220 */ /* 0x040fe20000400000 */
        /* <DEDUP_REMOVED lines=38> */
[--C-:B------:R-:W-:Y:S02]  /*9920*/  HADD2.F32 R64, -RZ, R81.reuse.H0_H0 ;  /* 0x20000051ff407230 */ /* 0x100fe40000004100 */
[C---:B------:R-:W-:Y:S01]  /*9930*/  FMUL R49, R70.reuse, R53 ;  /* 0x0000003546317220 */ /* 0x040fe20000400000 */
[C---:B------:R-:W-:Y:S01]  /*9940*/  FMUL R62, R70.reuse, R66 ;  /* 0x00000042463e7220 */ /* 0x040fe20000400000 */
[----:B------:R-:W-:Y:S02]  /*9950*/  HADD2.F32 R66, -RZ, R81.H1_H1 ;  /* 0x30000051ff427230 */ /* 0x000fe40000004100 */
[C---:B------:R-:W-:Y:S01]  /*9960*/  FMUL R53, R70.reuse, R57 ;  /* 0x0000003946357220 */ /* 0x040fe20000400000 */
[C---:B------:R-:W-:Y:S01]  /*9970*/  FMUL R7, R70.reuse, R7 ;  /* 0x0000000746077220 */ /* 0x040fe20000400000 */
[C---:B------:R-:W-:Y:S01]  /*9980*/  FMUL R57, R70.reuse, R61 ;  /* 0x0000003d46397220 */ /* 0x040fe20000400000 */
[----:B------:R-:W-:Y:S01]  /*9990*/  FMUL R61, R70, R65 ;  /* 0x00000041463d7220 */ /* 0x000fe20000400000 */
[--C-:B------:R-:W-:Y:S02]  /*99a0*/  HADD2.F32 R65, -RZ, R82.reuse.H0_H0 ;  /* 0x20000052ff417230 */ /* 0x100fe40000004100 */
[C---:B------:R-:W-:Y:S01]  /*99b0*/  FFMA R2, R73.reuse, R75, R2 ;  /* 0x0000004b49027223 */ /* 0x040fe20000000002 */
[C---:B------:R-:W-:Y:S01]  /*99c0*/  FFMA R3, R73.reuse, R64, R3 ;  /* 0x0000004049037223 */ /* 0x040fe20000000003 */
[----:B------:R-:W-:Y:S02]  /*99d0*/  HADD2.F32 R64, -RZ, R82.H1_H1 ;  /* 0x30000052ff407230 */ /* 0x000fe40000004100 */
[C---:B------:R-:W-:Y:S01]  /*99e0*/  FFMA R7, R73.reuse, R66, R7 ;  /* 0x0000004249077223 */ /* 0x040fe20000000007 */
[----:B------:R-:W-:Y:S01]  /*99f0*/  FFMA R4, R73, R65, R4 ;  /* 0x0000004149047223 */ /* 0x000fe20000000004 */
[--C-:B------:R-:W-:Y:S01]  /*9a00*/  HADD2.F32 R65, -RZ, R83.reuse.H0_H0 ;  /* 0x20000053ff417230 */ /* 0x100fe20000004100 */
[----:B-1----:R-:W-:Y:S01]  /*9a10*/  F2FP.F16.F32.PACK_AB R92, R2, R0 ;  /* 0x00000000025c723e */ /* 0x002fe200000000ff */
[----:B------:R-:W-:Y:S01]  /*9a20*/  HADD2.F32 R0, -RZ, R83.H1_H1 ;  /* 0x30000053ff007230 */ /* 0x000fe20000004100 */
[----:B------:R-:W-:Y:S01]  /*9a30*/  F2FP.F16.F32.PACK_AB R93, R7, R3 ;  /* 0x00000003075d723e */ /* 0x000fe200000000ff */
[--C-:B--2---:R-:W-:Y:S02]  /*9a40*/  HADD2.F32 R3, -RZ, R88.reuse.H0_H0 ;  /* 0x20000058ff037230 */ /* 0x104fe40000004100 */
[C---:B------:R-:W-:Y:S01]  /*9a50*/  FMUL R11, R70.reuse, R11 ;  /* 0x0000000b460b7220 */ /* 0x040fe20000400000 */
[----:B------:R-:W-:Y:S02]  /*9a60*/  HADD2.F32 R2, -RZ, R88.H1_H1 ;  /* 0x30000058ff027230 */ /* 0x000fe40000004100 */
[C---:B------:R-:W-:Y:S01]  /*9a70*/  FFMA R5, R73.reuse, R64, R5 ;  /* 0x0000004049057223 */ /* 0x040fe20000000005 */
[C---:B------:R-:W-:Y:S01]  /*9a80*/  FFMA R6, R73.reuse, R65, R6 ;  /* 0x0000004149067223 */ /* 0x040fe20000000006 */
[C---:B------:R-:W-:Y:S01]  /*9a90*/  FFMA R11, R73.reuse, R0, R11 ;  /* 0x00000000490b7223 */ /* 0x040fe2000000000b */
[--C-:B------:R-:W-:Y:S02]  /*9aa0*/  HADD2.F32 R0, -RZ, R89.reuse.H0_H0 ;  /* 0x20000059ff007230 */ /* 0x100fe40000004100 */
[C---:B------:R-:W-:Y:S01]  /*9ab0*/  FFMA R8, R73.reuse, R3, R8 ;  /* 0x0000000349087223 */ /* 0x040fe20000000008 */
[--C-:B------:R-:W-:Y:S02]  /*9ac0*/  HADD2.F32 R3, -RZ, R90.reuse.H0_H0 ;  /* 0x2000005aff037230 */ /* 0x100fe40000004100 */
[C---:B------:R-:W-:Y:S01]  /*9ad0*/  FFMA R9, R73.reuse, R2, R9 ;  /* 0x0000000249097223 */ /* 0x040fe20000000009 */
[----:B------:R-:W-:Y:S02]  /*9ae0*/  HADD2.F32 R2, -RZ, R89.H1_H1 ;  /* 0x30000059ff027230 */ /* 0x000fe40000004100 */
[C---:B------:R-:W-:Y:S01]  /*9af0*/  FMUL R15, R70.reuse, R15 ;  /* 0x0000000f460f7220 */ /* 0x040fe20000400000 */
[----:B------:R-:W-:Y:S01]  /*9b00*/  FFMA R10, R73, R0, R10 ;  /* 0x00000000490a7223 */ /* 0x000fe2000000000a */
[----:B------:R-:W-:Y:S01]  /*9b10*/  HADD2.F32 R0, -RZ, R90.H1_H1 ;  /* 0x3000005aff007230 */ /* 0x000fe20000004100 */
[----:B------:R-:W-:Y:S01]  /*9b20*/  F2FP.F16.F32.PACK_AB R94, R5, R4 ;  /* 0x00000004055e723e */ /* 0x000fe200000000ff */
[--C-:B------:R-:W-:Y:S02]  /*9b30*/  HADD2.F32 R5, -RZ, R96.reuse.H0_H0 ;  /* 0x20000060ff057230 */ /* 0x100fe40000004100 */
[C---:B------:R-:W-:Y:S01]  /*9b40*/  FFMA R15, R73.reuse, R2, R15 ;  /* 0x00000002490f7223 */ /* 0x040fe2000000000f */
[--C-:B------:R-:W-:Y:S02]  /*9b50*/  HADD2.F32 R2, -RZ, R91.reuse.H1_H1 ;  /* 0x3000005bff027230 */ /* 0x100fe40000004100 */
[C---:B------:R-:W-:Y:S01]  /*9b60*/  FFMA R12, R73.reuse, R3, R12 ;  /* 0x00000003490c7223 */ /* 0x040fe2000000000c */
[----:B------:R-:W-:Y:S02]  /*9b70*/  HADD2.F32 R3, -RZ, R91.H0_H0 ;  /* 0x2000005bff037230 */ /* 0x000fe40000004100 */
[C---:B------:R-:W-:Y:S01]  /*9b80*/  FMUL R19, R70.reuse, R19 ;  /* 0x0000001346137220 */ /* 0x040fe20000400000 */
[----:B------:R-:W-:Y:S02]  /*9b90*/  HADD2.F32 R4, -RZ, R99.H1_H1 ;  /* 0x30000063ff047230 */ /* 0x000fe40000004100 */
[C---:B------:R-:W-:Y:S01]  /*9ba0*/  FFMA R13, R73.reuse, R0, R13 ;  /* 0x00000000490d7223 */ /* 0x040fe2000000000d */
[----:B------:R-:W-:Y:S02]  /*9bb0*/  HADD2.F32 R0, -RZ, R96.H1_H1 ;  /* 0x30000060ff007230 */ /* 0x000fe40000004100 */
[C---:B------:R-:W-:Y:S01]  /*9bc0*/  FFMA R14, R73.reuse, R3, R14 ;  /* 0x00000003490e7223 */ /* 0x040fe2000000000e */
[--C-:B------:R-:W-:Y:S02]  /*9bd0*/  HADD2.F32 R3, -RZ, R98.reuse.H0_H0 ;  /* 0x20000062ff037230 */ /* 0x100fe40000004100 */
[C---:B------:R-:W-:Y:S01]  /*9be0*/  FFMA R19, R73.reuse, R2, R19 ;  /* 0x0000000249137223 */ /* 0x040fe20000000013 */
[----:B------:R-:W-:Y:S02]  /*9bf0*/  HADD2.F32 R2, -RZ, R97.H0_H0 ;  /* 0x20000061ff027230 */ /* 0x000fe40000004100 */
[C---:B------:R-:W-:Y:S01]  /*9c00*/  FFMA R16, R73.reuse, R5, R16 ;  /* 0x0000000549107223 */ /* 0x040fe20000000010 */
[----:B------:R-:W-:Y:S02]  /*9c10*/  HADD2.F32 R5, -RZ, R99.H0_H0 ;  /* 0x20000063ff057230 */ /* 0x000fe40000004100 */
[C---:B------:R-:W-:Y:S01]  /*9c20*/  FFMA R17, R73.reuse, R0, R17 ;  /* 0x0000000049117223 */ /* 0x040fe20000000011 */
[----:B------:R-:W-:Y:S02]  /*9c30*/  HADD2.F32 R0, -RZ, R97.H1_H1 ;  /* 0x30000061ff007230 */ /* 0x000fe40000004100 */
[C---:B------:R-:W-:Y:S01]  /*9c40*/  FMUL R23, R70.reuse, R23 ;  /* 0x0000001746177220 */ /* 0x040fe20000400000 */
[C---:B------:R-:W-:Y:S01]  /*9c50*/  FFMA R18, R73.reuse, R2, R18 ;  /* 0x0000000249127223 */ /* 0x040fe20000000012 */
[----:B------:R-:W-:Y:S02]  /*9c60*/  HADD2.F32 R2, -RZ, R98.H1_H1 ;  /* 0x30000062ff027230 */ /* 0x000fe40000004100 */
[C---:B------:R-:W-:Y:S01]  /*9c70*/  FMUL R27, R70.reuse, R27 ;  /* 0x0000001b461b7220 */ /* 0x040fe20000400000 */
[C---:B------:R-:W-:Y:S01]  /*9c80*/  FFMA R23, R73.reuse, R0, R23 ;  /* 0x0000000049177223 */ /* 0x040fe20000000017 */
[----:B------:R-:W-:Y:S02]  /*9c90*/  HADD2.F32 R0, -RZ, R104.H0_H0 ;  /* 0x20000068ff007230 */ /* 0x000fe40000004100 */
[C---:B------:R-:W-:Y:S01]  /*9ca0*/  FFMA R20, R73.reuse, R3, R20 ;  /* 0x0000000349147223 */ /* 0x040fe20000000014 */
[----:B------:R-:W-:Y:S02]  /*9cb0*/  HADD2.F32 R3, -RZ, R106.H0_H0 ;  /* 0x2000006aff037230 */ /* 0x000fe40000004100 */
[C---:B------:R-:W-:Y:S01]  /*9cc0*/  FFMA R21, R73.reuse, R2, R21 ;  /* 0x0000000249157223 */ /* 0x040fe20000000015 */
[C---:B------:R-:W-:Y:S01]  /*9cd0*/  FFMA R22, R73.reuse, R5, R22 ;  /* 0x0000000549167223 */ /* 0x040fe20000000016 */
[C---:B------:R-:W-:Y:S01]  /*9ce0*/  FFMA R27, R73.reuse, R4, R27 ;  /* 0x00000004491b7223 */ /* 0x040fe2000000001b */
[C---:B------:R-:W-:Y:S01]  /*9cf0*/  FFMA R24, R73.reuse, R0, R24 ;  /* 0x0000000049187223 */ /* 0x040fe20000000018 */
[----:B------:R-:W-:Y:S02]  /*9d00*/  HADD2.F32 R2, -RZ, R104.H1_H1 ;  /* 0x30000068ff027230 */ /* 0x000fe40000004100 */
[C---:B------:R-:W-:Y:S01]  /*9d10*/  FMUL R31, R70.reuse, R31 ;  /* 0x0000001f461f7220 */ /* 0x040fe20000400000 */
[----:B------:R-:W-:Y:S02]  /*9d20*/  HADD2.F32 R0, -RZ, R105.H0_H0 ;  /* 0x20000069ff007230 */ /* 0x000fe40000004100 */
[C---:B------:R-:W-:Y:S01]  /*9d30*/  FMUL R35, R70.reuse, R35 ;  /* 0x0000002346237220 */ /* 0x040fe20000400000 */
[----:B------:R-:W-:Y:S02]  /*9d40*/  HADD2.F32 R5, -RZ, R107.H0_H0 ;  /* 0x2000006bff057230 */ /* 0x000fe40000004100 */
[C---:B------:R-:W-:Y:S01]  /*9d50*/  FFMA R25, R73.reuse, R2, R25 ;  /* 0x0000000249197223 */ /* 0x040fe20000000019 */
[----:B------:R-:W-:Y:S02]  /*9d60*/  HADD2.F32 R2, -RZ, R106.H1_H1 ;  /* 0x3000006aff027230 */ /* 0x000fe40000004100 */
[----:B------:R-:W-:Y:S01]  /*9d70*/  FFMA R26, R73, R0, R26 ;  /* 0x00000000491a7223 */ /* 0x000fe2000000001a */
[----:B------:R-:W-:Y:S02]  /*9d80*/  HADD2.F32 R0, -RZ, R105.H1_H1 ;  /* 0x30000069ff007230 */ /* 0x000fe40000004100 */
[C---:B------:R-:W-:Y:S01]  /*9d90*/  FMUL R39, R70.reuse, R39 ;  /* 0x0000002746277220 */ /* 0x040fe20000400000 */
[----:B------:R-:W-:Y:S01]  /*9da0*/  HADD2.F32 R4, -RZ, R107.H1_H1 ;  /* 0x3000006bff047230 */ /* 0x000fe20000004100 */
[----:B------:R-:W-:Y:S01]  /*9db0*/  F2FP.F16.F32.PACK_AB R95, R11, R6 ;  /* 0x000000060b5f723e */ /* 0x000fe200000000ff */
[C---:B------:R-:W-:Y:S01]  /*9dc0*/  FMUL R43, R70.reuse, R43 ;  /* 0x0000002b462b7220 */ /* 0x040fe20000400000 */
[C---:B------:R-:W-:Y:S01]  /*9dd0*/  FFMA R31, R73.reuse, R0, R31 ;  /* 0x00000000491f7223 */ /* 0x040fe2000000001f */
[--C-:B------:R-:W-:Y:S02]  /*9de0*/  HADD2.F32 R0, -RZ, R112.reuse.H0_H0 ;  /* 0x20000070ff007230 */ /* 0x100fe40000004100 */
[C---:B------:R-:W-:Y:S01]  /*9df0*/  FFMA R28, R73.reuse, R3, R28 ;  /* 0x00000003491c7223 */ /* 0x040fe2000000001c */
[----:B------:R1:W-:Y:S01]  /*9e00*/  STS.128 [R165+UR44+0x8400], R92 ;  /* 0x0084005ca5007988 */ /* 0x0003e20008000c2c */
[C---:B------:R-:W-:Y:S01]  /*9e10*/  FFMA R29, R73.reuse, R2, R29 ;  /* 0x00000002491d7223 */ /* 0x040fe2000000001d */
[C---:B------:R-:W-:Y:S01]  /*9e20*/  FFMA R30, R73.reuse, R5, R30 ;  /* 0x00000005491e7223 */ /* 0x040fe2000000001e */
[C---:B------:R-:W-:Y:S01]  /*9e30*/  FFMA R35, R73.reuse, R4, R35 ;  /* 0x0000000449237223 */ /* 0x040fe20000000023 */
[----:B------:R-:W-:Y:S02]  /*9e40*/  HADD2.F32 R2, -RZ, R112.H1_H1 ;  /* 0x30000070ff027230 */ /* 0x000fe40000004100 */
[----:B------:R-:W-:Y:S01]  /*9e50*/  FFMA R32, R73, R0, R32 ;  /* 0x0000000049207223 */ /* 0x000fe20000000020 */
[--C-:B------:R-:W-:Y:S01]  /*9e60*/  HADD2.F32 R3, -RZ, R113.reuse.H0_H0 ;  /* 0x20000071ff037230 */ /* 0x100fe20000004100 */
[----:B------:R-:W-:Y:S01]  /*9e70*/  F2FP.F16.F32.PACK_AB R8, R9, R8 ;  /* 0x000000080908723e */ /* 0x000fe200000000ff */
[----:B------:R-:W-:Y:S02]  /*9e80*/  HADD2.F32 R0, -RZ, R113.H1_H1 ;  /* 0x30000071ff007230 */ /* 0x000fe40000004100 */
[C---:B------:R-:W-:Y:S01]  /*9e90*/  FFMA R33, R73.reuse, R2, R33 ;  /* 0x0000000249217223 */ /* 0x040fe20000000021 */
[--C-:B------:R-:W-:Y:S02]  /*9ea0*/  HADD2.F32 R5, -RZ, R115.reuse.H0_H0 ;  /* 0x20000073ff057230 */ /* 0x100fe40000004100 */
[C---:B------:R-:W-:Y:S01]  /*9eb0*/  FFMA R34, R73.reuse, R3, R34 ;  /* 0x0000000349227223 */ /* 0x040fe20000000022 */
[--C-:B------:R-:W-:Y:S02]  /*9ec0*/  HADD2.F32 R3, -RZ, R114.reuse.H0_H0 ;  /* 0x20000072ff037230 */ /* 0x100fe40000004100 */
[----:B------:R-:W-:Y:S01]  /*9ed0*/  FFMA R39, R73, R0, R39 ;  /* 0x0000000049277223 */ /* 0x000fe20000000027 */
[----:B------:R-:W-:Y:S01]  /*9ee0*/  HADD2.F32 R0, -RZ, R114.H1_H1 ;  /* 0x30000072ff007230 */ /* 0x000fe20000004100 */
[----:B------:R-:W-:Y:S01]  /*9ef0*/  F2FP.F16.F32.PACK_AB R9, R15, R10 ;  /* 0x0000000a0f09723e */ /* 0x000fe200000000ff */
[----:B------:R-:W-:Y:S02]  /*9f00*/  HADD2.F32 R2, -RZ, R115.H1_H1 ;  /* 0x30000073ff027230 */ /* 0x000fe40000004100 */
[C---:B------:R-:W-:Y:S01]  /*9f10*/  FFMA R36, R73.reuse, R3, R36 ;  /* 0x0000000349247223 */ /* 0x040fe20000000024 */
[--C-:B------:R-:W-:Y:S02]  /*9f20*/  HADD2.F32 R3, -RZ, R121.reuse.H0_H0 ;  /* 0x20000079ff037230 */ /* 0x100fe40000004100 */
[C---:B------:R-:W-:Y:S01]  /*9f30*/  FFMA R37, R73.reuse, R0, R37 ;  /* 0x0000000049257223 */ /* 0x040fe20000000025 */
[C---:B------:R-:W-:Y:S01]  /*9f40*/  FFMA R38, R73.reuse, R5, R38 ;  /* 0x0000000549267223 */ /* 0x040fe20000000026 */
[--C-:B------:R-:W-:Y:S02]  /*9f50*/  HADD2.F32 R0, -RZ, R120.reuse.H0_H0 ;  /* 0x20000078ff007230 */ /* 0x100fe40000004100 */
[----:B------:R-:W-:Y:S01]  /*9f60*/  FFMA R43, R73, R2, R43 ;  /* 0x00000002492b7223 */ /* 0x000fe2000000002b */
[----:B------:R-:W-:Y:S01]  /*9f70*/  HADD2.F32 R2, -RZ, R120.H1_H1 ;  /* 0x30000078ff027230 */ /* 0x000fe20000004100 */
[----:B------:R-:W-:Y:S01]  /*9f80*/  F2FP.F16.F32.PACK_AB R10, R13, R12 ;  /* 0x0000000c0d0a723e */ /* 0x000fe200000000ff */
[C---:B------:R-:W-:Y:S01]  /*9f90*/  FMUL R47, R70.reuse, R47 ;  /* 0x0000002f462f7220 */ /* 0x040fe20000400000 */
[----:B------:R-:W-:Y:S01]  /*9fa0*/  F2FP.F16.F32.PACK_AB R11, R19, R14 ;  /* 0x0000000e130b723e */ /* 0x000fe200000000ff */
[C---:B------:R-:W-:Y:S01]  /*9fb0*/  FFMA R40, R73.reuse, R0, R40 ;  /* 0x0000000049287223 */ /* 0x040fe20000000028 */
[----:B------:R-:W-:Y:S02]  /*9fc0*/  HADD2.F32 R0, -RZ, R121.H1_H1 ;  /* 0x30000079ff007230 */ /* 0x000fe40000004100 */
[C---:B------:R-:W-:Y:S01]  /*9fd0*/  FFMA R41, R73.reuse, R2, R41 ;  /* 0x0000000249297223 */ /* 0x040fe20000000029 */
[----:B------:R-:W-:Y:S01]  /*9fe0*/  FFMA R42, R73, R3, R42 ;  /* 0x00000003492a7223 */ /* 0x000fe2000000002a */
[----:B------:R1:W-:Y:S01]  /*9ff0*/  STS.128 [R167+0x8400], R8 ;  /* 0x00840008a7007388 */ /* 0x0003e20000000c00 */
[--C-:B------:R-:W-:Y:S01]  /*a000*/  HADD2.F32 R3, -RZ, R122.reuse.H0_H0 ;  /* 0x2000007aff037230 */ /* 0x100fe20000004100 */
[----:B------:R-:W-:Y:S01]  /*a010*/  F2FP.F16.F32.PACK_AB R16, R17, R16 ;  /* 0x000000101110723e */ /* 0x000fe200000000ff */
[----:B------:R-:W-:Y:S01]  /*a020*/  HADD2.F32 R2, -RZ, R122.H1_H1 ;  /* 0x3000007aff027230 */ /* 0x000fe20000004100 */
[----:B------:R-:W-:Y:S01]  /*a030*/  F2FP.F16.F32.PACK_AB R17, R23, R18 ;  /* 0x000000121711723e */ /* 0x000fe200000000ff */
[----:B------:R-:W-:Y:S01]  /*a040*/  FFMA R47, R73, R0, R47 ;  /* 0x00000000492f7223 */ /* 0x000fe2000000002f */
[--C-:B------:R-:W-:Y:S01]  /*a050*/  HADD2.F32 R5, -RZ, R123.reuse.H0_H0 ;  /* 0x2000007bff057230 */ /* 0x100fe20000004100 */
[----:B------:R-:W-:Y:S01]  /*a060*/  F2FP.F16.F32.PACK_AB R18, R21, R20 ;  /* 0x000000141512723e */ /* 0x000fe200000000ff */
[----:B------:R-:W-:Y:S01]  /*a070*/  HADD2.F32 R0, -RZ, R123.H1_H1 ;  /* 0x3000007bff007230 */ /* 0x000fe20000004100 */
[----:B------:R-:W-:Y:S01]  /*a080*/  F2FP.F16.F32.PACK_AB R19, R27, R22 ;  /* 0x000000161b13723e */ /* 0x000fe200000000ff */
[C---:B------:R-:W-:Y:S01]  /*a090*/  FMUL R51, R70.reuse, R51 ;  /* 0x0000003346337220 */ /* 0x040fe20000400000 */
[C---:B------:R-:W-:Y:S01]  /*a0a0*/  FFMA R44, R73.reuse, R3, R44 ;  /* 0x00000003492c7223 */ /* 0x040fe2000000002c */
[C---:B------:R-:W-:Y:S01]  /*a0b0*/  FFMA R45, R73.reuse, R2, R45 ;  /* 0x00000002492d7223 */ /* 0x040fe2000000002d */
[C---:B------:R-:W-:Y:S01]  /*a0c0*/  FFMA R46, R73.reuse, R5, R46 ;  /* 0x00000005492e7223 */ /* 0x040fe2000000002e */
[----:B------:R1:W-:Y:S01]  /*a0d0*/  STS.128 [R164+0x8400], R16 ;  /* 0x00840010a4007388 */ /* 0x0003e20000000c00 */
[----:B------:R-:W-:Y:S01]  /*a0e0*/  FFMA R51, R73, R0, R51 ;  /* 0x0000000049337223 */ /* 0x000fe20000000033 */
[--C-:B------:R-:W-:Y:S01]  /*a0f0*/  HADD2.F32 R3, -RZ, R128.reuse.H0_H0 ;  /* 0x20000080ff037230 */ /* 0x100fe20000004100 */
[----:B------:R-:W-:Y:S01]  /*a100*/  F2FP.F16.F32.PACK_AB R24, R25, R24 ;  /* 0x000000181918723e */ /* 0x000fe200000000ff */
[----:B------:R-:W-:Y:S01]  /*a110*/  HADD2.F32 R0, -RZ, R128.H1_H1 ;  /* 0x30000080ff007230 */ /* 0x000fe20000004100 */
[----:B------:R-:W-:Y:S01]  /*a120*/  F2FP.F16.F32.PACK_AB R25, R31, R26 ;  /* 0x0000001a1f19723e */ /* 0x000fe200000000ff */
        /* <DEDUP_REMOVED lines=16> */
[----:B------:R-:W-:Y:S01]  /*a230*/  FFMA R52, R73, R0, R52 ;  /* 0x0000000049347223 */ /* 0x000fe20000000034 */
[----:B------:R-:W-:Y:S01]  /*a240*/  F2FP.F16.F32.PACK_AB R35, R43, R38 ;  /* 0x000000262b23723e */ /* 0x000fe200000000ff */
[C---:B------:R-:W-:Y:S01]  /*a250*/  FFMA R53, R73.reuse, R2, R53 ;  /* 0x0000000249357223 */ /* 0x040fe20000000035 */
[----:B------:R-:W-:Y:S01]  /*a260*/  FFMA R54, R73, R3, R54 ;  /* 0x0000000349367223 */ /* 0x000fe20000000036 */
[----:B------:R-:W-:Y:S01]  /*a270*/  HADD2.F32 R0, -RZ, R131.H1_H1 ;  /* 0x30000083ff007230 */ /* 0x000fe20000004100 */
[----:B------:R-:W-:Y:S01]  /*a280*/  F2FP.F16.F32.PACK_AB R40, R41, R40 ;  /* 0x000000282928723e */ /* 0x000fe200000000ff */
[----:B------:R1:W-:Y:S01]  /*a290*/  STS.128 [R154+0x8400], R32 ;  /* 0x008400209a007388 */ /* 0x0003e20000000c00 */
[C---:B------:R-:W-:Y:S01]  /*a2a0*/  FMUL R59, R70.reuse, R59 ;  /* 0x0000003b463b7220 */ /* 0x040fe20000400000 */
[--C-:B------:R-:W-:Y:S01]  /*a2b0*/  HADD2.F32 R3, -RZ, R136.reuse.H0_H0 ;  /* 0x20000088ff037230 */ /* 0x100fe20000004100 */
[----:B------:R-:W-:Y:S01]  /*a2c0*/  F2FP.F16.F32.PACK_AB R41, R47, R42 ;  /* 0x0000002a2f29723e */ /* 0x000fe200000000ff */
[----:B------:R-:W-:Y:S01]  /*a2d0*/  HADD2.F32 R2, -RZ, R136.H1_H1 ;  /* 0x30000088ff027230 */ /* 0x000fe20000004100 */
[----:B------:R-:W-:Y:S01]  /*a2e0*/  F2FP.F16.F32.PACK_AB R42, R45, R44 ;  /* 0x0000002c2d2a723e */ /* 0x000fe200000000ff */
[--C-:B------:R-:W-:Y:S01]  /*a2f0*/  HADD2.F32 R5, -RZ, R137.reuse.H0_H0 ;  /* 0x20000089ff057230 */ /* 0x100fe20000004100 */
        /* <DEDUP_REMOVED lines=8> */
[----:B------:R-:W-:Y:S01]  /*a380*/  FFMA R58, R73, R5, R58 ;  /* 0x00000005493a7223 */ /* 0x000fe2000000003a */
[----:B------:R-:W-:Y:S01]  /*a390*/  HADD2.F32 R2, -RZ, R138.H1_H1 ;  /* 0x3000008aff027230 */ /* 0x000fe20000004100 */
[----:B------:R-:W-:Y:S01]  /*a3a0*/  F2FP.F16.F32.PACK_AB R48, R49, R48 ;  /* 0x000000303130723e */ /* 0x000fe200000000ff */
[--C-:B------:R-:W-:Y:S01]  /*a3b0*/  HADD2.F32 R5, -RZ, R139.reuse.H0_H0 ;  /* 0x2000008bff057230 */ /* 0x100fe20000004100 */
[----:B------:R-:W-:Y:S01]  /*a3c0*/  F2FP.F16.F32.PACK_AB R49, R55, R50 ;  /* 0x000000323731723e */ /* 0x000fe200000000ff */
[----:B------:R-:W-:Y:S02]  /*a3d0*/  HADD2.F32 R4, -RZ, R139.H1_H1 ;  /* 0x3000008bff047230 */ /* 0x000fe40000004100 */
[----:B------:R-:W-:Y:S01]  /*a3e0*/  FFMA R63, R73, R0, R63 ;  /* 0x00000000493f7223 */ /* 0x000fe2000000003f */
[----:B------:R-:W-:Y:S01]  /*a3f0*/  FMUL R67, R70, R67 ;  /* 0x0000004346437220 */ /* 0x000fe20000400000 */
[----:B------:R-:W-:Y:S01]  /*a400*/  F2FP.F16.F32.PACK_AB R50, R53, R52 ;  /* 0x000000343532723e */ /* 0x000fe200000000ff */
[----:B------:R-:W-:Y:S01]  /*a410*/  FFMA R60, R73, R3, R60 ;  /* 0x00000003493c7223 */ /* 0x000fe2000000003c */
[----:B------:R-:W-:Y:S01]  /*a420*/  F2FP.F16.F32.PACK_AB R51, R59, R54 ;  /* 0x000000363b33723e */ /* 0x000fe200000000ff */
[C---:B------:R-:W-:Y:S01]  /*a430*/  FFMA R61, R73.reuse, R2, R61 ;  /* 0x00000002493d7223 */ /* 0x040fe2000000003d */
[C---:B------:R-:W-:Y:S01]  /*a440*/  FFMA R62, R73.reuse, R5, R62 ;  /* 0x00000005493e7223 */ /* 0x040fe2000000003e */
[----:B------:R-:W-:Y:S01]  /*a450*/  FFMA R67, R73, R4, R67 ;  /* 0x0000000449437223 */ /* 0x000fe20000000043 */
[----:B------:R-:W-:Y:S01]  /*a460*/  F2FP.F16.F32.PACK_AB R56, R57, R56 ;  /* 0x000000383938723e */ /* 0x000fe200000000ff */
[----:B------:R1:W-:Y:S01]  /*a470*/  STS.128 [R153+0x8400], R48 ;  /* 0x0084003099007388 */ /* 0x0003e20000000c00 */
[----:B------:R-:W-:Y:S02]  /*a480*/  F2FP.F16.F32.PACK_AB R57, R63, R58 ;  /* 0x0000003a3f39723e */ /* 0x000fe400000000ff */
        /* <DEDUP_REMOVED lines=23> */
.L_x_139:
[----:B------:R-:W-:Y:S05]  /*a600*/  BSYNC.RECONVERGENT B0 ;  /* 0x0000000000007941 */ /* 0x000fea0003800200 */
.L_x_138:
        /* <DEDUP_REMOVED lines=21> */
.L_x_143:
[----:B------:R-:W-:Y:S05]  /*a760*/  BSYNC B0 ;  /* 0x0000000000007941 */ /* 0x000fea0003800000 */
.L_x_142:
[----:B------:R-:W-:Y:S11]  /*a770*/  ISETP.NE.AND P0, PT, R86, RZ, PT ;  /* 0x000000ff5600720c */ /* 0x000ff60003f05270 */
[----:B------:R-:W-:Y:S02]  /*a780*/  @!UPT UIADD3 URZ, UPT, UPT, URZ, URZ, URZ ;  /* 0x000000fffffff290 */ /* 0x000fe4000fffe0ff */
[----:B------:R3:W4:Y:S01]  /*a790*/  @P0 LDS.128 R80, [R78+UR44+0x400] ;  /* 0x0004002c4e500984 */ /* 0x0007220008000c00 */
[----:B--2---:R-:W-:Y:S01]  /*a7a0*/  @P0 IMAD.IADD R0, R85, 0x1, R2 ;  /* 0x0000000155000824 */ /* 0x004fe200078e0202 */
        /* <DEDUP_REMOVED lines=10> */
.L_x_141:
[----:B------:R-:W-:Y:S05]  /*a850*/  BSYNC B1 ;  /* 0x0000000000017941 */ /* 0x000fea0003800000 */
.L_x_140:
        /* <DEDUP_REMOVED lines=8> */
[----:B-1----:R-:W-:Y:S02]  /*a8e0*/  IMAD.MOV.U32 R8, RZ, RZ, 0x192 ;  /* 0x00000192ff087424 */ /* 0x002fe400078e00ff */
[----:B------:R-:W-:Y:S01]  /*a8f0*/  IMAD.MOV.U32 R13, RZ, RZ, RZ ;  /* 0x000000ffff0d7224 */ /* 0x000fe200078e00ff */
[----:B------:R-:W1:Y:S01]  /*a900*/  LDCU.64 UR6, c[0x4][0x78] ;  /* 0x01000f00ff0677ac */ /* 0x000e620008000a00 */
[----:B------:R-:W2:Y:S01]  /*a910*/  LDC.64 R2, c[0x4][R3] ;  /* 0x0100000003027b82 */ /* 0x000ea20000000a00 */
[----:B------:R-:W5:Y:S01]  /*a920*/  LDCU.64 UR4, c[0x4][0x10] ;  /* 0x01000200ff0477ac */ /* 0x000f620008000a00 */
[----:B---3--:R-:W-:Y:S01]  /*a930*/  MOV R5, UR9 ;  /* 0x0000000900057c02 */ /* 0x008fe20008000f00 */
[----:B------:R-:W-:Y:S01]  /*a940*/  IMAD.U32 R4, RZ, RZ, UR8 ;  /* 0x00000008ff047e24 */ /* 0x000fe2000f8e00ff */
[----:B-1----:R-:W-:Y:S01]  /*a950*/  MOV R7, UR7 ;  /* 0x0000000700077c02 */ /* 0x002fe20008000f00 */
[----:B------:R-:W-:Y:S01]  /*a960*/  IMAD.U32 R6, RZ, RZ, UR6 ;  /* 0x00000006ff067e24 */ /* 0x000fe2000f8e00ff */
[----:B-----5:R-:W-:Y:S01]  /*a970*/  MOV R11, UR5 ;  /* 0x00000005000b7c02 */ /* 0x020fe20008000f00 */
[----:B------:R-:W-:Y:S02]  /*a980*/  IMAD.U32 R10, RZ, RZ, UR4 ;  /* 0x00000004ff0a7e24 */ /* 0x000fe4000f8e00ff */
[----:B------:R-:W-:Y:S07]  /*a990*/  LEPC R20, `(.L_x_145) ;  /* 0x000000001014794e */ /* 0x000fee0000000000 */
[----:B--2-4-:R-:W-:Y:S05]  /*a9a0*/  CALL.ABS.NOINC R2 ;  /* 0x0000000002007343 */ /* 0x014fea0003c00000 */
.L_x_145:
[----:B------:R-:W-:Y:S01]  /*a9b0*/  ISETP.NE.AND P0, PT, R160, RZ, PT ;  /* 0x000000ffa000720c */ /* 0x000fe20003f05270 */
[----:B------:R-:W-:Y:S05]  /*a9c0*/  WARPSYNC.ALL ;  /* 0x0000000000007948 */ /* 0x000fea0003800000 */
[----:B------:R-:W-:Y:S01]  /*a9d0*/  R2UR UR4, R71 ;  /* 0x00000000470472ca */ /* 0x000fe200000e0000 */
[--C-:B----4-:R-:W-:Y:S01]  /*a9e0*/  HADD2.F32 R72, -RZ, R80.reuse.H0_H0 ;  /* 0x20000050ff487230 */ /* 0x110fe20000004100 */
[----:B------:R-:W-:Y:S01]  /*a9f0*/  IADD3 R166, PT, PT, R166, 0x120, RZ ;  /* 0x00000120a6a67810 */ /* 0x000fe20007ffe0ff */
[----:B------:R-:W-:Y:S01]  /*aa00*/  HADD2.F32 R74, -RZ, R80.H1_H1 ;  /* 0x30000050ff4a7230 */ /* 0x000fe20000004100 */
[----:B------:R-:W-:Y:S01]  /*aa10*/  BSSY.RECONVERGENT B0, `(.L_x_146) ;  /* 0x00000fd000007945 */ /* 0x000fe20003800200 */
[--C-:B------:R-:W-:Y:S01]  /*aa20*/  HADD2.F32 R75, -RZ, R81.reuse.H0_H0 ;  /* 0x20000051ff4b7230 */ /* 0x100fe20000004100 */
[----:B------:R-:W-:Y:S01]  /*aa30*/  LOP3.LUT R166, R166, 0xfefffff8, RZ, 0xc0, !PT ;  /* 0xfefffff8a6a67812 */ /* 0x000fe200078ec0ff */
[----:B------:R-:W-:Y:S02]  /*aa40*/  HADD2.F32 R76, -RZ, R81.H1_H1 ;  /* 0x30000051ff4c7230 */ /* 0x000fe40000004100 */
[--C-:B------:R-:W-:Y:S02]  /*aa50*/  HADD2.F32 R77, -RZ, R82.reuse.H0_H0 ;  /* 0x20000052ff4d7230 */ /* 0x100fe40000004100 */
[----:B------:R-:W-:Y:S02]  /*aa60*/  HADD2.F32 R78, -RZ, R82.H1_H1 ;  /* 0x30000052ff4e7230 */ /* 0x000fe40000004100 */
[----:B-1----:R-:W1:Y:S01]  /*aa70*/  LDTM.x64 R4, tmem[UR4+0xc0] ;  /* 0x0000c004000479ee */ /* 0x002e620008340000 */
[----:B------:R-:W-:Y:S01]  /*aa80*/  NOP ;  /* 0x0000000000007918 */ /* 0x000fe20000000000 */
[----:B-1----:R1:W-:Y:S01]  /*aa90*/  SYNCS.ARRIVE.TRANS64.RED.A1T0 RZ, [R166+URZ], RZ ;  /* 0x000000ffa6ff79a7 */ /* 0x0023e200081004ff */
[--C-:B------:R-:W-:Y:S02]  /*aaa0*/  HADD2.F32 R79, -RZ, R83.reuse.H0_H0 ;  /* 0x20000053ff4f7230 */ /* 0x100fe40000004100 */
[----:B------:R-:W-:Y:S02]  /*aab0*/  HADD2.F32 R80, -RZ, R83.H1_H1 ;  /* 0x30000053ff507230 */ /* 0x000fe40000004100 */
[--C-:B--2---:R-:W-:Y:S02]  /*aac0*/  HADD2.F32 R81, -RZ, R88.reuse.H0_H0 ;  /* 0x20000058ff517230 */ /* 0x104fe40000004100 */
[----:B------:R-:W-:Y:S02]  /*aad0*/  HADD2.F32 R83, -RZ, R88.H1_H1 ;  /* 0x30000058ff537230 */ /* 0x000fe40000004100 */
[--C-:B------:R-:W-:Y:S02]  /*aae0*/  HADD2.F32 R82, -RZ, R89.reuse.H0_H0 ;  /* 0x20000059ff527230 */ /* 0x100fe40000004100 */
[----:B------:R-:W-:Y:S02]  /*aaf0*/  HADD2.F32 R84, -RZ, R89.H1_H1 ;  /* 0x30000059ff547230 */ /* 0x000fe40000004100 */
[--C-:B------:R-:W-:Y:S02]  /*ab00*/  HADD2.F32 R85, -RZ, R90.reuse.H0_H0 ;  /* 0x2000005aff557230 */ /* 0x100fe40000004100 */
[----:B------:R-:W-:Y:S02]  /*ab10*/  HADD2.F32 R86, -RZ, R90.H1_H1 ;  /* 0x3000005aff567230 */ /* 0x000fe40000004100 */
[--C-:B------:R-:W-:Y:S02]  /*ab20*/  HADD2.F32 R87, -RZ, R91.reuse.H0_H0 ;  /* 0x2000005bff577230 */ /* 0x100fe40000004100 */
[----:B------:R-:W-:Y:S02]  /*ab30*/  HADD2.F32 R88, -RZ, R91.H1_H1 ;  /* 0x3000005bff587230 */ /* 0x000fe40000004100 */
[--C-:B------:R-:W-:Y:S02]  /*ab40*/  HADD2.F32 R89, -RZ, R96.reuse.H0_H0 ;  /* 0x20000060ff597230 */ /* 0x100fe40000004100 */
[C---:B------:R-:W-:Y:S01]  /*ab50*/  FMUL R4, R70.reuse, R4 ;  /* 0x0000000446047220 */ /* 0x040fe20000400000 */
[C---:B------:R-:W-:Y:S01]  /*ab60*/  FMUL R5, R70.reuse, R5 ;  /* 0x0000000546057220 */ /* 0x040fe20000400000 */
[C---:B------:R-:W-:Y:S01]  /*ab70*/  FMUL R6, R70.reuse, R6 ;  /* 0x0000000646067220 */ /* 0x040fe20000400000 */
[C---:B------:R-:W-:Y:S01]  /*ab80*/  FMUL R7, R70.reuse, R7 ;  /* 0x0000000746077220 */ /* 0x040fe20000400000 */
[C---:B------:R-:W-:Y:S01]  /*ab90*/  FFMA R4, R73.reuse, R72, R4 ;  /* 0x0000004849047223 */ /* 0x040fe20000000004 */
[C---:B------:R-:W-:Y:S01]  /*aba0*/  FFMA R5, R73.reuse, R74, R5 ;  /* 0x0000004a49057223 */ /* 0x040fe20000000005 */
[C---:B------:R-:W-:Y:S01]  /*abb0*/  FFMA R6, R73.reuse, R75, R6 ;  /* 0x0000004b49067223 */ /* 0x040fe20000000006 */
[----:B------:R-:W-:Y:S01]  /*abc0*/  FFMA R7, R73, R76, R7 ;  /* 0x0000004c49077223 */ /* 0x000fe20000000007 */
[C---:B------:R-:W-:Y:S01]  /*abd0*/  FMUL R8, R70.reuse, R8 ;  /* 0x0000000846087220 */ /* 0x040fe20000400000 */
[C---:B------:R-:W-:Y:S01]  /*abe0*/  FMUL R9, R70.reuse, R9 ;  /* 0x0000000946097220 */ /* 0x040fe20000400000 */
[----:B------:R-:W-:Y:S01]  /*abf0*/  F2FP.F16.F32.PACK_AB R4, R5, R4 ;  /* 0x000000040504723e */ /* 0x000fe200000000ff */
[C---:B------:R-:W-:Y:S01]  /*ac00*/  FMUL R10, R70.reuse, R10 ;  /* 0x0000000a460a7220 */ /* 0x040fe20000400000 */
[----:B------:R-:W-:Y:S01]  /*ac10*/  F2FP.F16.F32.PACK_AB R5, R7, R6 ;  /* 0x000000060705723e */ /* 0x000fe200000000ff */
[C---:B------:R-:W-:Y:S01]  /*ac20*/  FFMA R8, R73.reuse, R77, R8 ;  /* 0x0000004d49087223 */ /* 0x040fe20000000008 */
[C---:B------:R-:W-:Y:S01]  /*ac30*/  FFMA R9, R73.reuse, R78, R9 ;  /* 0x0000004e49097223 */ /* 0x040fe20000000009 */
[----:B------:R-:W-:Y:S01]  /*ac40*/  FFMA R10, R73, R79, R10 ;  /* 0x0000004f490a7223 */ /* 0x000fe2000000000a */
[C---:B------:R-:W-:Y:S01]  /*ac50*/  FMUL R11, R70.reuse, R11 ;  /* 0x0000000b460b7220 */ /* 0x040fe20000400000 */
[C---:B------:R-:W-:Y:S01]  /*ac60*/  FMUL R0, R70.reuse, R12 ;  /* 0x0000000c46007220 */ /* 0x040fe20000400000 */
[C---:B------:R-:W-:Y:S01]  /*ac70*/  FMUL R2, R70.reuse, R13 ;  /* 0x0000000d46027220 */ /* 0x040fe20000400000 */
[----:B------:R-:W-:Y:S01]  /*ac80*/  F2FP.F16.F32.PACK_AB R6, R9, R8 ;  /* 0x000000080906723e */ /* 0x000fe200000000ff */
[C---:B------:R-:W-:Y:S01]  /*ac90*/  FFMA R11, R73.reuse, R80, R11 ;  /* 0x00000050490b7223 */ /* 0x040fe2000000000b */
[C---:B------:R-:W-:Y:S01]  /*aca0*/  FFMA R0, R73.reuse, R81, R0 ;  /* 0x0000005149007223 */ /* 0x040fe20000000000 */
[----:B------:R-:W-:Y:S01]  /*acb0*/  FFMA R2, R73, R83, R2 ;  /* 0x0000005349027223 */ /* 0x000fe20000000002 */
[C---:B------:R-:W-:Y:S01]  /*acc0*/  FMUL R3, R70.reuse, R14 ;  /* 0x0000000e46037220 */ /* 0x040fe20000400000 */
[C---:B------:R-:W-:Y:S01]  /*acd0*/  FMUL R15, R70.reuse, R15 ;  /* 0x0000000f460f7220 */ /* 0x040fe20000400000 */
[----:B------:R-:W-:Y:S01]  /*ace0*/  F2FP.F16.F32.PACK_AB R7, R11, R10 ;  /* 0x0000000a0b07723e */ /* 0x000fe200000000ff */
[----:B------:R-:W-:Y:S01]  /*acf0*/  FMUL R12, R70, R16 ;  /* 0x00000010460c7220 */ /* 0x000fe20000400000 */
[----:B------:R-:W-:Y:S01]  /*ad00*/  F2FP.F16.F32.PACK_AB R8, R2, R0 ;  /* 0x000000000208723e */ /* 0x000fe200000000ff */
[C---:B------:R-:W-:Y:S01]  /*ad10*/  FFMA R3, R73.reuse, R82, R3 ;  /* 0x0000005249037223 */ /* 0x040fe20000000003 */
[C---:B------:R-:W-:Y:S01]  /*ad20*/  FFMA R15, R73.reuse, R84, R15 ;  /* 0x00000054490f7223 */ /* 0x040fe2000000000f */
[----:B------:R1:W-:Y:S01]  /*ad30*/  STS.128 [R165+UR44+0xc400], R4 ;  /* 0x00c40004a5007988 */ /* 0x0003e20008000c2c */
[----:B------:R-:W-:Y:S01]  /*ad40*/  FFMA R12, R73, R85, R12 ;  /* 0x00000055490c7223 */ /* 0x000fe2000000000c */
[C---:B------:R-:W-:Y:S01]  /*ad50*/  FMUL R13, R70.reuse, R17 ;  /* 0x00000011460d7220 */ /* 0x040fe20000400000 */
[C---:B------:R-:W-:Y:S01]  /*ad60*/  FMUL R14, R70.reuse, R18 ;  /* 0x00000012460e7220 */ /* 0x040fe20000400000 */
[----:B------:R-:W-:Y:S01]  /*ad70*/  F2FP.F16.F32.PACK_AB R9, R15, R3 ;  /* 0x000000030f09723e */ /* 0x000fe200000000ff */
[C---:B------:R-:W-:Y:S01]  /*ad80*/  FMUL R19, R70.reuse, R19 ;  /* 0x0000001346137220 */ /* 0x040fe20000400000 */
[C---:B------:R-:W-:Y:S01]  /*ad90*/  FFMA R13, R73.reuse, R86, R13 ;  /* 0x00000056490d7223 */ /* 0x040fe2000000000d */
[C---:B------:R-:W-:Y:S01]  /*ada0*/  FFMA R14, R73.reuse, R87, R14 ;  /* 0x00000057490e7223 */ /* 0x040fe2000000000e */
[----:B------:R-:W-:Y:S02]  /*adb0*/  HADD2.F32 R90, -RZ, R96.H1_H1 ;  /* 0x30000060ff5a7230 */ /* 0x000fe40000004100 */
[----:B------:R-:W-:Y:S01]  /*adc0*/  FFMA R19, R73, R88, R19 ;  /* 0x0000005849137223 */ /* 0x000fe20000000013 */
[C---:B------:R-:W-:Y:S01]  /*add0*/  FMUL R16, R70.reuse, R20 ;  /* 0x0000001446107220 */ /* 0x040fe20000400000 */
[----:B------:R-:W-:Y:S01]  /*ade0*/  F2FP.F16.F32.PACK_AB R10, R13, R12 ;  /* 0x0000000c0d0a723e */ /* 0x000fe200000000ff */
[--C-:B------:R-:W-:Y:S02]  /*adf0*/  HADD2.F32 R91, -RZ, R97.reuse.H0_H0 ;  /* 0x20000061ff5b7230 */ /* 0x100fe40000004100 */
[C---:B------:R-:W-:Y:S01]  /*ae00*/  FMUL R17, R70.reuse, R21 ;  /* 0x0000001546117220 */ /* 0x040fe20000400000 */
[----:B------:R-:W-:Y:S01]  /*ae10*/  F2FP.F16.F32.PACK_AB R11, R19, R14 ;  /* 0x0000000e130b723e */ /* 0x000fe200000000ff */
[C---:B------:R-:W-:Y:S01]  /*ae20*/  FFMA R16, R73.reuse, R89, R16 ;  /* 0x0000005949107223 */ /* 0x040fe20000000010 */
[----:B------:R-:W-:Y:S02]  /*ae30*/  HADD2.F32 R92, -RZ, R97.H1_H1 ;  /* 0x30000061ff5c7230 */ /* 0x000fe40000004100 */
[----:B------:R-:W-:Y:S01]  /*ae40*/  FFMA R17, R73, R90, R17 ;  /* 0x0000005a49117223 */ /* 0x000fe20000000011 */
[C---:B------:R-:W-:Y:S01]  /*ae50*/  FMUL R18, R70.reuse, R22 ;  /* 0x0000001646127220 */ /* 0x040fe20000400000 */
[----:B------:R1:W-:Y:S01]  /*ae60*/  STS.128 [R167+0xc400], R8 ;  /* 0x00c40008a7007388 */ /* 0x0003e20000000c00 */
[--C-:B------:R-:W-:Y:S02]  /*ae70*/  HADD2.F32 R93, -RZ, R98.reuse.H0_H0 ;  /* 0x20000062ff5d7230 */ /* 0x100fe40000004100 */
[C---:B------:R-:W-:Y:S01]  /*ae80*/  FMUL R23, R70.reuse, R23 ;  /* 0x0000001746177220 */ /* 0x040fe20000400000 */
[----:B------:R-:W-:Y:S01]  /*ae90*/  F2FP.F16.F32.PACK_AB R16, R17, R16 ;  /* 0x000000101110723e */ /* 0x000fe200000000ff */
[C---:B------:R-:W-:Y:S01]  /*aea0*/  FFMA R18, R73.reuse, R91, R18 ;  /* 0x0000005b49127223 */ /* 0x040fe20000000012 */
[----:B------:R-:W-:Y:S02]  /*aeb0*/  HADD2.F32 R94, -RZ, R98.H1_H1 ;  /* 0x30000062ff5e7230 */ /* 0x000fe40000004100 */
[----:B------:R-:W-:Y:S01]  /*aec0*/  FFMA R23, R73, R92, R23 ;  /* 0x0000005c49177223 */ /* 0x000fe20000000017 */
[C---:B------:R-:W-:Y:S01]  /*aed0*/  FMUL R20, R70.reuse, R24 ;  /* 0x0000001846147220 */ /* 0x040fe20000400000 */
[--C-:B------:R-:W-:Y:S02]  /*aee0*/  HADD2.F32 R95, -RZ, R99.reuse.H0_H0 ;  /* 0x20000063ff5f7230 */ /* 0x100fe40000004100 */
[C---:B------:R-:W-:Y:S01]  /*aef0*/  FMUL R21, R70.reuse, R25 ;  /* 0x0000001946157220 */ /* 0x040fe20000400000 */
[----:B------:R-:W-:Y:S01]  /*af00*/  HADD2.F32 R96, -RZ, R99.H1_H1 ;  /* 0x30000063ff607230 */ /* 0x000fe20000004100 */
[----:B------:R-:W-:Y:S01]  /*af10*/  F2FP.F16.F32.PACK_AB R17, R23, R18 ;  /* 0x000000121711723e */ /* 0x000fe200000000ff */
[C---:B------:R-:W-:Y:S01]  /*af20*/  FFMA R20, R73.reuse, R93, R20 ;  /* 0x0000005d49147223 */ /* 0x040fe20000000014 */
        /* <DEDUP_REMOVED lines=16> */
[--C-:B------:R-:W-:Y:S01]  /*b030*/  HADD2.F32 R101, -RZ, R106.reuse.H0_H0 ;  /* 0x2000006aff657230 */ /* 0x100fe20000004100 */
[----:B------:R1:W-:Y:S01]  /*b040*/  STS.128 [R164+0xc400], R16 ;  /* 0x00c40010a4007388 */ /* 0x0003e20000000c00 */
        /* <DEDUP_REMOVED lines=69> */
[C---:B------:R-:W-:Y:S01]  /*b4a0*/  FFMA R45, R73.reuse, R118, R45 ;  /* 0x00000076492d7223 */ /* 0x040fe2000000002d */
[C---:B------:R-:W-:Y:S01]  /*b4b0*/  FMUL R46, R70.reuse, R50 ;  /* 0x00000032462e7220 */ /* 0x040fe20000400000 */
[--C-:B------:R-:W-:Y:S02]  /*b4c0*/  HADD2.F32 R121, -RZ, R128.reuse.H0_H0 ;  /* 0x20000080ff797230 */ /* 0x100fe40000004100 */
[C---:B------:R-:W-:Y:S01]  /*b4d0*/  FMUL R51, R70.reuse, R51 ;  /* 0x0000003346337220 */ /* 0x040fe20000400000 */
[----:B------:R-:W-:Y:S02]  /*b4e0*/  HADD2.F32 R122, -RZ, R128.H1_H1 ;  /* 0x30000080ff7a7230 */ /* 0x000fe40000004100 */
[C---:B------:R-:W-:Y:S01]  /*b4f0*/  FMUL R48, R70.reuse, R52 ;  /* 0x0000003446307220 */ /* 0x040fe20000400000 */
[--C-:B------:R-:W-:Y:S02]  /*b500*/  HADD2.F32 R123, -RZ, R129.reuse.H0_H0 ;  /* 0x20000081ff7b7230 */ /* 0x100fe40000004100 */
[C---:B------:R-:W-:Y:S01]  /*b510*/  FMUL R49, R70.reuse, R53 ;  /* 0x0000003546317220 */ /* 0x040fe20000400000 */
[C---:B------:R-:W-:Y:S01]  /*b520*/  FFMA R46, R73.reuse, R119, R46 ;  /* 0x00000077492e7223 */ /* 0x040fe2000000002e */
[----:B------:R-:W-:Y:S02]  /*b530*/  HADD2.F32 R124, -RZ, R129.H1_H1 ;  /* 0x30000081ff7c7230 */ /* 0x000fe40000004100 */
[C---:B------:R-:W-:Y:S01]  /*b540*/  FMUL R50, R70.reuse, R54 ;  /* 0x0000003646327220 */ /* 0x040fe20000400000 */
[C---:B------:R-:W-:Y:S01]  /*b550*/  FFMA R51, R73.reuse, R120, R51 ;  /* 0x0000007849337223 */ /* 0x040fe20000000033 */
        /* <DEDUP_REMOVED lines=11> */
[----:B------:R-:W-:Y:S01]  /*b610*/  FFMA R55, R73, R124, R55 ;  /* 0x0000007c49377223 */ /* 0x000fe20000000037 */
[--C-:B------:R-:W-:Y:S02]  /*b620*/  HADD2.F32 R129, -RZ, R136.reuse.H0_H0 ;  /* 0x20000088ff817230 */ /* 0x100fe40000004100 */
[C---:B------:R-:W-:Y:S01]  /*b630*/  FMUL R59, R70.reuse, R59 ;  /* 0x0000003b463b7220 */ /* 0x040fe20000400000 */
[----:B------:R-:W-:Y:S01]  /*b640*/  F2FP.F16.F32.PACK_AB R42, R45, R44 ;  /* 0x0000002c2d2a723e */ /* 0x000fe200000000ff */
[----:B------:R-:W-:Y:S01]  /*b650*/  FFMA R52, R73, R125, R52 ;  /* 0x0000007d49347223 */ /* 0x000fe20000000034 */
[----:B------:R-:W-:Y:S01]  /*b660*/  F2FP.F16.F32.PACK_AB R43, R51, R46 ;  /* 0x0000002e332b723e */ /* 0x000fe200000000ff */
[----:B------:R-:W-:Y:S02]  /*b670*/  HADD2.F32 R130, -RZ, R136.H1_H1 ;  /* 0x30000088ff827230 */ /* 0x000fe40000004100 */
[C---:B------:R-:W-:Y:S01]  /*b680*/  FMUL R56, R70.reuse, R60 ;  /* 0x0000003c46387220 */ /* 0x040fe20000400000 */
[C---:B------:R-:W-:Y:S01]  /*b690*/  FFMA R53, R73.reuse, R126, R53 ;  /* 0x0000007e49357223 */ /* 0x040fe20000000035 */
[--C-:B------:R-:W-:Y:S01]  /*b6a0*/  HADD2.F32 R131, -RZ, R137.reuse.H0_H0 ;  /* 0x20000089ff837230 */ /* 0x100fe20000004100 */
[----:B------:R1:W-:Y:S01]  /*b6b0*/  STS.128 [R170+0xc400], R40 ;  /* 0x00c40028aa007388 */ /* 0x0003e20000000c00 */
        /* <DEDUP_REMOVED lines=15> */
[----:B------:R-:W-:Y:S02]  /*b7b0*/  HADD2.F32 R136, -RZ, R139.H1_H1 ;  /* 0x3000008bff887230 */ /* 0x000fe40000004100 */
[C---:B------:R-:W-:Y:S01]  /*b7c0*/  FMUL R62, R70.reuse, R66 ;  /* 0x00000042463e7220 */ /* 0x040fe20000400000 */
[----:B------:R-:W-:Y:S01]  /*b7d0*/  F2FP.F16.F32.PACK_AB R49, R55, R50 ;  /* 0x000000323731723e */ /* 0x000fe200000000ff */
        /* <DEDUP_REMOVED lines=32> */
.L_x_147:
[----:B------:R-:W-:Y:S05]  /*b9e0*/  BSYNC.RECONVERGENT B0 ;  /* 0x0000000000007941 */ /* 0x000fea0003800200 */
.L_x_146:
[----:B------:R-:W-:Y:S01]  /*b9f0*/  BAR.SYNC.DEFER_BLOCKING 0x1, 0x80 ;  /* 0x0042000000007b1d */ /* 0x000fe20000010000 */
[----:B------:R-:W-:Y:S01]  /*ba00*/  UISETP.NE.AND UP0, UPT, UR52, -0x4, UPT ;  /* 0xfffffffc3400788c */ /* 0x000fe2000bf05270 */
[----:B------:R-:W-:Y:S08]  /*ba10*/  IADD3 R68, PT, PT, R68, 0x1, RZ ;  /* 0x0000000144447810 */ /* 0x000ff00007ffe0ff */
[----:B------:R-:W-:Y:S05]  /*ba20*/  BRA.U !UP0, `(.L_x_148) ;  /* 0x0000000108287547 */ /* 0x000fea000b800000 */
[----:B------:R-:W-:Y:S01]  /*ba30*/  ISETP.NE.AND P0, PT, R163, RZ, PT ;  /* 0x000000ffa300720c */ /* 0x000fe20003f05270 */
[----:B------:R-:W-:Y:S01]  /*ba40*/  IMAD.U32 R3, RZ, RZ, UR46 ;  /* 0x0000002eff037e24 */ /* 0x000fe2000f8e00ff */
[----:B------:R-:W-:Y:S01]  /*ba50*/  UIADD3 UR4, UPT, UPT, UR46, 0x1, URZ ;  /* 0x000000012e047890 */ /* 0x000fe2000fffe0ff */
[----:B------:R-:W-:Y:S03]  /*ba60*/  IMAD.U32 R0, RZ, RZ, UR47 ;  /* 0x0000002fff007e24 */ /* 0x000fe6000f8e00ff */
[----:B------:R-:W-:Y:S04]  /*ba70*/  UISETP.NE.AND UP0, UPT, UR4, 0x4, UPT ;  /* 0x000000040400788c */ /* 0x000fe8000bf05270 */
[----:B------:R-:W-:Y:S03]  /*ba80*/  USEL UR46, UR4, URZ, UP0 ;  /* 0x000000ff042e7287 */ /* 0x000fe60008000000 */
[----:B------:R-:W-:Y:S05]  /*ba90*/  @P0 LEA R3, R3, UR44, 0x3 ;  /* 0x0000002c03030c11 */ /* 0x000fea000f8e18ff */
[----:B------:R-:W-:Y:S05]  /*baa0*/  @P0 VIADD R3, R3, 0xc0 ;  /* 0x000000c003030836 */ /* 0x000fea0000000000 */
[----:B------:R-:W-:Y:S04]  /*bab0*/  @P0 PRMT R0, R0, 0x654, R3 ;  /* 0x0000065400000816 */ /* 0x000fe80000000003 */
[----:B------:R2:W-:Y:S03]  /*bac0*/  @P0 SYNCS.ARRIVE.TRANS64.RED.A1T0 RZ, [R0+URZ], RZ ;  /* 0x000000ff00ff09a7 */ /* 0x0005e600081004ff */
.L_x_148:
[----:B------:R-:W-:Y:S01]  /*bad0*/  R2UR UR4, R148 ;  /* 0x00000000940472ca */ /* 0x000fe200000e0000 */
[----:B------:R-:W-:Y:S01]  /*bae0*/  UISETP.NE.AND UP0, UPT, UR62, URZ, UPT ;  /* 0x000000ff3e00728c */ /* 0x000fe2000bf05270 */
[----:B------:R-:W-:Y:S01]  /*baf0*/  ISETP.NE.AND P0, PT, R152, 0x2, PT ;  /* 0x000000029800780c */ /* 0x000fe20003f05270 */
[----:B------:R-:W-:Y:S01]  /*bb00*/  UIADD3 UR20, UPT, UPT, UR37, UR63, URZ ;  /* 0x0000003f25147290 */ /* 0x000fe2000fffe0ff */
[----:B------:R-:W-:Y:S01]  /*bb10*/  ISETP.NE.AND P1, PT, R68, 0x2, PT ;  /* 0x000000024400780c */ /* 0x000fe20003f25270 */
[----:B------:R-:W-:Y:S01]  /*bb20*/  UIADD3 UR52, UPT, UPT, UR52, 0x4, URZ ;  /* 0x0000000434347890 */ /* 0x000fe2000fffe0ff */
[----:B--2---:R-:W-:Y:S01]  /*bb30*/  SEL R0, RZ, 0x1, P0 ;  /* 0x00000001ff007807 */ /* 0x004fe20000000000 */
[----:B------:R-:W-:Y:S01]  /*bb40*/  UMOV UR36, UR61 ;  /* 0x0000003d00247c82 */ /* 0x000fe20008000000 */
[----:B------:R-:W-:Y:S02]  /*bb50*/  SEL R3, RZ, 0x1, P1 ;  /* 0x00000001ff037807 */ /* 0x000fe40000800000 */
[----:B------:R-:W-:Y:S02]  /*bb60*/  LOP3.LUT R155, R155, R0, RZ, 0x3c, !PT ;  /* 0x000000009b9b7212 */ /* 0x000fe400078e3cff */
[----:B------:R-:W-:Y:S01]  /*bb70*/  LOP3.LUT R156, R156, R3, RZ, 0x3c, !PT ;  /* 0x000000039c9c7212 */ /* 0x000fe200078e3cff */
[----:B------:R-:W-:Y:S01]  /*bb80*/  UIADD3 UR16, UPT, UPT, UR38, UR4, URZ ;  /* 0x0000000426107290 */ /* 0x000fe2000fffe0ff */
[----:B------:R-:W-:Y:S02]  /*bb90*/  SEL R152, R152, RZ, P0 ;  /* 0x000000ff98987207 */ /* 0x000fe40000000000 */
[----:B------:R-:W-:Y:S01]  /*bba0*/  SEL R68, R68, RZ, P1 ;  /* 0x000000ff44447207 */ /* 0x000fe20000800000 */
[----:B------:R-:W-:Y:S08]  /*bbb0*/  BRA.U UP0, `(.L_x_149) ;  /* 0xffffff9d009c7547 */ /* 0x000ff0000b83ffff */
[----:B------:R-:W-:-:S13]  /*bbc0*/  R2UR UR4, R149 ;  /* 0x00000000950472ca */ /* 0x000fda00000e0000 */
[----:B------:R-:W-:-:S09]  /*bbd0*/  UISETP.NE.AND UP0, UPT, UR4, URZ, UPT ;  /* 0x000000ff0400728c */ /* 0x000fd2000bf05270 */
[----:B------:R-:W-:Y:S05]  /*bbe0*/  BRA.U !UP0, `(.L_x_150) ;  /* 0x0000000108487547 */ /* 0x000fea000b800000 */
[----:B------:R-:W2:Y:S02]  /*bbf0*/  LDCU.64 UR4, c[0x0][0x890] ;  /* 0x00011200ff0477ac */ /* 0x000ea40008000a00 */
[----:B--2---:R-:W-:-:S04]  /*bc00*/  UISETP.NE.U32.AND UP0, UPT, UR4, URZ, UPT ;  /* 0x000000ff0400728c */ /* 0x004fc8000bf05070 */
[----:B------:R-:W-:-:S09]  /*bc10*/  UISETP.NE.AND.EX UP0, UPT, UR5, URZ, UPT, UP0 ;  /* 0x000000ff0500728c */ /* 0x000fd2000bf05300 */
[----:B------:R-:W-:Y:S05]  /*bc20*/  BRA.U UP0, `(.L_x_151) ;  /* 0x00000001000c7547 */ /* 0x000fea000b800000 */
[----:B------:R-:W-:-:S13]  /*bc30*/  FSETP.NEU.AND P0, PT, R73, RZ, PT ;  /* 0x000000ff4900720b */ /* 0x000fda0003f0d000 */
[----:B------:R-:W-:Y:S05]  /*bc40*/  @!P0 EXIT ;  /* 0x000000000000894d */ /* 0x000fea0003800000 */
[----:B------:R-:W-:Y:S05]  /*bc50*/  BRA `(.L_x_150) ;  /* 0x00000000002c7947 */ /* 0x000fea0003800000 */
.L_x_151:
[----:B------:R-:W-:Y:S01]  /*bc60*/  ISETP.NE.AND P0, PT, R151, RZ, PT ;  /* 0x000000ff9700720c */ /* 0x000fe20003f05270 */
[----:B------:R-:W-:-:S12]  /*bc70*/  BSSY.RECONVERGENT B0, `(.L_x_150) ;  /* 0x0000009000007945 */ /* 0x000fd80003800200 */
[----:B------:R-:W-:Y:S05]  /*bc80*/  @P0 BRA `(.L_x_152) ;  /* 0x0000000000140947 */ /* 0x000fea0003800000 */
[----:B------:R-:W2:Y:S02]  /*bc90*/  LDCU.64 UR4, c[0x0][0x888] ;  /* 0x00011100ff0477ac */ /* 0x000ea40008000a00 */
[----:B--2---:R-:W-:-:S04]  /*bca0*/  ISETP.NE.U32.AND P0, PT, RZ, UR4, PT ;  /* 0x00000004ff007c0c */ /* 0x004fc8000bf05070 */
[----:B------:R-:W-:-:S13]  /*bcb0*/  ISETP.NE.AND.EX P0, PT, RZ, UR5, PT, P0 ;  /* 0x00000005ff007c0c */ /* 0x000fda000bf05300 */
[----:B------:R-:W-:Y:S05]  /*bcc0*/  @!P0 EXIT ;  /* 0x000000000000894d */ /* 0x000fea0003800000 */
[----:B------:R-:W-:Y:S05]  /*bcd0*/  BRA `(.L_x_153) ;  /* 0x0000000000087947 */ /* 0x000fea0003800000 */
.L_x_152:
[----:B------:R-:W-:-:S13]  /*bce0*/  FSETP.NEU.AND P0, PT, R73, RZ, PT ;  /* 0x000000ff4900720b */ /* 0x000fda0003f0d000 */
[----:B------:R-:W-:Y:S05]  /*bcf0*/  @!P0 EXIT ;  /* 0x000000000000894d */ /* 0x000fea0003800000 */
.L_x_153:
[----:B------:R-:W-:Y:S05]  /*bd00*/  BSYNC.RECONVERGENT B0 ;  /* 0x0000000000007941 */ /* 0x000fea0003800200 */
.L_x_150:
[----:B------:R-:W-:Y:S01]  /*bd10*/  ULEA UR4, UR46, UR44, 0x3 ;  /* 0x0000002c2e047291 */ /* 0x000fe2000f8e18ff */
[----:B------:R-:W-:-:S04]  /*bd20*/  DEPBAR.LE SB0, 0x0 ;  /* 0x000080000000791a */ /* 0x000fc80000000000 */
[----:B------:R-:W-:-:S04]  /*bd30*/  UIADD3 UR4, UPT, UPT, UR4, 0xc0, URZ ;  /* 0x000000c004047890 */ /* 0x000fc8000fffe0ff */
[----:B------:R-:W-:-:S09]  /*bd40*/  UPRMT UR4, UR47, 0x654, UR4 ;  /* 0x000006542f047896 */ /* 0x000fd20008000004 */
[----:B------:R-:W-:Y:S01]  /*bd50*/  SYNCS.ARRIVE.TRANS64.RED.A1T0 RZ, [UR4], RZ ;  /* 0x000000ffffff79a7 */ /* 0x000fe20008100404 */
[----:B------:R-:W-:Y:S05]  /*bd60*/  EXIT ;  /* 0x000000000000794d */ /* 0x000fea0003800000 */
.L_x_25:
[----:B--2---:R2:W3:Y:S02]  /*bd70*/  SYNCS.PHASECHK.TRANS64.TRYWAIT P0, [R3+URZ+0x140], R2 ;  /* 0x00014002030075a7 */ /* 0x0044e400080011ff */
[----:B---3--:R-:W-:Y:S05]  /*bd80*/  @!P0 NANOSLEEP.SYNCS 0x989680 ;  /* 0x009896800000895d */ /* 0x008fea0003900000 */
[----:B------:R-:W3:Y:S02]  /*bd90*/  @!P0 SYNCS.PHASECHK.TRANS64 P0, [R3+URZ+0x140], R2 ;  /* 0x00014002030085a7 */ /* 0x000ee400080010ff */
[----:B---3--:R-:W-:Y:S05]  /*bda0*/  @!P0 BRA `(.L_x_25) ;  /* 0xfffffffc00f08947 */ /* 0x008fea000383ffff */
[----:B------:R-:W-:Y:S05]  /*bdb0*/  BRA `(.L_x_154) ;  /* 0xffffff5c00447947 */ /* 0x000fea000383ffff */
.L_x_28:
[----:B-1----:R-:W-:-:S07]  /*bdc0*/  MOV R0, UR33 ;  /* 0x0000002100007c02 */ /* 0x002fce0008000f00 */
.L_x_155:
[----:B-1----:R1:W2:Y:S02]  /*bdd0*/  SYNCS.PHASECHK.TRANS64.TRYWAIT P0, [R0+URZ+0x50], R3 ;  /* 0x00005003000075a7 */ /* 0x0022a400080011ff */
[----:B--2---:R-:W-:Y:S05]  /*bde0*/  @!P0 NANOSLEEP.SYNCS 0x989680 ;  /* 0x009896800000895d */ /* 0x004fea0003900000 */
[----:B------:R-:W2:Y:S02]  /*bdf0*/  @!P0 SYNCS.PHASECHK.TRANS64 P0, [R0+URZ+0x50], R3 ;  /* 0x00005003000085a7 */ /* 0x000ea400080010ff */
[----:B--2---:R-:W-:Y:S05]  /*be00*/  @!P0 BRA `(.L_x_155) ;  /* 0xfffffffc00f08947 */ /* 0x004fea000383ffff */
[----:B------:R-:W-:Y:S05]  /*be10*/  BRA `(.L_x_27) ;  /* 0xffffff5c009c7947 */ /* 0x000fea000383ffff */
.L_x_35:
[----:B-1----:R-:W-:-:S07]  /*be20*/  MOV R0, UR17 ;  /* 0x0000001100007c02 */ /* 0x002fce0008000f00 */
.L_x_156:
[----:B-1----:R1:W2:Y:S02]  /*be30*/  SYNCS.PHASECHK.TRANS64.TRYWAIT P0, [R0+URZ+0x50], R3 ;  /* 0x00005003000075a7 */ /* 0x0022a400080011ff */
[----:B--2---:R-:W-:Y:S05]  /*be40*/  @!P0 NANOSLEEP.SYNCS 0x989680 ;  /* 0x009896800000895d */ /* 0x004fea0003900000 */
[----:B------:R-:W2:Y:S02]  /*be50*/  @!P0 SYNCS.PHASECHK.TRANS64 P0, [R0+URZ+0x50], R3 ;  /* 0x00005003000085a7 */ /* 0x000ea400080010ff */
[----:B--2---:R-:W-:Y:S05]  /*be60*/  @!P0 BRA `(.L_x_156) ;  /* 0xfffffffc00f08947 */ /* 0x004fea000383ffff */
[----:B------:R-:W-:Y:S05]  /*be70*/  BRA `(.L_x_34) ;  /* 0xffffff60005c7947 */ /* 0x000fea000383ffff */
.L_x_40:
[----:B-1----:R1:W2:Y:S02]  /*be80*/  SYNCS.PHASECHK.TRANS64.TRYWAIT P0, [R3+URZ+0xf0], R0 ;  /* 0x0000f000030075a7 */ /* 0x0022a400080011ff */
[----:B--2---:R-:W-:Y:S05]  /*be90*/  @!P0 NANOSLEEP.SYNCS 0x989680 ;  /* 0x009896800000895d */ /* 0x004fea0003900000 */
[----:B------:R-:W2:Y:S02]  /*bea0*/  @!P0 SYNCS.PHASECHK.TRANS64 P0, [R3+URZ+0xf0], R0 ;  /* 0x0000f000030085a7 */ /* 0x000ea400080010ff */
[----:B--2---:R-:W-:Y:S05]  /*beb0*/  @!P0 BRA `(.L_x_40) ;  /* 0xfffffffc00f08947 */ /* 0x004fea000383ffff */
[----:B------:R-:W-:Y:S05]  /*bec0*/  BRA `(.L_x_157) ;  /* 0xffffff6400047947 */ /* 0x000fea000383ffff */
.L_x_44:
[----:B-1----:R-:W-:-:S07]  /*bed0*/  MOV R0, UR4 ;  /* 0x0000000400007c02 */ /* 0x002fce0008000f00 */
.L_x_158:
[----:B-1----:R1:W2:Y:S02]  /*bee0*/  SYNCS.PHASECHK.TRANS64.TRYWAIT P0, [R0+URZ], R3 ;  /* 0x00000003000075a7 */ /* 0x0022a400080011ff */
[----:B--2---:R-:W-:Y:S05]  /*bef0*/  @!P0 NANOSLEEP.SYNCS 0x989680 ;  /* 0x009896800000895d */ /* 0x004fea0003900000 */
[----:B------:R-:W2:Y:S02]  /*bf00*/  @!P0 SYNCS.PHASECHK.TRANS64 P0, [R0+URZ], R3 ;  /* 0x00000003000085a7 */ /* 0x000ea400080010ff */
[----:B--2---:R-:W-:Y:S05]  /*bf10*/  @!P0 BRA `(.L_x_158) ;  /* 0xfffffffc00f08947 */ /* 0x004fea000383ffff */
[----:B------:R-:W-:Y:S05]  /*bf20*/  BRA `(.L_x_159) ;  /* 0xffffff6800ac7947 */ /* 0x000fea000383ffff */
.L_x_45:
[----:B------:R-:W-:-:S07]  /*bf30*/  MOV R0, UR5 ;  /* 0x0000000500007c02 */ /* 0x000fce0008000f00 */
.L_x_160:
[----:B-1----:R1:W2:Y:S02]  /*bf40*/  SYNCS.PHASECHK.TRANS64.TRYWAIT P0, [R0+URZ], R3 ;  /* 0x00000003000075a7 */ /* 0x0022a400080011ff */
[----:B--2---:R-:W-:Y:S05]  /*bf50*/  @!P0 NANOSLEEP.SYNCS 0x989680 ;  /* 0x009896800000895d */ /* 0x004fea0003900000 */
[----:B------:R-:W2:Y:S02]  /*bf60*/  @!P0 SYNCS.PHASECHK.TRANS64 P0, [R0+URZ], R3 ;  /* 0x00000003000085a7 */ /* 0x000ea400080010ff */
[----:B--2---:R-:W-:Y:S05]  /*bf70*/  @!P0 BRA `(.L_x_160) ;  /* 0xfffffffc00f08947 */ /* 0x004fea000383ffff */
[----:B------:R-:W-:Y:S05]  /*bf80*/  BRA `(.L_x_161) ;  /* 0xffffff6800b87947 */ /* 0x000fea000383ffff */
.L_x_46:
[----:B------:R-:W-:-:S07]  /*bf90*/  MOV R0, UR5 ;  /* 0x0000000500007c02 */ /* 0x000fce0008000f00 */
.L_x_162:
[----:B-1----:R1:W2:Y:S02]  /*bfa0*/  SYNCS.PHASECHK.TRANS64.TRYWAIT P0, [R0+URZ], R3 ;  /* 0x00000003000075a7 */ /* 0x0022a400080011ff */
[----:B--2---:R-:W-:Y:S05]  /*bfb0*/  @!P0 NANOSLEEP.SYNCS 0x989680 ;  /* 0x009896800000895d */ /* 0x004fea0003900000 */
[----:B------:R-:W2:Y:S02]  /*bfc0*/  @!P0 SYNCS.PHASECHK.TRANS64 P0, [R0+URZ], R3 ;  /* 0x00000003000085a7 */ /* 0x000ea400080010ff */
[----:B--2---:R-:W-:Y:S05]  /*bfd0*/  @!P0 BRA `(.L_x_162) ;  /* 0xfffffffc00f08947 */ /* 0x004fea000383ffff */
[----:B------:R-:W-:Y:S05]  /*bfe0*/  BRA `(.L_x_163) ;  /* 0xffffff6800c47947 */ /* 0x000fea000383ffff */
.L_x_47:
[----:B------:R-:W-:-:S07]  /*bff0*/  MOV R0, UR5 ;  /* 0x0000000500007c02 */ /* 0x000fce0008000f00 */
.L_x_164:
[----:B-1----:R1:W2:Y:S02]  /*c000*/  SYNCS.PHASECHK.TRANS64.TRYWAIT P0, [R0+URZ], R3 ;  /* 0x00000003000075a7 */ /* 0x0022a400080011ff */
[----:B--2---:R-:W-:Y:S05]  /*c010*/  @!P0 NANOSLEEP.SYNCS 0x989680 ;  /* 0x009896800000895d */ /* 0x004fea0003900000 */
[----:B------:R-:W2:Y:S02]  /*c020*/  @!P0 SYNCS.PHASECHK.TRANS64 P0, [R0+URZ], R3 ;  /* 0x00000003000085a7 */ /* 0x000ea400080010ff */
[----:B--2---:R-:W-:Y:S05]  /*c030*/  @!P0 BRA `(.L_x_164) ;  /* 0xfffffffc00f08947 */ /* 0x004fea000383ffff */
[----:B------:R-:W-:Y:S05]  /*c040*/  BRA `(.L_x_165) ;  /* 0xffffff6800d07947 */ /* 0x000fea000383ffff */
.L_x_48:
[----:B------:R-:W-:-:S07]  /*c050*/  MOV R0, UR5 ;  /* 0x0000000500007c02 */ /* 0x000fce0008000f00 */
.L_x_166:
[----:B-1----:R1:W2:Y:S02]  /*c060*/  SYNCS.PHASECHK.TRANS64.TRYWAIT P0, [R0+URZ], R3 ;  /* 0x00000003000075a7 */ /* 0x0022a400080011ff */
[----:B--2---:R-:W-:Y:S05]  /*c070*/  @!P0 NANOSLEEP.SYNCS 0x989680 ;  /* 0x009896800000895d */ /* 0x004fea0003900000 */
[----:B------:R-:W2:Y:S02]  /*c080*/  @!P0 SYNCS.PHASECHK.TRANS64 P0, [R0+URZ], R3 ;  /* 0x00000003000085a7 */ /* 0x000ea400080010ff */
[----:B--2---:R-:W-:Y:S05]  /*c090*/  @!P0 BRA `(.L_x_166) ;  /* 0xfffffffc00f08947 */ /* 0x004fea000383ffff */
[----:B------:R-:W-:Y:S05]  /*c0a0*/  BRA `(.L_x_167) ;  /* 0xffffff6800dc7947 */ /* 0x000fea000383ffff */
.L_x_49:
[----:B------:R-:W-:-:S07]  /*c0b0*/  MOV R0, UR5 ;  /* 0x0000000500007c02 */ /* 0x000fce0008000f00 */
.L_x_168:
[----:B-1----:R1:W2:Y:S02]  /*c0c0*/  SYNCS.PHASECHK.TRANS64.TRYWAIT P0, [R0+URZ], R3 ;  /* 0x00000003000075a7 */ /* 0x0022a400080011ff */
[----:B--2---:R-:W-:Y:S05]  /*c0d0*/  @!P0 NANOSLEEP.SYNCS 0x989680 ;  /* 0x009896800000895d */ /* 0x004fea0003900000 */
[----:B------:R-:W2:Y:S02]  /*c0e0*/  @!P0 SYNCS.PHASECHK.TRANS64 P0, [R0+URZ], R3 ;  /* 0x00000003000085a7 */ /* 0x000ea400080010ff */
[----:B--2---:R-:W-:Y:S05]  /*c0f0*/  @!P0 BRA `(.L_x_168) ;  /* 0xfffffffc00f08947 */ /* 0x004fea000383ffff */
[----:B------:R-:W-:Y:S05]  /*c100*/  BRA `(.L_x_169) ;  /* 0xffffff6800e87947 */ /* 0x000fea000383ffff */
.L_x_50:
[----:B------:R-:W-:-:S07]  /*c110*/  MOV R0, UR5 ;  /* 0x0000000500007c02 */ /* 0x000fce0008000f00 */
.L_x_170:
[----:B-1----:R1:W2:Y:S02]  /*c120*/  SYNCS.PHASECHK.TRANS64.TRYWAIT P0, [R0+URZ], R3 ;  /* 0x00000003000075a7 */ /* 0x0022a400080011ff */
[----:B--2---:R-:W-:Y:S05]  /*c130*/  @!P0 NANOSLEEP.SYNCS 0x989680 ;  /* 0x009896800000895d */ /* 0x004fea0003900000 */
[----:B------:R-:W2:Y:S02]  /*c140*/  @!P0 SYNCS.PHASECHK.TRANS64 P0, [R0+URZ], R3 ;  /* 0x00000003000085a7 */ /* 0x000ea400080010ff */
[----:B--2---:R-:W-:Y:S05]  /*c150*/  @!P0 BRA `(.L_x_170) ;  /* 0xfffffffc00f08947 */ /* 0x004fea000383ffff */
[----:B------:R-:W-:Y:S05]  /*c160*/  BRA `(.L_x_171) ;  /* 0xffffff6800f47947 */ /* 0x000fea000383ffff */
.L_x_51:
[----:B------:R-:W-:-:S07]  /*c170*/  MOV R0, UR5 ;  /* 0x0000000500007c02 */ /* 0x000fce0008000f00 */
.L_x_172:
[----:B-1----:R1:W2:Y:S02]  /*c180*/  SYNCS.PHASECHK.TRANS64.TRYWAIT P0, [R0+URZ], R3 ;  /* 0x00000003000075a7 */ /* 0x0022a400080011ff */
[----:B--2---:R-:W-:Y:S05]  /*c190*/  @!P0 NANOSLEEP.SYNCS 0x989680 ;  /* 0x009896800000895d */ /* 0x004fea0003900000 */
[----:B------:R-:W2:Y:S02]  /*c1a0*/  @!P0 SYNCS.PHASECHK.TRANS64 P0, [R0+URZ], R3 ;  /* 0x00000003000085a7 */ /* 0x000ea400080010ff */
[----:B--2---:R-:W-:Y:S05]  /*c1b0*/  @!P0 BRA `(.L_x_172) ;  /* 0xfffffffc00f08947 */ /* 0x004fea000383ffff */
[----:B------:R-:W-:Y:S05]  /*c1c0*/  BRA `(.L_x_173) ;  /* 0xffffff6c00007947 */ /* 0x000fea000383ffff */
.L_x_52:
[----:B------:R-:W-:-:S07]  /*c1d0*/  MOV R0, UR5 ;  /* 0x0000000500007c02 */ /* 0x000fce0008000f00 */
.L_x_174:
[----:B-1----:R1:W2:Y:S02]  /*c1e0*/  SYNCS.PHASECHK.TRANS64.TRYWAIT P0, [R0+URZ], R3 ;  /* 0x00000003000075a7 */ /* 0x0022a400080011ff */
[----:B--2---:R-:W-:Y:S05]  /*c1f0*/  @!P0 NANOSLEEP.SYNCS 0x989680 ;  /* 0x009896800000895d */ /* 0x004fea0003900000 */
[----:B------:R-:W2:Y:S02]  /*c200*/  @!P0 SYNCS.PHASECHK.TRANS64 P0, [R0+URZ], R3 ;  /* 0x00000003000085a7 */ /* 0x000ea400080010ff */
[----:B--2---:R-:W-:Y:S05]  /*c210*/  @!P0 BRA `(.L_x_174) ;  /* 0xfffffffc00f08947 */ /* 0x004fea000383ffff */
[----:B------:R-:W-:Y:S05]  /*c220*/  BRA `(.L_x_175) ;  /* 0xffffff6c000c7947 */ /* 0x000fea000383ffff */
.L_x_55:
[----:B-1----:R1:W2:Y:S02]  /*c230*/  SYNCS.PHASECHK.TRANS64.TRYWAIT P0, [R2+URZ+0x130], R5 ;  /* 0x00013005020075a7 */ /* 0x0022a400080011ff */
[----:B--2---:R-:W-:Y:S05]  /*c240*/  @!P0 NANOSLEEP.SYNCS 0x989680 ;  /* 0x009896800000895d */ /* 0x004fea0003900000 */
[----:B------:R-:W2:Y:S02]  /*c250*/  @!P0 SYNCS.PHASECHK.TRANS64 P0, [R2+URZ+0x130], R5 ;  /* 0x00013005020085a7 */ /* 0x000ea400080010ff */
[----:B--2---:R-:W-:Y:S05]  /*c260*/  @!P0 BRA `(.L_x_55) ;  /* 0xfffffffc00f08947 */ /* 0x004fea000383ffff */
[----:B------:R-:W-:Y:S05]  /*c270*/  BRA `(.L_x_176) ;  /* 0xffffff6c00687947 */ /* 0x000fea000383ffff */
.L_x_56:
[----:B------:R-:W-:-:S07]  /*c280*/  MOV R2, UR4 ;  /* 0x0000000400027c02 */ /* 0x000fce0008000f00 */
.L_x_177:
[----:B-1----:R1:W2:Y:S02]  /*c290*/  SYNCS.PHASECHK.TRANS64.TRYWAIT P0, [R2+URZ+0x100], R5 ;  /* 0x00010005020075a7 */ /* 0x0022a400080011ff */
[----:B--2---:R-:W-:Y:S05]  /*c2a0*/  @!P0 NANOSLEEP.SYNCS 0x989680 ;  /* 0x009896800000895d */ /* 0x004fea0003900000 */
[----:B------:R-:W2:Y:S02]  /*c2b0*/  @!P0 SYNCS.PHASECHK.TRANS64 P0, [R2+URZ+0x100], R5 ;  /* 0x00010005020085a7 */ /* 0x000ea400080010ff */
[----:B--2---:R-:W-:Y:S05]  /*c2c0*/  @!P0 BRA `(.L_x_177) ;  /* 0xfffffffc00f08947 */ /* 0x004fea000383ffff */
[----:B------:R-:W-:Y:S05]  /*c2d0*/  BRA `(.L_x_178) ;  /* 0xffffff6c00787947 */ /* 0x000fea000383ffff */
.L_x_57:
[----:B-1----:R1:W2:Y:S02]  /*c2e0*/  SYNCS.PHASECHK.TRANS64.TRYWAIT P1, [R2+URZ+0xf0], R5 ;  /* 0x0000f005020075a7 */ /* 0x0022a400080211ff */
[----:B--2---:R-:W-:Y:S05]  /*c2f0*/  @!P1 NANOSLEEP.SYNCS 0x989680 ;  /* 0x009896800000995d */ /* 0x004fea0003900000 */
[----:B------:R-:W2:Y:S02]  /*c300*/  @!P1 SYNCS.PHASECHK.TRANS64 P1, [R2+URZ+0xf0], R5 ;  /* 0x0000f005020095a7 */ /* 0x000ea400080210ff */
[----:B--2---:R-:W-:Y:S05]  /*c310*/  @!P1 BRA `(.L_x_57) ;  /* 0xfffffffc00f09947 */ /* 0x004fea000383ffff */
[----:B------:R-:W-:Y:S05]  /*c320*/  BRA `(.L_x_179) ;  /* 0xffffff6c00a87947 */ /* 0x000fea000383ffff */
.L_x_60:
[----:B------:R-:W-:-:S07]  /*c330*/  MOV R0, UR4 ;  /* 0x0000000400007c02 */ /* 0x000fce0008000f00 */
.L_x_180:
[----:B-1----:R1:W2:Y:S02]  /*c340*/  SYNCS.PHASECHK.TRANS64.TRYWAIT P0, [R0+URZ+0x100], R3 ;  /* 0x00010003000075a7 */ /* 0x0022a400080011ff */
[----:B--2---:R-:W-:Y:S05]  /*c350*/  @!P0 NANOSLEEP.SYNCS 0x989680 ;  /* 0x009896800000895d */ /* 0x004fea0003900000 */
[----:B------:R-:W2:Y:S02]  /*c360*/  @!P0 SYNCS.PHASECHK.TRANS64 P0, [R0+URZ+0x100], R3 ;  /* 0x00010003000085a7 */ /* 0x000ea400080010ff */
[----:B--2---:R-:W-:Y:S05]  /*c370*/  @!P0 BRA `(.L_x_180) ;  /* 0xfffffffc00f08947 */ /* 0x004fea000383ffff */
[----:B------:R-:W-:Y:S05]  /*c380*/  BRA `(.L_x_59) ;  /* 0xffffff6c00fc7947 */ /* 0x000fea000383ffff */
.L_x_69:
[----:B-1----:R-:W-:-:S04]  /*c390*/  MOV R0, UR5 ;  /* 0x0000000500007c02 */ /* 0x002fc80008000f00 */
[----:B------:R1:W2:Y:S03]  /*c3a0*/  SYNCS.PHASECHK.TRANS64.TRYWAIT P0, [R0+URZ+0x8], R7 ;  /* 0x00000807000075a7 */ /* 0x0002a600080011ff */
[----:B--2---:R-:W-:Y:S05]  /*c3b0*/  @!P0 NANOSLEEP.SYNCS 0x989680 ;  /* 0x009896800000895d */ /* 0x004fea0003900000 */
[----:B------:R-:W2:Y:S02]  /*c3c0*/  @!P0 SYNCS.PHASECHK.TRANS64 P0, [R0+URZ+0x8], R7 ;  /* 0x00000807000085a7 */ /* 0x000ea400080010ff */
[----:B--2---:R-:W-:Y:S05]  /*c3d0*/  @!P0 BRA `(.L_x_69) ;  /* 0xfffffffc00ec8947 */ /* 0x004fea000383ffff */
[----:B------:R-:W-:Y:S05]  /*c3e0*/  BRA `(.L_x_68) ;  /* 0xffffff7000b07947 */ /* 0x000fea000383ffff */
.L_x_71:
[----:B------:R-:W-:Y:S01]  /*c3f0*/  BSSY B0, `(.L_x_181) ;  /* 0x0000006000007945 */ /* 0x000fe20003800000 */
[----:B------:R-:W-:-:S07]  /*c400*/  MOV R15, 0xffffffff ;  /* 0xffffffff000f7802 */ /* 0x000fce0000000f00 */
[----:B-1---5:R-:W-:Y:S05]  /*c410*/  WARPSYNC.COLLECTIVE R15, `(.L_x_182) ;  /* 0x000000000f0c7348 */ /* 0x022fea0003c00000 */
[----:B------:R-:W-:Y:S02]  /*c420*/  ELECT P6, UR79, PT ;  /* 0x00000000004f782f */ /* 0x000fe400038c0000 */
[----:B------:R-:W-:Y:S01]  /*c430*/  MOV R14, UR79 ;  /* 0x0000004f000e7c02 */ /* 0x000fe20008000f00 */
[----:B-1---5:R-:W-:Y:S10]  /*c440*/  ENDCOLLECTIVE ;  /* 0x000000000000791b */ /* 0x022ff40003800000 */
.L_x_182:
[----:B------:R-:W-:Y:S05]  /*c450*/  BSYNC B0 ;  /* 0x0000000000007941 */ /* 0x000fea0003800000 */
.L_x_181:
[----:B------:R-:W-:Y:S05]  /*c460*/  BRA `(.L_x_183) ;  /* 0xffffff7000e07947 */ /* 0x000fea000383ffff */
.L_x_73:
[----:B-1----:R-:W-:-:S04]  /*c470*/  MOV R0, UR5 ;  /* 0x0000000500007c02 */ /* 0x002fc80008000f00 */
[----:B------:R1:W2:Y:S03]  /*c480*/  SYNCS.PHASECHK.TRANS64.TRYWAIT P0, [R0+URZ+0x8], R5 ;  /* 0x00000805000075a7 */ /* 0x0002a600080011ff */
[----:B--2---:R-:W-:Y:S05]  /*c490*/  @!P0 NANOSLEEP.SYNCS 0x989680 ;  /* 0x009896800000895d */ /* 0x004fea0003900000 */
[----:B------:R-:W2:Y:S02]  /*c4a0*/  @!P0 SYNCS.PHASECHK.TRANS64 P0, [R0+URZ+0x8], R5 ;  /* 0x00000805000085a7 */ /* 0x000ea400080010ff */
[----:B--2---:R-:W-:Y:S05]  /*c4b0*/  @!P0 BRA `(.L_x_73) ;  /* 0xfffffffc00ec8947 */ /* 0x004fea000383ffff */
[----:B------:R-:W-:Y:S05]  /*c4c0*/  BRA `(.L_x_72) ;  /* 0xffffff7000e47947 */ /* 0x000fea000383ffff */
.L_x_74:
[----:B-1----:R1:W2:Y:S02]  /*c4d0*/  SYNCS.PHASECHK.TRANS64.TRYWAIT P0, [R0+URZ+0xf0], R5 ;  /* 0x0000f005000075a7 */ /* 0x0022a400080011ff */
[----:B--2---:R-:W-:Y:S05]  /*c4e0*/  @!P0 NANOSLEEP.SYNCS 0x989680 ;  /* 0x009896800000895d */ /* 0x004fea0003900000 */
[----:B------:R-:W2:Y:S02]  /*c4f0*/  @!P0 SYNCS.PHASECHK.TRANS64 P0, [R0+URZ+0xf0], R5 ;  /* 0x0000f005000085a7 */ /* 0x000ea400080010ff */
[----:B--2---:R-:W-:Y:S05]  /*c500*/  @!P0 BRA `(.L_x_74) ;  /* 0xfffffffc00f08947 */ /* 0x004fea000383ffff */
[----:B------:R-:W-:Y:S05]  /*c510*/  BRA `(.L_x_184) ;  /* 0xffffff7400c07947 */ /* 0x000fea000383ffff */
.L_x_76:
[----:B------:R-:W-:-:S07]  /*c520*/  MOV R0, UR23 ;  /* 0x0000001700007c02 */ /* 0x000fce0008000f00 */
.L_x_185:
[----:B-1----:R1:W2:Y:S02]  /*c530*/  SYNCS.PHASECHK.TRANS64.TRYWAIT P0, [R0+URZ+0x120], R5 ;  /* 0x00012005000075a7 */ /* 0x0022a400080011ff */
[----:B--2---:R-:W-:Y:S05]  /*c540*/  @!P0 NANOSLEEP.SYNCS 0x989680 ;  /* 0x009896800000895d */ /* 0x004fea0003900000 */
[----:B------:R-:W2:Y:S02]  /*c550*/  @!P0 SYNCS.PHASECHK.TRANS64 P0, [R0+URZ+0x120], R5 ;  /* 0x00012005000085a7 */ /* 0x000ea400080010ff */
[----:B--2---:R-:W-:Y:S05]  /*c560*/  @!P0 BRA `(.L_x_185) ;  /* 0xfffffffc00f08947 */ /* 0x004fea000383ffff */
[----:B------:R-:W-:Y:S05]  /*c570*/  BRA `(.L_x_186) ;  /* 0xffffff78000c7947 */ /* 0x000fea000383ffff */
.L_x_79:
[----:B------:R-:W-:Y:S07]  /*c580*/  MOV R0, UR5 ;  /* 0x0000000500007c02 */ /* 0x000fee0008000f00 */
.L_x_187:
[----:B-1----:R1:W2:Y:S02]  /*c590*/  SYNCS.PHASECHK.TRANS64.TRYWAIT P0, [R0+URZ], R5 ;  /* 0x00000005000075a7 */ /* 0x0022a400080011ff */
[----:B--2---:R-:W-:Y:S05]  /*c5a0*/  @!P0 NANOSLEEP.SYNCS 0x989680 ;  /* 0x009896800000895d */ /* 0x004fea0003900000 */
[----:B------:R-:W2:Y:S02]  /*c5b0*/  @!P0 SYNCS.PHASECHK.TRANS64 P0, [R0+URZ], R5 ;  /* 0x00000005000085a7 */ /* 0x000ea400080010ff */
[----:B--2---:R-:W-:Y:S05]  /*c5c0*/  @!P0 BRA `(.L_x_187) ;  /* 0xfffffffc00f08947 */ /* 0x004fea000383ffff */
[----:B------:R-:W-:Y:S05]  /*c5d0*/  BRA `(.L_x_78) ;  /* 0xffffff7800207947 */ /* 0x000fea000383ffff */
.L_x_83:
[----:B-1----:R-:W-:-:S07]  /*c5e0*/  MOV R0, UR4 ;  /* 0x0000000400007c02 */ /* 0x002fce0008000f00 */
.L_x_188:
[----:B-1----:R1:W2:Y:S02]  /*c5f0*/  SYNCS.PHASECHK.TRANS64.TRYWAIT P0, [R0+URZ], R3 ;  /* 0x00000003000075a7 */ /* 0x0022a400080011ff */
[----:B--2---:R-:W-:Y:S05]  /*c600*/  @!P0 NANOSLEEP.SYNCS 0x989680 ;  /* 0x009896800000895d */ /* 0x004fea0003900000 */
[----:B------:R-:W2:Y:S02]  /*c610*/  @!P0 SYNCS.PHASECHK.TRANS64 P0, [R0+URZ], R3 ;  /* 0x00000003000085a7 */ /* 0x000ea400080010ff */
[----:B--2---:R-:W-:Y:S05]  /*c620*/  @!P0 BRA `(.L_x_188) ;  /* 0xfffffffc00f08947 */ /* 0x004fea000383ffff */
[----:B------:R-:W-:Y:S05]  /*c630*/  BRA `(.L_x_189) ;  /* 0xffffff7800ec7947 */ /* 0x000fea000383ffff */
.L_x_86:
[----:B------:R-:W-:-:S07]  /*c640*/  MOV R0, UR17 ;  /* 0x0000001100007c02 */ /* 0x000fce0008000f00 */
.L_x_190:
[----:B-1----:R1:W2:Y:S02]  /*c650*/  SYNCS.PHASECHK.TRANS64.TRYWAIT P1, [R0+URZ+0x150], R3 ;  /* 0x00015003000075a7 */ /* 0x0022a400080211ff */
[----:B--2---:R-:W-:Y:S05]  /*c660*/  @!P1 NANOSLEEP.SYNCS 0x989680 ;  /* 0x009896800000995d */ /* 0x004fea0003900000 */
[----:B------:R-:W2:Y:S02]  /*c670*/  @!P1 SYNCS.PHASECHK.TRANS64 P1, [R0+URZ+0x150], R3 ;  /* 0x00015003000095a7 */ /* 0x000ea400080210ff */
[----:B--2---:R-:W-:Y:S05]  /*c680*/  @!P1 BRA `(.L_x_190) ;  /* 0xfffffffc00f09947 */ /* 0x004fea000383ffff */
[----:B------:R-:W-:Y:S05]  /*c690*/  BRA `(.L_x_191) ;  /* 0xffffff7c00387947 */ /* 0x000fea000383ffff */
.L_x_91:
[----:B--2---:R2:W3:Y:S02]  /*c6a0*/  SYNCS.PHASECHK.TRANS64.TRYWAIT P0, [R12+URZ+0xf0], R9 ;  /* 0x0000f0090c0075a7 */ /* 0x0044e400080011ff */
[----:B---3--:R-:W-:Y:S05]  /*c6b0*/  @!P0 NANOSLEEP.SYNCS 0x989680 ;  /* 0x009896800000895d */ /* 0x008fea0003900000 */
[----:B------:R-:W3:Y:S02]  /*c6c0*/  @!P0 SYNCS.PHASECHK.TRANS64 P0, [R12+URZ+0xf0], R9 ;  /* 0x0000f0090c0085a7 */ /* 0x000ee400080010ff */
[----:B---3--:R-:W-:Y:S05]  /*c6d0*/  @!P0 BRA `(.L_x_91) ;  /* 0xfffffffc00f08947 */ /* 0x008fea000383ffff */
[----:B------:R-:W-:Y:S05]  /*c6e0*/  BRA `(.L_x_192) ;  /* 0xffffff8000607947 */ /* 0x000fea000383ffff */
.L_x_94:
[----:B------:R-:W-:Y:S07]  /*c6f0*/  MOV R0, UR21 ;  /* 0x0000001500007c02 */ /* 0x000fee0008000f00 */
.L_x_193:
[----:B--2---:R2:W3:Y:S02]  /*c700*/  SYNCS.PHASECHK.TRANS64.TRYWAIT P2, [R0+URZ+0xe8], R11 ;  /* 0x0000e80b000075a7 */ /* 0x0044e400080411ff */
[----:B---3--:R-:W-:Y:S05]  /*c710*/  @!P2 NANOSLEEP.SYNCS 0x989680 ;  /* 0x009896800000a95d */ /* 0x008fea0003900000 */
[----:B------:R-:W3:Y:S02]  /*c720*/  @!P2 SYNCS.PHASECHK.TRANS64 P2, [R0+URZ+0xe8], R11 ;  /* 0x0000e80b0000a5a7 */ /* 0x000ee400080410ff */
[----:B---3--:R-:W-:Y:S05]  /*c730*/  @!P2 BRA `(.L_x_193) ;  /* 0xfffffffc00f0a947 */ /* 0x008fea000383ffff */
[----:B------:R-:W-:Y:S05]  /*c740*/  BRA `(.L_x_93) ;  /* 0xffffff8400c87947 */ /* 0x000fea000383ffff */
.L_x_97:
[----:B--2---:R-:W-:Y:S07]  /*c750*/  MOV R0, UR21 ;  /* 0x0000001500007c02 */ /* 0x004fee0008000f00 */
.L_x_194:
[----:B--2---:R2:W3:Y:S02]  /*c760*/  SYNCS.PHASECHK.TRANS64.TRYWAIT P0, [R0+URZ+0xc0], R9 ;  /* 0x0000c009000075a7 */ /* 0x0044e400080011ff */
[----:B---3--:R-:W-:Y:S05]  /*c770*/  @!P0 NANOSLEEP.SYNCS 0x989680 ;  /* 0x009896800000895d */ /* 0x008fea0003900000 */
[----:B------:R-:W3:Y:S02]  /*c780*/  @!P0 SYNCS.PHASECHK.TRANS64 P0, [R0+URZ+0xc0], R9 ;  /* 0x0000c009000085a7 */ /* 0x000ee400080010ff */
[----:B---3--:R-:W-:Y:S05]  /*c790*/  @!P0 BRA `(.L_x_194) ;  /* 0xfffffffc00f08947 */ /* 0x008fea000383ffff */
[----:B------:R-:W-:Y:S05]  /*c7a0*/  BRA `(.L_x_195) ;  /* 0xffffff8800247947 */ /* 0x000fea000383ffff */
.L_x_98:
[----:B------:R-:W-:Y:S07]  /*c7b0*/  MOV R0, UR21 ;  /* 0x0000001500007c02 */ /* 0x000fee0008000f00 */
.L_x_196:
[----:B--2---:R2:W3:Y:S02]  /*c7c0*/  SYNCS.PHASECHK.TRANS64.TRYWAIT P0, [R0+URZ+0xc8], R9 ;  /* 0x0000c809000075a7 */ /* 0x0044e400080011ff */
[----:B---3--:R-:W-:Y:S05]  /*c7d0*/  @!P0 NANOSLEEP.SYNCS 0x989680 ;  /* 0x009896800000895d */ /* 0x008fea0003900000 */
[----:B------:R-:W3:Y:S02]  /*c7e0*/  @!P0 SYNCS.PHASECHK.TRANS64 P0, [R0+URZ+0xc8], R9 ;  /* 0x0000c809000085a7 */ /* 0x000ee400080010ff */
[----:B---3--:R-:W-:Y:S05]  /*c7f0*/  @!P0 BRA `(.L_x_196) ;  /* 0xfffffffc00f08947 */ /* 0x008fea000383ffff */
[----:B------:R-:W-:Y:S05]  /*c800*/  BRA `(.L_x_197) ;  /* 0xffffff8800607947 */ /* 0x000fea000383ffff */
.L_x_99:
[----:B------:R-:W-:Y:S07]  /*c810*/  MOV R0, UR21 ;  /* 0x0000001500007c02 */ /* 0x000fee0008000f00 */
.L_x_198:
[----:B--2---:R2:W3:Y:S02]  /*c820*/  SYNCS.PHASECHK.TRANS64.TRYWAIT P0, [R0+URZ+0xd0], R9 ;  /* 0x0000d009000075a7 */ /* 0x0044e400080011ff */
[----:B---3--:R-:W-:Y:S05]  /*c830*/  @!P0 NANOSLEEP.SYNCS 0x989680 ;  /* 0x009896800000895d */ /* 0x008fea0003900000 */
[----:B------:R-:W3:Y:S02]  /*c840*/  @!P0 SYNCS.PHASECHK.TRANS64 P0, [R0+URZ+0xd0], R9 ;  /* 0x0000d009000085a7 */ /* 0x000ee400080010ff */
[----:B---3--:R-:W-:Y:S05]  /*c850*/  @!P0 BRA `(.L_x_198) ;  /* 0xfffffffc00f08947 */ /* 0x008fea000383ffff */
[----:B------:R-:W-:Y:S05]  /*c860*/  BRA `(.L_x_199) ;  /* 0xffffff8800a87947 */ /* 0x000fea000383ffff */
.L_x_100:
[----:B------:R-:W-:Y:S07]  /*c870*/  MOV R0, UR21 ;  /* 0x0000001500007c02 */ /* 0x000fee0008000f00 */
.L_x_200:
[----:B--2---:R2:W3:Y:S02]  /*c880*/  SYNCS.PHASECHK.TRANS64.TRYWAIT P0, [R0+URZ+0xd8], R9 ;  /* 0x0000d809000075a7 */ /* 0x0044e400080011ff */
[----:B---3--:R-:W-:Y:S05]  /*c890*/  @!P0 NANOSLEEP.SYNCS 0x989680 ;  /* 0x009896800000895d */ /* 0x008fea0003900000 */
[----:B------:R-:W3:Y:S02]  /*c8a0*/  @!P0 SYNCS.PHASECHK.TRANS64 P0, [R0+URZ+0xd8], R9 ;  /* 0x0000d809000085a7 */ /* 0x000ee400080010ff */
[----:B---3--:R-:W-:Y:S05]  /*c8b0*/  @!P0 BRA `(.L_x_200) ;  /* 0xfffffffc00f08947 */ /* 0x008fea000383ffff */
[----:B------:R-:W-:Y:S05]  /*c8c0*/  BRA `(.L_x_201) ;  /* 0xffffff8800ec7947 */ /* 0x000fea000383ffff */
.L_x_102:
[----:B------:R-:W-:-:S07]  /*c8d0*/  MOV R0, UR21 ;  /* 0x0000001500007c02 */ /* 0x000fce0008000f00 */
.L_x_202:
[----:B---3--:R3:W4:Y:S02]  /*c8e0*/  SYNCS.PHASECHK.TRANS64.TRYWAIT P0, [R0+URZ+0xc0], R3 ;  /* 0x0000c003000075a7 */ /* 0x00872400080011ff */
[----:B----4-:R-:W-:Y:S05]  /*c8f0*/  @!P0 NANOSLEEP.SYNCS 0x989680 ;  /* 0x009896800000895d */ /* 0x010fea0003900000 */
[----:B------:R-:W4:Y:S02]  /*c900*/  @!P0 SYNCS.PHASECHK.TRANS64 P0, [R0+URZ+0xc0], R3 ;  /* 0x0000c003000085a7 */ /* 0x000f2400080010ff */
[----:B----4-:R-:W-:Y:S05]  /*c910*/  @!P0 BRA `(.L_x_202) ;  /* 0xfffffffc00f08947 */ /* 0x010fea000383ffff */
[----:B------:R-:W-:Y:S05]  /*c920*/  BRA `(.L_x_203) ;  /* 0xffffff8c00607947 */ /* 0x000fea000383ffff */
.L_x_103:
[----:B---3--:R-:W-:-:S07]  /*c930*/  MOV R0, UR21 ;  /* 0x0000001500007c02 */ /* 0x008fce0008000f00 */
.L_x_204:
[----:B---3--:R3:W4:Y:S02]  /*c940*/  SYNCS.PHASECHK.TRANS64.TRYWAIT P0, [R0+URZ+0xc8], R3 ;  /* 0x0000c803000075a7 */ /* 0x00872400080011ff */
[----:B----4-:R-:W-:Y:S05]  /*c950*/  @!P0 NANOSLEEP.SYNCS 0x989680 ;  /* 0x009896800000895d */ /* 0x010fea0003900000 */
[----:B------:R-:W4:Y:S02]  /*c960*/  @!P0 SYNCS.PHASECHK.TRANS64 P0, [R0+URZ+0xc8], R3 ;  /* 0x0000c803000085a7 */ /* 0x000f2400080010ff */
[----:B----4-:R-:W-:Y:S05]  /*c970*/  @!P0 BRA `(.L_x_204) ;  /* 0xfffffffc00f08947 */ /* 0x010fea000383ffff */
[----:B------:R-:W-:Y:S05]  /*c980*/  BRA `(.L_x_205) ;  /* 0xffffff8c00507947 */ /* 0x000fea000383ffff */
.L_x_104:
[----:B---3--:R-:W-:-:S07]  /*c990*/  MOV R0, UR21 ;  /* 0x0000001500007c02 */ /* 0x008fce0008000f00 */
.L_x_206:
[----:B---3--:R3:W4:Y:S02]  /*c9a0*/  SYNCS.PHASECHK.TRANS64.TRYWAIT P0, [R0+URZ+0xd0], R3 ;  /* 0x0000d003000075a7 */ /* 0x00872400080011ff */
[----:B----4-:R-:W-:Y:S05]  /*c9b0*/  @!P0 NANOSLEEP.SYNCS 0x989680 ;  /* 0x009896800000895d */ /* 0x010fea0003900000 */
[----:B------:R-:W4:Y:S02]  /*c9c0*/  @!P0 SYNCS.PHASECHK.TRANS64 P0, [R0+URZ+0xd0], R3 ;  /* 0x0000d003000085a7 */ /* 0x000f2400080010ff */
[----:B----4-:R-:W-:Y:S05]  /*c9d0*/  @!P0 BRA `(.L_x_206) ;  /* 0xfffffffc00f08947 */ /* 0x010fea000383ffff */
[----:B------:R-:W-:Y:S05]  /*c9e0*/  BRA `(.L_x_207) ;  /* 0xffffff8c00407947 */ /* 0x000fea000383ffff */
.L_x_106:
[----:B-1----:R1:W2:Y:S02]  /*c9f0*/  SYNCS.PHASECHK.TRANS64.TRYWAIT P0, [R3+URZ+0xf0], R0 ;  /* 0x0000f000030075a7 */ /* 0x0022a400080011ff */
[----:B--2---:R-:W-:Y:S05]  /*ca00*/  @!P0 NANOSLEEP.SYNCS 0x989680 ;  /* 0x009896800000895d */ /* 0x004fea0003900000 */
[----:B------:R-:W2:Y:S02]  /*ca10*/  @!P0 SYNCS.PHASECHK.TRANS64 P0, [R3+URZ+0xf0], R0 ;  /* 0x0000f000030085a7 */ /* 0x000ea400080010ff */
[----:B--2---:R-:W-:Y:S05]  /*ca20*/  @!P0 BRA `(.L_x_106) ;  /* 0xfffffffc00f08947 */ /* 0x004fea000383ffff */
[----:B------:R-:W-:Y:S05]  /*ca30*/  BRA `(.L_x_208) ;  /* 0xffffff9000107947 */ /* 0x000fea000383ffff */
.L_x_117:
[----:B-1----:R-:W-:Y:S04]  /*ca40*/  MOV R0, UR44 ;  /* 0x0000002c00007c02 */ /* 0x002fe80008000f00 */
[----:B------:R1:W2:Y:S03]  /*ca50*/  SYNCS.PHASECHK.TRANS64.TRYWAIT P1, [R0+URZ+0xa0], R7 ;  /* 0x0000a007000075a7 */ /* 0x0002a600080211ff */
[----:B--2---:R-:W-:Y:S05]  /*ca60*/  @!P1 NANOSLEEP.SYNCS 0x989680 ;  /* 0x009896800000995d */ /* 0x004fea0003900000 */
[----:B------:R-:W2:Y:S02]  /*ca70*/  @!P1 SYNCS.PHASECHK.TRANS64 P1, [R0+URZ+0xa0], R7 ;  /* 0x0000a007000095a7 */ /* 0x000ea400080210ff */
[----:B--2---:R-:W-:Y:S05]  /*ca80*/  @!P1 BRA `(.L_x_117) ;  /* 0xfffffffc00ec9947 */ /* 0x004fea000383ffff */
[----:B------:R-:W-:Y:S05]  /*ca90*/  BRA `(.L_x_116) ;  /* 0xffffff9c00c87947 */ /* 0x000fea000383ffff */
.L_x_119:
[----:B-1----:R1:W4:Y:S02]  /*caa0*/  SYNCS.PHASECHK.TRANS64.TRYWAIT P0, [R166+URZ+0x110], R3 ;  /* 0x00011003a60075a7 */ /* 0x00232400080011ff */
[----:B----4-:R-:W-:Y:S05]  /*cab0*/  @!P0 NANOSLEEP.SYNCS 0x989680 ;  /* 0x009896800000895d */ /* 0x010fea0003900000 */
[----:B------:R-:W4:Y:S02]  /*cac0*/  @!P0 SYNCS.PHASECHK.TRANS64 P0, [R166+URZ+0x110], R3 ;  /* 0x00011003a60085a7 */ /* 0x000f2400080010ff */
[----:B----4-:R-:W-:Y:S05]  /*cad0*/  @!P0 BRA `(.L_x_119) ;  /* 0xfffffffc00f08947 */ /* 0x010fea000383ffff */
[----:B------:R-:W-:Y:S05]  /*cae0*/  BRA `(.L_x_118) ;  /* 0xffffffa000287947 */ /* 0x000fea000383ffff */
.L_x_128:
[----:B--2---:R2:W3:Y:S02]  /*caf0*/  SYNCS.PHASECHK.TRANS64.TRYWAIT P0, [R3+URZ+0xa0], R0 ;  /* 0x0000a000030075a7 */ /* 0x0044e400080011ff */
[----:B---3--:R-:W-:Y:S05]  /*cb00*/  @!P0 NANOSLEEP.SYNCS 0x989680 ;  /* 0x009896800000895d */ /* 0x008fea0003900000 */
[----:B------:R-:W3:Y:S02]  /*cb10*/  @!P0 SYNCS.PHASECHK.TRANS64 P0, [R3+URZ+0xa0], R0 ;  /* 0x0000a000030085a7 */ /* 0x000ee400080010ff */
[----:B---3--:R-:W-:Y:S05]  /*cb20*/  @!P0 BRA `(.L_x_128) ;  /* 0xfffffffc00f08947 */ /* 0x008fea000383ffff */
[----:B------:R-:W-:Y:S05]  /*cb30*/  BRA `(.L_x_127) ;  /* 0xffffffb000f07947 */ /* 0x000fea000383ffff */
.L_x_136:
[----:B--2---:R2:W3:Y:S02]  /*cb40*/  SYNCS.PHASECHK.TRANS64.TRYWAIT P0, [R0+URZ+0xa0], R7 ;  /* 0x0000a007000075a7 */ /* 0x0044e400080011ff */
[----:B---3--:R-:W-:Y:S05]  /*cb50*/  @!P0 NANOSLEEP.SYNCS 0x989680 ;  /* 0x009896800000895d */ /* 0x008fea0003900000 */
[----:B------:R-:W3:Y:S02]  /*cb60*/  @!P0 SYNCS.PHASECHK.TRANS64 P0, [R0+URZ+0xa0], R7 ;  /* 0x0000a007000085a7 */ /* 0x000ee400080010ff */
[----:B---3--:R-:W-:Y:S05]  /*cb70*/  @!P0 BRA `(.L_x_136) ;  /* 0xfffffffc00f08947 */ /* 0x008fea000383ffff */
[----:B------:R-:W-:Y:S05]  /*cb80*/  BRA `(.L_x_135) ;  /* 0xffffffc400e87947 */ /* 0x000fea000383ffff */
.L_x_144:
[----:B--2---:R2:W3:Y:S02]  /*cb90*/  SYNCS.PHASECHK.TRANS64.TRYWAIT P0, [R3+URZ+0xa0], R0 ;  /* 0x0000a000030075a7 */ /* 0x0044e400080011ff */
[----:B---3--:R-:W-:Y:S05]  /*cba0*/  @!P0 NANOSLEEP.SYNCS 0x989680 ;  /* 0x009896800000895d */ /* 0x008fea0003900000 */
[----:B------:R-:W3:Y:S02]  /*cbb0*/  @!P0 SYNCS.PHASECHK.TRANS64 P0, [R3+URZ+0xa0], R0 ;  /* 0x0000a000030085a7 */ /* 0x000ee400080010ff */
[----:B---3--:R-:W-:Y:S05]  /*cbc0*/  @!P0 BRA `(.L_x_144) ;  /* 0xfffffffc00f08947 */ /* 0x008fea000383ffff */
[----:B------:R-:W-:Y:S05]  /*cbd0*/  BRA `(.L_x_143) ;  /* 0xffffffd800e07947 */ /* 0x000fea000383ffff */
        .weak           $__internal_0_$__cuda_sm10x_tcgen05_guardrail_trap_col_being_dealloced_not_returned_by_alloc
        .type           $__internal_0_$__cuda_sm10x_tcgen05_guardrail_trap_col_being_dealloced_not_returned_by_alloc,@function
        .size           $__internal_0_$__cuda_sm10x_tcgen05_guardrail_trap_col_being_dealloced_not_returned_by_alloc,($__internal_1_$__cuda_sm10x_tcgen05_guardrail_trap_phase_invalid_during_alloc - $__internal_0_$__cuda_sm10x_tcgen05_guardrail_trap_col_being_dealloced_not_returned_by_alloc)
$__internal_0_$__cuda_sm10x_tcgen05_guardrail_trap_col_being_dealloced_not_returned_by_alloc:
[----:B------:R-:W-:Y:S05]  /*cbe0*/  BPT.TRAP 0x1 ;  /* 0x000000040000795c */ /* 0x000fea0000300000 */
[----:B------:R-:W-:-:S04]  /*cbf0*/  HFMA2 R3, -RZ, RZ, 0, 0 ;  /* 0x00000000ff037431 */ /* 0x000fc800000001ff */
[----:B------:R-:W-:Y:S05]  /*cc00*/  RET.REL.NODEC R2 `(_ZN7cutlass13device_kernelINS_4gemm6kernel13GemmUniversalIN4cute5tupleIJiiiiEEENS1_10collective13CollectiveMmaINS1_35MainloopSm100TmaUmmaWarpSpecializedILi10ELi2ELi2ENS5_IJNS4_1CILi2EEESB_NSA_ILi1EEEEEEEENS5_IJNSA_ILi256EEESF_NSA_ILi32EEEEEENS_6half_tENS5_IJlSC_lEEESI_SJ_NS4_8TiledMMAINS4_8MMA_AtomIJNS4_26SM100_MMA_F16BF16_2x1SM_SSISI_SI_fLi256ELi256ELNS4_4UMMA5MajorE0ELSO_0ELNSN_7ScaleInE0ELSP_0EEEEEENS4_6LayoutINS5_IJSC_SC_SC_EEENS5_IJNSA_ILi0EEESU_SU_EEEEENS5_IJNS4_10UnderscoreESX_SX_EEEEENS4_28SM100_TMA_2SM_LOAD_MULTICASTENS4_14ComposedLayoutINS4_7SwizzleILi2ELi4ELi3EEENS4_18smem_ptr_flag_bitsILi16EEENSS_INS5_IJNSA_ILi8EEESG_EEENS5_IJSG_SC_EEEEEEEvNS4_8identityENS4_18SM100_TMA_2SM_LOADES1A_vS1B_EENS_8epilogue10collective18CollectiveEpilogueINS1E_23Sm100TmaWarpSpecializedILi4ELi2ELi64ELb1ELb0EEEJNS5_IJNSA_ILi128EEESF_SG_EEENS5_IJNSS_IS1J_SC_EENSS_INSA_ILi64EEESC_EEEEESI_SJ_SI_SJ_NS1E_6fusion15FusionCallbacksIS1I_NS1P_17LinearCombinationISI_fSI_fLNS_15FloatRoundStyleE2EEES1K_S1O_JEEENS4_5SM1004TMEM4LOAD26SM100_TMEM_LOAD_32dp32b64xENS4_13SM90_TMA_LOADENS11_INS12_ILi3ELi4ELi3EEES15_NSS_INS5_IJS16_S1M_EEENS5_IJS1M_SC_EEEEEEENS4_39AutoVectorizingCopyWithAssumedAlignmentILi128EEENS4_14SM90_TMA_STOREES24_S26_S26_EEEvvEEEEvNT_6ParamsE) ;  /* 0xffffff3002fc7950 */ /* 0x000fea0003c3ffff */
        .weak           $__internal_1_$__cuda_sm10x_tcgen05_guardrail_trap_phase_invalid_during_alloc
        .type           $__internal_1_$__cuda_sm10x_tcgen05_guardrail_trap_phase_invalid_during_alloc,@function
        .size           $__internal_1_$__cuda_sm10x_tcgen05_guardrail_trap_phase_invalid_during_alloc,($__internal_2_$__cuda_sm10x_tcgen05_guardrail_trap_unallocated_columns_being_dealloced - $__internal_1_$__cuda_sm10x_tcgen05_guardrail_trap_phase_invalid_during_alloc)
$__internal_1_$__cuda_sm10x_tcgen05_guardrail_trap_phase_invalid_during_alloc:
[----:B------:R-:W-:Y:S05]  /*cc10*/  BPT.TRAP 0x1 ;  /* 0x000000040000795c */ /* 0x000fea0000300000 */
[----:B------:R-:W-:-:S04]  /*cc20*/  MOV R5, 0x0 ;  /* 0x0000000000057802 */ /* 0x000fc80000000f00 */
[----:B------:R-:W-:Y:S05]  /*cc30*/  RET.REL.NODEC R4 `(_ZN7cutlass13device_kernelINS_4gemm6kernel13GemmUniversalIN4cute5tupleIJiiiiEEENS1_10collective13CollectiveMmaINS1_35MainloopSm100TmaUmmaWarpSpecializedILi10ELi2ELi2ENS5_IJNS4_1CILi2EEESB_NSA_ILi1EEEEEEEENS5_IJNSA_ILi256EEESF_NSA_ILi32EEEEEENS_6half_tENS5_IJlSC_lEEESI_SJ_NS4_8TiledMMAINS4_8MMA_AtomIJNS4_26SM100_MMA_F16BF16_2x1SM_SSISI_SI_fLi256ELi256ELNS4_4UMMA5MajorE0ELSO_0ELNSN_7ScaleInE0ELSP_0EEEEEENS4_6LayoutINS5_IJSC_SC_SC_EEENS5_IJNSA_ILi0EEESU_SU_EEEEENS5_IJNS4_10UnderscoreESX_SX_EEEEENS4_28SM100_TMA_2SM_LOAD_MULTICASTENS4_14ComposedLayoutINS4_7SwizzleILi2ELi4ELi3EEENS4_18smem_ptr_flag_bitsILi16EEENSS_INS5_IJNSA_ILi8EEESG_EEENS5_IJSG_SC_EEEEEEEvNS4_8identityENS4_18SM100_TMA_2SM_LOADES1A_vS1B_EENS_8epilogue10collective18CollectiveEpilogueINS1E_23Sm100TmaWarpSpecializedILi4ELi2ELi64ELb1ELb0EEEJNS5_IJNSA_ILi128EEESF_SG_EEENS5_IJNSS_IS1J_SC_EENSS_INSA_ILi64EEESC_EEEEESI_SJ_SI_SJ_NS1E_6fusion15FusionCallbacksIS1I_NS1P_17LinearCombinationISI_fSI_fLNS_15FloatRoundStyleE2EEES1K_S1O_JEEENS4_5SM1004TMEM4LOAD26SM100_TMEM_LOAD_32dp32b64xENS4_13SM90_TMA_LOADENS11_INS12_ILi3ELi4ELi3EEES15_NSS_INS5_IJS16_S1M_EEENS5_IJS1M_SC_EEEEEEENS4_39AutoVectorizingCopyWithAssumedAlignmentILi128EEENS4_14SM90_TMA_STOREES24_S26_S26_EEEvvEEEEvNT_6ParamsE) ;  /* 0xffffff3004f07950 */ /* 0x000fea0003c3ffff */
        .weak           $__internal_2_$__cuda_sm10x_tcgen05_guardrail_trap_unallocated_columns_being_dealloced
        .type           $__internal_2_$__cuda_sm10x_tcgen05_guardrail_trap_unallocated_columns_being_dealloced,@function
        .size           $__internal_2_$__cuda_sm10x_tcgen05_guardrail_trap_unallocated_columns_being_dealloced,(.L_x_210 - $__internal_2_$__cuda_sm10x_tcgen05_guardrail_trap_unallocated_columns_being_dealloced)
$__internal_2_$__cuda_sm10x_tcgen05_guardrail_trap_unallocated_columns_being_dealloced:
[----:B------:R-:W-:Y:S05]  /*cc40*/  BPT.TRAP 0x1 ;  /* 0x000000040000795c */ /* 0x000fea0000300000 */
[----:B------:R-:W-:-:S04]  /*cc50*/  HFMA2 R3, -RZ, RZ, 0, 0 ;  /* 0x00000000ff037431 */ /* 0x000fc800000001ff */
[----:B------:R-:W-:Y:S05]  /*cc60*/  RET.REL.NODEC R2 `(_ZN7cutlass13device_kernelINS_4gemm6kernel13GemmUniversalIN4cute5tupleIJiiiiEEENS1_10collective13CollectiveMmaINS1_35MainloopSm100TmaUmmaWarpSpecializedILi10ELi2ELi2ENS5_IJNS4_1CILi2EEESB_NSA_ILi1EEEEEEEENS5_IJNSA_ILi256EEESF_NSA_ILi32EEEEEENS_6half_tENS5_IJlSC_lEEESI_SJ_NS4_8TiledMMAINS4_8MMA_AtomIJNS4_26SM100_MMA_F16BF16_2x1SM_SSISI_SI_fLi256ELi256ELNS4_4UMMA5MajorE0ELSO_0ELNSN_7ScaleInE0ELSP_0EEEEEENS4_6LayoutINS5_IJSC_SC_SC_EEENS5_IJNSA_ILi0EEESU_SU_EEEEENS5_IJNS4_10UnderscoreESX_SX_EEEEENS4_28SM100_TMA_2SM_LOAD_MULTICASTENS4_14ComposedLayoutINS4_7SwizzleILi2ELi4ELi3EEENS4_18smem_ptr_flag_bitsILi16EEENSS_INS5_IJNSA_ILi8EEESG_EEENS5_IJSG_SC_EEEEEEEvNS4_8identityENS4_18SM100_TMA_2SM_LOADES1A_vS1B_EENS_8epilogue10collective18CollectiveEpilogueINS1E_23Sm100TmaWarpSpecializedILi4ELi2ELi64ELb1ELb0EEEJNS5_IJNSA_ILi128EEESF_SG_EEENS5_IJNSS_IS1J_SC_EENSS_INSA_ILi64EEESC_EEEEESI_SJ_SI_SJ_NS1E_6fusion15FusionCallbacksIS1I_NS1P_17LinearCombinationISI_fSI_fLNS_15FloatRoundStyleE2EEES1K_S1O_JEEENS4_5SM1004TMEM4LOAD26SM100_TMEM_LOAD_32dp32b64xENS4_13SM90_TMA_LOADENS11_INS12_ILi3ELi4ELi3EEES15_NSS_INS5_IJS16_S1M_EEENS5_IJS1M_SC_EEEEEEENS4_39AutoVectorizingCopyWithAssumedAlignmentILi128EEENS4_14SM90_TMA_STOREES24_S26_S26_EEEvvEEEEvNT_6ParamsE) ;  /* 0xffffff3002e47950 */ /* 0x000fea0003c3ffff */
.L_x_209:
[----:B------:R-:W-:-:S00]  /*cc70*/  BRA `(.L_x_209) ;  /* 0xfffffffc00fc7947 */ /* 0x000fc0000383ffff */
[----:B------:R-:W-:-:S00]  /*cc80*/  NOP ;  /* 0x0000000000007918 */ /* 0x000fc00000000000 */
[----:B------:R-:W-:-:S00]  /*cc90*/  NOP ;  /* 0x0000000000007918 */ /* 0x000fc00000000000 */
[----:B------:R-:W-:-:S00]  /*cca0*/  NOP ;  /* 0x0000000000007918 */ /* 0x000fc00000000000 */
[----:B------:R-:W-:-:S00]  /*ccb0*/  NOP ;  /* 0x0000000000007918 */ /* 0x000fc00000000000 */
[----:B------:R-:W-:-:S00]  /*ccc0*/  NOP ;  /* 0x0000000000007918 */ /* 0x000fc00000000000 */
[----:B------:R-:W-:-:S00]  /*ccd0*/  NOP ;  /* 0x0000000000007918 */ /* 0x000fc00000000000 */
[----:B------:R-:W-:-:S00]  /*cce0*/  NOP ;  /* 0x0000000000007918 */ /* 0x000fc00000000000 */
[----:B------:R-:W-:-:S00]  /*ccf0*/  NOP ;  /* 0x0000000000007918 */ /* 0x000fc00000000000 */
.L_x_210:


//--------------------- .nv.global.init           --------------------------
	.section	.nv.global.init,"aw",@progbits
.nv.global.init:
	.type		$str$27,@object
	.size		$str$27,($str$28 - $str$27)
$str$27:
        /*0000*/ 	.byte	0x28, 0x61, 0x64, 0x64, 0x72, 0x65, 0x73, 0x73, 0x20, 0x26, 0x20, 0x6d, 0x61, 0x73, 0x6b, 0x29
        /*0010*/ 	.byte	0x20, 0x3d, 0x3d, 0x20, 0x30, 0x00
	.type		$str$28,@object
	.size		$str$28,($str$26 - $str$28)
$str$28:
        /*0016*/ 	.byte	0x2f, 0x74, 0x6d, 0x70, 0x2f, 0x63, 0x75, 0x74, 0x6c, 0x61, 0x73, 0x73, 0x5f, 0x73, 0x77, 0x65
        /*0026*/ 	.byte	0x65, 0x70, 0x5f, 0x73, 0x72, 0x63, 0x2f, 0x69, 0x6e, 0x63, 0x6c, 0x75, 0x64, 0x65, 0x2f, 0x63
        /*0036*/ 	.byte	0x75, 0x74, 0x65, 0x2f, 0x70, 0x6f, 0x69, 0x6e, 0x74, 0x65, 0x72, 0x5f, 0x66, 0x6c, 0x61, 0x67
        /*0046*/ 	.byte	0x67, 0x65, 0x64, 0x2e, 0x68, 0x70, 0x70, 0x00
	.type		$str$26,@object
	.size		$str$26,($str$25 - $str$26)
$str$26:
        /*004e*/ 	.byte	0x2f, 0x74, 0x6d, 0x70, 0x2f, 0x63, 0x75, 0x74, 0x6c, 0x61, 0x73, 0x73, 0x5f, 0x73, 0x77, 0x65
        /*005e*/ 	.byte	0x65, 0x70, 0x5f, 0x73, 0x72, 0x63, 0x2f, 0x69, 0x6e, 0x63, 0x6c, 0x75, 0x64, 0x65, 0x2f, 0x63
        /*006e*/ 	.byte	0x75, 0x74, 0x65, 0x2f, 0x61, 0x74, 0x6f, 0x6d, 0x2f, 0x63, 0x6f, 0x70, 0x79, 0x5f, 0x74, 0x72
        /*007e*/ 	.byte	0x61, 0x69, 0x74, 0x73, 0x5f, 0x73, 0x6d, 0x31, 0x30, 0x30, 0x2e, 0x68, 0x70, 0x70, 0x00
	.type		$str$25,@object
	.size		$str$25,(__unnamed_1 - $str$25)
$str$25:
        /*008d*/ 	.byte	0x28, 0x28, 0x75, 0x69, 0x6e, 0x74, 0x33, 0x32, 0x5f, 0x74, 0x28, 0x74, 0x68, 0x72, 0x65, 0x61
        /*009d*/ 	.byte	0x64, 0x49, 0x64, 0x78, 0x2e, 0x78, 0x29, 0x20, 0x2f, 0x20, 0x33, 0x32, 0x29, 0x20, 0x25, 0x20
        /*00ad*/ 	.byte	0x34, 0x29, 0x20, 0x3d, 0x3d, 0x20, 0x28, 0x28, 0x28, 0x74, 0x6d, 0x65, 0x6d, 0x5f, 0x61, 0x64
        /*00bd*/ 	.byte	0x64, 0x72, 0x20, 0x3e, 0x3e, 0x20, 0x31, 0x36, 0x29, 0x20, 0x2f, 0x20, 0x33, 0x32, 0x29, 0x20
        /*00cd*/ 	.byte	0x25, 0x20, 0x34, 0x29, 0x00
	.type		__unnamed_1,@object
	.size		__unnamed_1,(__unnamed_2 - __unnamed_1)
__unnamed_1:
        /*00d2*/ 	.byte	0x61, 0x75, 0x74, 0x6f, 0x20, 0x63, 0x75, 0x74, 0x65, 0x3a, 0x3a, 0x61, 0x73, 0x5f, 0x70, 0x6f
        /* <DEDUP_REMOVED lines=24> */
        /*0262*/ 	.byte	0x3e, 0x3e, 0x3e, 0x3e, 0x5d, 0x00
	.type		__unnamed_2,@object
	.size		__unnamed_2,(.L_2 - __unnamed_2)
__unnamed_2:
        /* <DEDUP_REMOVED lines=43> */
        /*0518*/ 	.byte	0x74, 0x65, 0x3a, 0x3a, 0x43, 0x3c, 0x30, 0x3e, 0x3e, 0x3e, 0x3e, 0x5d, 0x00
.L_2:


//--------------------- .nv.shared._ZN7cutlass13device_kernelINS_4gemm6kernel13GemmUniversalIN4cute5tupleIJiiiiEEENS1_10collective13CollectiveMmaINS1_35MainloopSm100TmaUmmaWarpSpecializedILi10ELi2ELi2ENS5_IJNS4_1CILi2EEESB_NSA_ILi1EEEEEEEENS5_IJNSA_ILi256EEESF_NSA_ILi32EEEEEENS_6half_tENS5_IJlSC_lEEESI_SJ_NS4_8TiledMMAINS4_8MMA_AtomIJNS4_26SM100_MMA_F16BF16_2x1SM_SSISI_SI_fLi256ELi256ELNS4_4UMMA5MajorE0ELSO_0ELNSN_7ScaleInE0ELSP_0EEEEEENS4_6LayoutINS5_IJSC_SC_SC_EEENS5_IJNSA_ILi0EEESU_SU_EEEEENS5_IJNS4_10UnderscoreESX_SX_EEEEENS4_28SM100_TMA_2SM_LOAD_MULTICASTENS4_14ComposedLayoutINS4_7SwizzleILi2ELi4ELi3EEENS4_18smem_ptr_flag_bitsILi16EEENSS_INS5_IJNSA_ILi8EEESG_EEENS5_IJSG_SC_EEEEEEEvNS4_8identityENS4_18SM100_TMA_2SM_LOADES1A_vS1B_EENS_8epilogue10collective18CollectiveEpilogueINS1E_23Sm100TmaWarpSpecializedILi4ELi2ELi64ELb1ELb0EEEJNS5_IJNSA_ILi128EEESF_SG_EEENS5_IJNSS_IS1J_SC_EENSS_INSA_ILi64EEESC_EEEEESI_SJ_SI_SJ_NS1E_6fusion15FusionCallbacksIS1I_NS1P_17LinearCombinationISI_fSI_fLNS_15FloatRoundStyleE2EEES1K_S1O_JEEENS4_5SM1004TMEM4LOAD26SM100_TMEM_LOAD_32dp32b64xENS4_13SM90_TMA_LOADENS11_INS12_ILi3ELi4ELi3EEES15_NSS_INS5_IJS16_S1M_EEENS5_IJS1M_SC_EEEEEEENS4_39AutoVectorizingCopyWithAssumedAlignmentILi128EEENS4_14SM90_TMA_STOREES24_S26_S26_EEEvvEEEEvNT_6ParamsE --------------------------
	.section	.nv.shared._ZN7cutlass13device_kernelINS_4gemm6kernel13GemmUniversalIN4cute5tupleIJiiiiEEENS1_10collective13CollectiveMmaINS1_35MainloopSm100TmaUmmaWarpSpecializedILi10ELi2ELi2ENS5_IJNS4_1CILi2EEESB_NSA_ILi1EEEEEEEENS5_IJNSA_ILi256EEESF_NSA_ILi32EEEEEENS_6half_tENS5_IJlSC_lEEESI_SJ_NS4_8TiledMMAINS4_8MMA_AtomIJNS4_26SM100_MMA_F16BF16_2x1SM_SSISI_SI_fLi256ELi256ELNS4_4UMMA5MajorE0ELSO_0ELNSN_7ScaleInE0ELSP_0EEEEEENS4_6LayoutINS5_IJSC_SC_SC_EEENS5_IJNSA_ILi0EEESU_SU_EEEEENS5_IJNS4_10UnderscoreESX_SX_EEEEENS4_28SM100_TMA_2SM_LOAD_MULTICASTENS4_14ComposedLayoutINS4_7SwizzleILi2ELi4ELi3EEENS4_18smem_ptr_flag_bitsILi16EEENSS_INS5_IJNSA_ILi8EEESG_EEENS5_IJSG_SC_EEEEEEEvNS4_8identityENS4_18SM100_TMA_2SM_LOADES1A_vS1B_EENS_8epilogue10collective18CollectiveEpilogueINS1E_23Sm100TmaWarpSpecializedILi4ELi2ELi64ELb1ELb0EEEJNS5_IJNSA_ILi128EEESF_SG_EEENS5_IJNSS_IS1J_SC_EENSS_INSA_ILi64EEESC_EEEEESI_SJ_SI_SJ_NS1E_6fusion15FusionCallbacksIS1I_NS1P_17LinearCombinationISI_fSI_fLNS_15FloatRoundStyleE2EEES1K_S1O_JEEENS4_5SM1004TMEM4LOAD26SM100_TMEM_LOAD_32dp32b64xENS4_13SM90_TMA_LOADENS11_INS12_ILi3ELi4ELi3EEES15_NSS_INS5_IJS16_S1M_EEENS5_IJS1M_SC_EEEEEEENS4_39AutoVectorizingCopyWithAssumedAlignmentILi128EEENS4_14SM90_TMA_STOREES24_S26_S26_EEEvvEEEEvNT_6ParamsE,"aw",@nobits
	.sectionflags	@""
	.align	16
	.zero		1024


//--------------------- .nv.shared.reserved.0     --------------------------
	.section	.nv.shared.reserved.0,"aw",@nobits
	.weak		__nv_reservedSMEM_offset_0_alias
	.size		__nv_reservedSMEM_offset_0_alias, 0, 64
	.other		__nv_reservedSMEM_offset_0_alias,@"STO_CUDA_RESERVED_SHARED STV_DEFAULT"
__nv_reservedSMEM_offset_0_alias:
	.zero		0
.nv.shared.reserved.0:
	.zero		64
	.weak		__nv_reservedSMEM_tcgen05_partition
	.type		__nv_reservedSMEM_tcgen05_partition,@object
	.size		__nv_reservedSMEM_tcgen05_partition,(.L_0 - __nv_reservedSMEM_tcgen05_partition)
__nv_reservedSMEM_tcgen05_partition:
	.zero		32
.L_0:


//--------------------- .nv.global                --------------------------
	.section	.nv.global,"aw",@nobits
.nv.global:
	.type		_ZN40_INTERNAL_c87d71b7_4_k_cu_55a8a89b_318694cute1_E,@object
	.size		_ZN40_INTERNAL_c87d71b7_4_k_cu_55a8a89b_318694cute1_E,(_ZN40_INTERNAL_c87d71b7_4_k_cu_55a8a89b_318694cuda3std3__45__cpo6cbeginE - _ZN40_INTERNAL_c87d71b7_4_k_cu_55a8a89b_318694cute1_E)
_ZN40_INTERNAL_c87d71b7_4_k_cu_55a8a89b_318694cute1_E:
	.zero		1
	.type		_ZN40_INTERNAL_c87d71b7_4_k_cu_55a8a89b_318694cuda3std3__45__cpo6cbeginE,@object
	.size		_ZN40_INTERNAL_c87d71b7_4_k_cu_55a8a89b_318694cuda3std3__45__cpo6cbeginE,(_ZN40_INTERNAL_c87d71b7_4_k_cu_55a8a89b_318694cuda3std3__48in_placeE - _ZN40_INTERNAL_c87d71b7_4_k_cu_55a8a89b_318694cuda3std3__45__cpo6cbeginE)
_ZN40_INTERNAL_c87d71b7_4_k_cu_55a8a89b_318694cuda3std3__45__cpo6cbeginE:
	.zero		1
	.type		_ZN40_INTERNAL_c87d71b7_4_k_cu_55a8a89b_318694cuda3std3__48in_placeE,@object
	.size		_ZN40_INTERNAL_c87d71b7_4_k_cu_55a8a89b_318694cuda3std3__48in_placeE,(_ZN40_INTERNAL_c87d71b7_4_k_cu_55a8a89b_318694cuda3std6ranges3__45__cpo9iter_moveE - _ZN40_INTERNAL_c87d71b7_4_k_cu_55a8a89b_318694cuda3std3__48in_placeE)
_ZN40_INTERNAL_c87d71b7_4_k_cu_55a8a89b_318694cuda3std3__48in_placeE:
	.zero		1
	.type		_ZN40_INTERNAL_c87d71b7_4_k_cu_55a8a89b_318694cuda3std6ranges3__45__cpo9iter_moveE,@object
	.size		_ZN40_INTERNAL_c87d71b7_4_k_cu_55a8a89b_318694cuda3std6ranges3__45__cpo9iter_moveE,(_ZN40_INTERNAL_c87d71b7_4_k_cu_55a8a89b_318694cuda3std3__45__cpo5beginE - _ZN40_INTERNAL_c87d71b7_4_k_cu_55a8a89b_318694cuda3std6ranges3__45__cpo9iter_moveE)
_ZN40_INTERNAL_c87d71b7_4_k_cu_55a8a89b_318694cuda3std6ranges3__45__cpo9iter_moveE:
	.zero		1
	.type		_ZN40_INTERNAL_c87d71b7_4_k_cu_55a8a89b_318694cuda3std3__45__cpo5beginE,@object
	.size		_ZN40_INTERNAL_c87d71b7_4_k_cu_55a8a89b_318694cuda3std3__45__cpo5beginE,(_ZN40_INTERNAL_c87d71b7_4_k_cu_55a8a89b_318694cuda3std3__442_GLOBAL__N__c87d71b7_4_k_cu_55a8a89b_318696ignoreE - _ZN40_INTERNAL_c87d71b7_4_k_cu_55a8a89b_318694cuda3std3__45__cpo5beginE)
_ZN40_INTERNAL_c87d71b7_4_k_cu_55a8a89b_318694cuda3std3__45__cpo5beginE:
	.zero		1
	.type		_ZN40_INTERNAL_c87d71b7_4_k_cu_55a8a89b_318694cuda3std3__442_GLOBAL__N__c87d71b7_4_k_cu_55a8a89b_318696ignoreE,@object
	.size		_ZN40_INTERNAL_c87d71b7_4_k_cu_55a8a89b_318694cuda3std3__442_GLOBAL__N__c87d71b7_4_k_cu_55a8a89b_318696ignoreE,(_ZN40_INTERNAL_c87d71b7_4_k_cu_55a8a89b_318694cute7productE - _ZN40_INTERNAL_c87d71b7_4_k_cu_55a8a89b_318694cuda3std3__442_GLOBAL__N__c87d71b7_4_k_cu_55a8a89b_318696ignoreE)
_ZN40_INTERNAL_c87d71b7_4_k_cu_55a8a89b_318694cuda3std3__442_GLOBAL__N__c87d71b7_4_k_cu_55a8a89b_318696ignoreE:
	.zero		1
	.type		_ZN40_INTERNAL_c87d71b7_4_k_cu_55a8a89b_318694cute7productE,@object
	.size		_ZN40_INTERNAL_c87d71b7_4_k_cu_55a8a89b_318694cute7productE,(_ZN40_INTERNAL_c87d71b7_4_k_cu_55a8a89b_318694cuda3std3__45__cpo3endE - _ZN40_INTERNAL_c87d71b7_4_k_cu_55a8a89b_318694cute7productE)
_ZN40_INTERNAL_c87d71b7_4_k_cu_55a8a89b_318694cute7productE:
	.zero		1
	.type		_ZN40_INTERNAL_c87d71b7_4_k_cu_55a8a89b_318694cuda3std3__45__cpo3endE,@object
	.size		_ZN40_INTERNAL_c87d71b7_4_k_cu_55a8a89b_318694cuda3std3__45__cpo3endE,(_ZN40_INTERNAL_c87d71b7_4_k_cu_55a8a89b_318694cuda3std3__419piecewise_constructE - _ZN40_INTERNAL_c87d71b7_4_k_cu_55a8a89b_318694cuda3std3__45__cpo3endE)
_ZN40_INTERNAL_c87d71b7_4_k_cu_55a8a89b_318694cuda3std3__45__cpo3endE:
	.zero		1
	.type		_ZN40_INTERNAL_c87d71b7_4_k_cu_55a8a89b_318694cuda3std3__419piecewise_constructE,@object
	.size		_ZN40_INTERNAL_c87d71b7_4_k_cu_55a8a89b_318694cuda3std3__419piecewise_constructE,(_ZN40_INTERNAL_c87d71b7_4_k_cu_55a8a89b_318694cuda3std3__45__cpo4cendE - _ZN40_INTERNAL_c87d71b7_4_k_cu_55a8a89b_318694cuda3std3__419piecewise_constructE)
_ZN40_INTERNAL_c87d71b7_4_k_cu_55a8a89b_318694cuda3std3__419piecewise_constructE:
	.zero		1
	.type		_ZN40_INTERNAL_c87d71b7_4_k_cu_55a8a89b_318694cuda3std3__45__cpo4cendE,@object
	.size		_ZN40_INTERNAL_c87d71b7_4_k_cu_55a8a89b_318694cuda3std3__45__cpo4cendE,(_ZN40_INTERNAL_c87d71b7_4_k_cu_55a8a89b_318694cuda3std6ranges3__45__cpo4swapE - _ZN40_INTERNAL_c87d71b7_4_k_cu_55a8a89b_318694cuda3std3__45__cpo4cendE)
_ZN40_INTERNAL_c87d71b7_4_k_cu_55a8a89b_318694cuda3std3__45__cpo4cendE:
	.zero		1
	.type		_ZN40_INTERNAL_c87d71b7_4_k_cu_55a8a89b_318694cuda3std6ranges3__45__cpo4swapE,@object
	.size		_ZN40_INTERNAL_c87d71b7_4_k_cu_55a8a89b_318694cuda3std6ranges3__45__cpo4swapE,(.L_10 - _ZN40_INTERNAL_c87d71b7_4_k_cu_55a8a89b_318694cuda3std6ranges3__45__cpo4swapE)
_ZN40_INTERNAL_c87d71b7_4_k_cu_55a8a89b_318694cuda3std6ranges3__45__cpo4swapE:
	.zero		1
.L_10:


//--------------------- .nv.constant0._ZN7cutlass13device_kernelINS_4gemm6kernel13GemmUniversalIN4cute5tupleIJiiiiEEENS1_10collective13CollectiveMmaINS1_35MainloopSm100TmaUmmaWarpSpecializedILi10ELi2ELi2ENS5_IJNS4_1CILi2EEESB_NSA_ILi1EEEEEEEENS5_IJNSA_ILi256EEESF_NSA_ILi32EEEEEENS_6half_tENS5_IJlSC_lEEESI_SJ_NS4_8TiledMMAINS4_8MMA_AtomIJNS4_26SM100_MMA_F16BF16_2x1SM_SSISI_SI_fLi256ELi256ELNS4_4UMMA5MajorE0ELSO_0ELNSN_7ScaleInE0ELSP_0EEEEEENS4_6LayoutINS5_IJSC_SC_SC_EEENS5_IJNSA_ILi0EEESU_SU_EEEEENS5_IJNS4_10UnderscoreESX_SX_EEEEENS4_28SM100_TMA_2SM_LOAD_MULTICASTENS4_14ComposedLayoutINS4_7SwizzleILi2ELi4ELi3EEENS4_18smem_ptr_flag_bitsILi16EEENSS_INS5_IJNSA_ILi8EEESG_EEENS5_IJSG_SC_EEEEEEEvNS4_8identityENS4_18SM100_TMA_2SM_LOADES1A_vS1B_EENS_8epilogue10collective18CollectiveEpilogueINS1E_23Sm100TmaWarpSpecializedILi4ELi2ELi64ELb1ELb0EEEJNS5_IJNSA_ILi128EEESF_SG_EEENS5_IJNSS_IS1J_SC_EENSS_INSA_ILi64EEESC_EEEEESI_SJ_SI_SJ_NS1E_6fusion15FusionCallbacksIS1I_NS1P_17LinearCombinationISI_fSI_fLNS_15FloatRoundStyleE2EEES1K_S1O_JEEENS4_5SM1004TMEM4LOAD26SM100_TMEM_LOAD_32dp32b64xENS4_13SM90_TMA_LOADENS11_INS12_ILi3ELi4ELi3EEES15_NSS_INS5_IJS16_S1M_EEENS5_IJS1M_SC_EEEEEEENS4_39AutoVectorizingCopyWithAssumedAlignmentILi128EEENS4_14SM90_TMA_STOREES24_S26_S26_EEEvvEEEEvNT_6ParamsE --------------------------
	.section	.nv.constant0._ZN7cutlass13device_kernelINS_4gemm6kernel13GemmUniversalIN4cute5tupleIJiiiiEEENS1_10collective13CollectiveMmaINS1_35MainloopSm100TmaUmmaWarpSpecializedILi10ELi2ELi2ENS5_IJNS4_1CILi2EEESB_NSA_ILi1EEEEEEEENS5_IJNSA_ILi256EEESF_NSA_ILi32EEEEEENS_6half_tENS5_IJlSC_lEEESI_SJ_NS4_8TiledMMAINS4_8MMA_AtomIJNS4_26SM100_MMA_F16BF16_2x1SM_SSISI_SI_fLi256ELi256ELNS4_4UMMA5MajorE0ELSO_0ELNSN_7ScaleInE0ELSP_0EEEEEENS4_6LayoutINS5_IJSC_SC_SC_EEENS5_IJNSA_ILi0EEESU_SU_EEEEENS5_IJNS4_10UnderscoreESX_SX_EEEEENS4_28SM100_TMA_2SM_LOAD_MULTICASTENS4_14ComposedLayoutINS4_7SwizzleILi2ELi4ELi3EEENS4_18smem_ptr_flag_bitsILi16EEENSS_INS5_IJNSA_ILi8EEESG_EEENS5_IJSG_SC_EEEEEEEvNS4_8identityENS4_18SM100_TMA_2SM_LOADES1A_vS1B_EENS_8epilogue10collective18CollectiveEpilogueINS1E_23Sm100TmaWarpSpecializedILi4ELi2ELi64ELb1ELb0EEEJNS5_IJNSA_ILi128EEESF_SG_EEENS5_IJNSS_IS1J_SC_EENSS_INSA_ILi64EEESC_EEEEESI_SJ_SI_SJ_NS1E_6fusion15FusionCallbacksIS1I_NS1P_17LinearCombinationISI_fSI_fLNS_15FloatRoundStyleE2EEES1K_S1O_JEEENS4_5SM1004TMEM4LOAD26SM100_TMEM_LOAD_32dp32b64xENS4_13SM90_TMA_LOADENS11_INS12_ILi3ELi4ELi3EEES15_NSS_INS5_IJS16_S1M_EEENS5_IJS1M_SC_EEEEEEENS4_39AutoVectorizingCopyWithAssumedAlignmentILi128EEENS4_14SM90_TMA_STOREES24_S26_S26_EEEvvEEEEvNT_6ParamsE,"a",@progbits
	.sectionflags	@""
	.align	4
.nv.constant0._ZN7cutlass13device_kernelINS_4gemm6kernel13GemmUniversalIN4cute5tupleIJiiiiEEENS1_10collective13CollectiveMmaINS1_35MainloopSm100TmaUmmaWarpSpecializedILi10ELi2ELi2ENS5_IJNS4_1CILi2EEESB_NSA_ILi1EEEEEEEENS5_IJNSA_ILi256EEESF_NSA_ILi32EEEEEENS_6half_tENS5_IJlSC_lEEESI_SJ_NS4_8TiledMMAINS4_8MMA_AtomIJNS4_26SM100_MMA_F16BF16_2x1SM_SSISI_SI_fLi256ELi256ELNS4_4UMMA5MajorE0ELSO_0ELNSN_7ScaleInE0ELSP_0EEEEEENS4_6LayoutINS5_IJSC_SC_SC_EEENS5_IJNSA_ILi0EEESU_SU_EEEEENS5_IJNS4_10UnderscoreESX_SX_EEEEENS4_28SM100_TMA_2SM_LOAD_MULTICASTENS4_14ComposedLayoutINS4_7SwizzleILi2ELi4ELi3EEENS4_18smem_ptr_flag_bitsILi16EEENSS_INS5_IJNSA_ILi8EEESG_EEENS5_IJSG_SC_EEEEEEEvNS4_8identityENS4_18SM100_TMA_2SM_LOADES1A_vS1B_EENS_8epilogue10collective18CollectiveEpilogueINS1E_23Sm100TmaWarpSpecializedILi4ELi2ELi64ELb1ELb0EEEJNS5_IJNSA_ILi128EEESF_SG_EEENS5_IJNSS_IS1J_SC_EENSS_INSA_ILi64EEESC_EEEEESI_SJ_SI_SJ_NS1E_6fusion15FusionCallbacksIS1I_NS1P_17LinearCombinationISI_fSI_fLNS_15FloatRoundStyleE2EEES1K_S1O_JEEENS4_5SM1004TMEM4LOAD26SM100_TMEM_LOAD_32dp32b64xENS4_13SM90_TMA_LOADENS11_INS12_ILi3ELi4ELi3EEES15_NSS_INS5_IJS16_S1M_EEENS5_IJS1M_SC_EEEEEEENS4_39AutoVectorizingCopyWithAssumedAlignmentILi128EEENS4_14SM90_TMA_STOREES24_S26_S26_EEEvvEEEEvNT_6ParamsE:
	.zero		2944


//--------------------- SYMBOLS --------------------------

	.type		.nv.reservedSmem.offset0,@object
	.size		.nv.reservedSmem.offset0,0x4
	.type		.nv.reservedSmem.cap,@object
	.size		.nv.reservedSmem.cap,0x4
	.type		__assertfail,@function
